	.target	sm_90a

	.elftype	@"ET_EXEC"


//--------------------- .note.nv.tkinfo           --------------------------
	.section	.note.nv.tkinfo,"",@"SHT_NOTE"
	.sectionflags	@"SHF_NOTE_NV_TKINFO"
	.tkinfo
        /*0018*/ 	.word	0x00000002
        /*0030*/ 	.string	""
        /*0030*/ 	.string	"ptxas"
        /*0030*/ 	.string	"Cuda compilation tools, release 13.0, V13.0.88"
        /*0030*/ 	.string	"Build cuda_13.0.r13.0/compiler.36424714_0"
        /*0030*/ 	.string	"-arch sm_90a -m 64 "



//--------------------- .note.nv.cuinfo           --------------------------
	.section	.note.nv.cuinfo,"",@"SHT_NOTE"
	.sectionflags	@"SHF_NOTE_NV_CUINFO"
        /*0018*/ 	.short	0x0002
        /*001a*/ 	.short	0x005a
        /*001c*/ 	.short	0x0082
	.zero		2


//--------------------- .nv.info                  --------------------------
	.section	.nv.info,"",@"SHT_CUDA_INFO"
	.align	4


	//----- nvinfo : EIATTR_REGCOUNT
	.align		4
        /*0000*/ 	.byte	0x04, 0x2f
        /*0002*/ 	.short	(.L_39 - .L_38)
	.align		4
.L_38:
        /*0004*/ 	.word	index@(_ZN2at6native29vectorized_elementwise_kernelILi8ENS0_13AUnaryFunctorIdddZZZNS0_20copysign_kernel_cudaERNS_18TensorIteratorBaseEENKUlvE_clEvENKUlvE_clEvEUlddE_EESt5arrayIPcLm2EEEEviT0_T1_)
        /*0008*/ 	.word	0x00000020


	//----- nvinfo : EIATTR_FRAME_SIZE
	.align		4
.L_39:
        /*000c*/ 	.byte	0x04, 0x11
        /*000e*/ 	.short	(.L_41 - .L_40)
	.align		4
.L_40:
        /*0010*/ 	.word	index@(_ZN2at6native29vectorized_elementwise_kernelILi8ENS0_13AUnaryFunctorIdddZZZNS0_20copysign_kernel_cudaERNS_18TensorIteratorBaseEENKUlvE_clEvENKUlvE_clEvEUlddE_EESt5arrayIPcLm2EEEEviT0_T1_)
        /*0014*/ 	.word	0x00000000


	//----- nvinfo : EIATTR_REGCOUNT
	.align		4
.L_41:
        /*0018*/ 	.byte	0x04, 0x2f
        /*001a*/ 	.short	(.L_43 - .L_42)
	.align		4
.L_42:
        /*001c*/ 	.word	index@(_ZN2at6native29vectorized_elementwise_kernelILi4ENS0_13AUnaryFunctorIdddZZZNS0_20copysign_kernel_cudaERNS_18TensorIteratorBaseEENKUlvE_clEvENKUlvE_clEvEUlddE_EESt5arrayIPcLm2EEEEviT0_T1_)
        /*0020*/ 	.word	0x00000020


	//----- nvinfo : EIATTR_FRAME_SIZE
	.align		4
.L_43:
        /*0024*/ 	.byte	0x04, 0x11
        /*0026*/ 	.short	(.L_45 - .L_44)
	.align		4
.L_44:
        /*0028*/ 	.word	index@(_ZN2at6native29vectorized_elementwise_kernelILi4ENS0_13AUnaryFunctorIdddZZZNS0_20copysign_kernel_cudaERNS_18TensorIteratorBaseEENKUlvE_clEvENKUlvE_clEvEUlddE_EESt5arrayIPcLm2EEEEviT0_T1_)
        /*002c*/ 	.word	0x00000000


	//----- nvinfo : EIATTR_REGCOUNT
	.align		4
.L_45:
        /*0030*/ 	.byte	0x04, 0x2f
        /*0032*/ 	.short	(.L_47 - .L_46)
	.align		4
.L_46:
        /*0034*/ 	.word	index@(_ZN2at6native29vectorized_elementwise_kernelILi2ENS0_13AUnaryFunctorIdddZZZNS0_20copysign_kernel_cudaERNS_18TensorIteratorBaseEENKUlvE_clEvENKUlvE_clEvEUlddE_EESt5arrayIPcLm2EEEEviT0_T1_)
        /*0038*/ 	.word	0x00000020


	//----- nvinfo : EIATTR_FRAME_SIZE
	.align		4
.L_47:
        /*003c*/ 	.byte	0x04, 0x11
        /*003e*/ 	.short	(.L_49 - .L_48)
	.align		4
.L_48:
        /*0040*/ 	.word	index@(_ZN2at6native29vectorized_elementwise_kernelILi2ENS0_13AUnaryFunctorIdddZZZNS0_20copysign_kernel_cudaERNS_18TensorIteratorBaseEENKUlvE_clEvENKUlvE_clEvEUlddE_EESt5arrayIPcLm2EEEEviT0_T1_)
        /*0044*/ 	.word	0x00000000


	//----- nvinfo : EIATTR_REGCOUNT
	.align		4
.L_49:
        /*0048*/ 	.byte	0x04, 0x2f
        /*004a*/ 	.short	(.L_51 - .L_50)
	.align		4
.L_50:
        /*004c*/ 	.word	index@(_ZN2at6native27unrolled_elementwise_kernelINS0_13AUnaryFunctorIdddZZZNS0_20copysign_kernel_cudaERNS_18TensorIteratorBaseEENKUlvE_clEvENKUlvE_clEvEUlddE_EESt5arrayIPcLm2EELi4E23TrivialOffsetCalculatorILi1EjESD_NS0_6memory15LoadWithoutCastENSE_16StoreWithoutCastEEEviT_T0_T2_T3_T4_T5_)
        /*0050*/ 	.word	0x00000017


	//----- nvinfo : EIATTR_FRAME_SIZE
	.align		4
.L_51:
        /*0054*/ 	.byte	0x04, 0x11
        /*0056*/ 	.short	(.L_53 - .L_52)
	.align		4
.L_52:
        /*0058*/ 	.word	index@(_ZN2at6native27unrolled_elementwise_kernelINS0_13AUnaryFunctorIdddZZZNS0_20copysign_kernel_cudaERNS_18TensorIteratorBaseEENKUlvE_clEvENKUlvE_clEvEUlddE_EESt5arrayIPcLm2EELi4E23TrivialOffsetCalculatorILi1EjESD_NS0_6memory15LoadWithoutCastENSE_16StoreWithoutCastEEEviT_T0_T2_T3_T4_T5_)
        /*005c*/ 	.word	0x00000000


	//----- nvinfo : EIATTR_REGCOUNT
	.align		4
.L_53:
        /*0060*/ 	.byte	0x04, 0x2f
        /*0062*/ 	.short	(.L_55 - .L_54)
	.align		4
.L_54:
        /*0064*/ 	.word	index@(_ZN2at6native18elementwise_kernelILi128ELi2EZNS0_22gpu_kernel_impl_nocastINS0_13AUnaryFunctorIdddZZZNS0_20copysign_kernel_cudaERNS_18TensorIteratorBaseEENKUlvE_clEvENKUlvE_clEvEUlddE_EEEEvS5_RKT_EUliE_EEviT1_)
        /*0068*/ 	.word	0x00000012


	//----- nvinfo : EIATTR_FRAME_SIZE
	.align		4
.L_55:
        /*006c*/ 	.byte	0x04, 0x11
        /*006e*/ 	.short	(.L_57 - .L_56)
	.align		4
.L_56:
        /*0070*/ 	.word	index@(_ZN2at6native18elementwise_kernelILi128ELi2EZNS0_22gpu_kernel_impl_nocastINS0_13AUnaryFunctorIdddZZZNS0_20copysign_kernel_cudaERNS_18TensorIteratorBaseEENKUlvE_clEvENKUlvE_clEvEUlddE_EEEEvS5_RKT_EUliE_EEviT1_)
        /*0074*/ 	.word	0x00000000


	//----- nvinfo : EIATTR_REGCOUNT
	.align		4
.L_57:
        /*0078*/ 	.byte	0x04, 0x2f
        /*007a*/ 	.short	(.L_59 - .L_58)
	.align		4
.L_58:
        /*007c*/ 	.word	index@(_ZN2at6native27unrolled_elementwise_kernelINS0_13AUnaryFunctorIdddZZZNS0_20copysign_kernel_cudaERNS_18TensorIteratorBaseEENKUlvE_clEvENKUlvE_clEvEUlddE_EESt5arrayIPcLm2EELi4E23TrivialOffsetCalculatorILi1EjESD_NS0_6memory12LoadWithCastILi1EEENSE_13StoreWithCastILi1EEEEEviT_T0_T2_T3_T4_T5_)
        /*0080*/ 	.word	0x00000022


	//----- nvinfo : EIATTR_FRAME_SIZE
	.align		4
.L_59:
        /*0084*/ 	.byte	0x04, 0x11
        /*0086*/ 	.short	(.L_61 - .L_60)
	.align		4
.L_60:
        /*0088*/ 	.word	index@(_ZN2at6native27unrolled_elementwise_kernelINS0_13AUnaryFunctorIdddZZZNS0_20copysign_kernel_cudaERNS_18TensorIteratorBaseEENKUlvE_clEvENKUlvE_clEvEUlddE_EESt5arrayIPcLm2EELi4E23TrivialOffsetCalculatorILi1EjESD_NS0_6memory12LoadWithCastILi1EEENSE_13StoreWithCastILi1EEEEEviT_T0_T2_T3_T4_T5_)
        /*008c*/ 	.word	0x00000000


	//----- nvinfo : EIATTR_REGCOUNT
	.align		4
.L_61:
        /*0090*/ 	.byte	0x04, 0x2f
        /*0092*/ 	.short	(.L_63 - .L_62)
	.align		4
.L_62:
        /*0094*/ 	.word	index@(_ZN2at6native18elementwise_kernelILi128ELi4EZNS0_15gpu_kernel_implINS0_13AUnaryFunctorIdddZZZNS0_20copysign_kernel_cudaERNS_18TensorIteratorBaseEENKUlvE_clEvENKUlvE_clEvEUlddE_EEEEvS5_RKT_EUliE_EEviT1_)
        /*0098*/ 	.word	0x0000001a


	//----- nvinfo : EIATTR_FRAME_SIZE
	.align		4
.L_63:
        /*009c*/ 	.byte	0x04, 0x11
        /*009e*/ 	.short	(.L_65 - .L_64)
	.align		4
.L_64:
        /*00a0*/ 	.word	index@(_ZN2at6native18elementwise_kernelILi128ELi4EZNS0_15gpu_kernel_implINS0_13AUnaryFunctorIdddZZZNS0_20copysign_kernel_cudaERNS_18TensorIteratorBaseEENKUlvE_clEvENKUlvE_clEvEUlddE_EEEEvS5_RKT_EUliE_EEviT1_)
        /*00a4*/ 	.word	0x00000000


	//----- nvinfo : EIATTR_REGCOUNT
	.align		4
.L_65:
        /*00a8*/ 	.byte	0x04, 0x2f
        /*00aa*/ 	.short	(.L_67 - .L_66)
	.align		4
.L_66:
        /*00ac*/ 	.word	index@(_ZN2at6native29vectorized_elementwise_kernelILi8ENS0_13BUnaryFunctorIdddZZZNS0_20copysign_kernel_cudaERNS_18TensorIteratorBaseEENKUlvE_clEvENKUlvE_clEvEUlddE_EESt5arrayIPcLm2EEEEviT0_T1_)
        /*00b0*/ 	.word	0x00000020


	//----- nvinfo : EIATTR_FRAME_SIZE
	.align		4
.L_67:
        /*00b4*/ 	.byte	0x04, 0x11
        /*00b6*/ 	.short	(.L_69 - .L_68)
	.align		4
.L_68:
        /*00b8*/ 	.word	index@(_ZN2at6native29vectorized_elementwise_kernelILi8ENS0_13BUnaryFunctorIdddZZZNS0_20copysign_kernel_cudaERNS_18TensorIteratorBaseEENKUlvE_clEvENKUlvE_clEvEUlddE_EESt5arrayIPcLm2EEEEviT0_T1_)
        /*00bc*/ 	.word	0x00000000


	//----- nvinfo : EIATTR_REGCOUNT
	.align		4
.L_69:
        /*00c0*/ 	.byte	0x04, 0x2f
        /*00c2*/ 	.short	(.L_71 - .L_70)
	.align		4
.L_70:
        /*00c4*/ 	.word	index@(_ZN2at6native29vectorized_elementwise_kernelILi4ENS0_13BUnaryFunctorIdddZZZNS0_20copysign_kernel_cudaERNS_18TensorIteratorBaseEENKUlvE_clEvENKUlvE_clEvEUlddE_EESt5arrayIPcLm2EEEEviT0_T1_)
        /*00c8*/ 	.word	0x00000020


	//----- nvinfo : EIATTR_FRAME_SIZE
	.align		4
.L_71:
        /*00cc*/ 	.byte	0x04, 0x11
        /*00ce*/ 	.short	(.L_73 - .L_72)
	.align		4
.L_72:
        /*00d0*/ 	.word	index@(_ZN2at6native29vectorized_elementwise_kernelILi4ENS0_13BUnaryFunctorIdddZZZNS0_20copysign_kernel_cudaERNS_18TensorIteratorBaseEENKUlvE_clEvENKUlvE_clEvEUlddE_EESt5arrayIPcLm2EEEEviT0_T1_)
        /*00d4*/ 	.word	0x00000000


	//----- nvinfo : EIATTR_REGCOUNT
	.align		4
.L_73:
        /*00d8*/ 	.byte	0x04, 0x2f
        /*00da*/ 	.short	(.L_75 - .L_74)
	.align		4
.L_74:
        /*00dc*/ 	.word	index@(_ZN2at6native29vectorized_elementwise_kernelILi2ENS0_13BUnaryFunctorIdddZZZNS0_20copysign_kernel_cudaERNS_18TensorIteratorBaseEENKUlvE_clEvENKUlvE_clEvEUlddE_EESt5arrayIPcLm2EEEEviT0_T1_)
        /*00e0*/ 	.word	0x00000020


	//----- nvinfo : EIATTR_FRAME_SIZE
	.align		4
.L_75:
        /*00e4*/ 	.byte	0x04, 0x11
        /*00e6*/ 	.short	(.L_77 - .L_76)
	.align		4
.L_76:
        /*00e8*/ 	.word	index@(_ZN2at6native29vectorized_elementwise_kernelILi2ENS0_13BUnaryFunctorIdddZZZNS0_20copysign_kernel_cudaERNS_18TensorIteratorBaseEENKUlvE_clEvENKUlvE_clEvEUlddE_EESt5arrayIPcLm2EEEEviT0_T1_)
        /*00ec*/ 	.word	0x00000000


	//----- nvinfo : EIATTR_REGCOUNT
	.align		4
.L_77:
        /*00f0*/ 	.byte	0x04, 0x2f
        /*00f2*/ 	.short	(.L_79 - .L_78)
	.align		4
.L_78:
        /*00f4*/ 	.word	index@(_ZN2at6native27unrolled_elementwise_kernelINS0_13BUnaryFunctorIdddZZZNS0_20copysign_kernel_cudaERNS_18TensorIteratorBaseEENKUlvE_clEvENKUlvE_clEvEUlddE_EESt5arrayIPcLm2EELi4E23TrivialOffsetCalculatorILi1EjESD_NS0_6memory15LoadWithoutCastENSE_16StoreWithoutCastEEEviT_T0_T2_T3_T4_T5_)
        /*00f8*/ 	.word	0x00000018


	//----- nvinfo : EIATTR_FRAME_SIZE
	.align		4
.L_79:
        /*00fc*/ 	.byte	0x04, 0x11
        /*00fe*/ 	.short	(.L_81 - .L_80)
	.align		4
.L_80:
        /*0100*/ 	.word	index@(_ZN2at6native27unrolled_elementwise_kernelINS0_13BUnaryFunctorIdddZZZNS0_20copysign_kernel_cudaERNS_18TensorIteratorBaseEENKUlvE_clEvENKUlvE_clEvEUlddE_EESt5arrayIPcLm2EELi4E23TrivialOffsetCalculatorILi1EjESD_NS0_6memory15LoadWithoutCastENSE_16StoreWithoutCastEEEviT_T0_T2_T3_T4_T5_)
        /*0104*/ 	.word	0x00000000


	//----- nvinfo : EIATTR_REGCOUNT
	.align		4
.L_81:
        /*0108*/ 	.byte	0x04, 0x2f
        /*010a*/ 	.short	(.L_83 - .L_82)
	.align		4
.L_82:
        /*010c*/ 	.word	index@(_ZN2at6native18elementwise_kernelILi128ELi2EZNS0_22gpu_kernel_impl_nocastINS0_13BUnaryFunctorIdddZZZNS0_20copysign_kernel_cudaERNS_18TensorIteratorBaseEENKUlvE_clEvENKUlvE_clEvEUlddE_EEEEvS5_RKT_EUliE_EEviT1_)
        /*0110*/ 	.word	0x00000012


	//----- nvinfo : EIATTR_FRAME_SIZE
	.align		4
.L_83:
        /*0114*/ 	.byte	0x04, 0x11
        /*0116*/ 	.short	(.L_85 - .L_84)
	.align		4
.L_84:
        /*0118*/ 	.word	index@(_ZN2at6native18elementwise_kernelILi128ELi2EZNS0_22gpu_kernel_impl_nocastINS0_13BUnaryFunctorIdddZZZNS0_20copysign_kernel_cudaERNS_18TensorIteratorBaseEENKUlvE_clEvENKUlvE_clEvEUlddE_EEEEvS5_RKT_EUliE_EEviT1_)
        /*011c*/ 	.word	0x00000000


	//----- nvinfo : EIATTR_REGCOUNT
	.align		4
.L_85:
        /*0120*/ 	.byte	0x04, 0x2f
        /*0122*/ 	.short	(.L_87 - .L_86)
	.align		4
.L_86:
        /*0124*/ 	.word	index@(_ZN2at6native27unrolled_elementwise_kernelINS0_13BUnaryFunctorIdddZZZNS0_20copysign_kernel_cudaERNS_18TensorIteratorBaseEENKUlvE_clEvENKUlvE_clEvEUlddE_EESt5arrayIPcLm2EELi4E23TrivialOffsetCalculatorILi1EjESD_NS0_6memory12LoadWithCastILi1EEENSE_13StoreWithCastILi1EEEEEviT_T0_T2_T3_T4_T5_)
        /*0128*/ 	.word	0x00000022


	//----- nvinfo : EIATTR_FRAME_SIZE
	.align		4
.L_87:
        /*012c*/ 	.byte	0x04, 0x11
        /*012e*/ 	.short	(.L_89 - .L_88)
	.align		4
.L_88:
        /*0130*/ 	.word	index@(_ZN2at6native27unrolled_elementwise_kernelINS0_13BUnaryFunctorIdddZZZNS0_20copysign_kernel_cudaERNS_18TensorIteratorBaseEENKUlvE_clEvENKUlvE_clEvEUlddE_EESt5arrayIPcLm2EELi4E23TrivialOffsetCalculatorILi1EjESD_NS0_6memory12LoadWithCastILi1EEENSE_13StoreWithCastILi1EEEEEviT_T0_T2_T3_T4_T5_)
        /*0134*/ 	.word	0x00000000


	//----- nvinfo : EIATTR_REGCOUNT
	.align		4
.L_89:
        /*0138*/ 	.byte	0x04, 0x2f
        /*013a*/ 	.short	(.L_91 - .L_90)
	.align		4
.L_90:
        /*013c*/ 	.word	index@(_ZN2at6native18elementwise_kernelILi128ELi4EZNS0_15gpu_kernel_implINS0_13BUnaryFunctorIdddZZZNS0_20copysign_kernel_cudaERNS_18TensorIteratorBaseEENKUlvE_clEvENKUlvE_clEvEUlddE_EEEEvS5_RKT_EUliE_EEviT1_)
        /*0140*/ 	.word	0x0000001a


	//----- nvinfo : EIATTR_FRAME_SIZE
	.align		4
.L_91:
        /*0144*/ 	.byte	0x04, 0x11
        /*0146*/ 	.short	(.L_93 - .L_92)
	.align		4
.L_92:
        /*0148*/ 	.word	index@(_ZN2at6native18elementwise_kernelILi128ELi4EZNS0_15gpu_kernel_implINS0_13BUnaryFunctorIdddZZZNS0_20copysign_kernel_cudaERNS_18TensorIteratorBaseEENKUlvE_clEvENKUlvE_clEvEUlddE_EEEEvS5_RKT_EUliE_EEviT1_)
        /*014c*/ 	.word	0x00000000


	//----- nvinfo : EIATTR_REGCOUNT
	.align		4
.L_93:
        /*0150*/ 	.byte	0x04, 0x2f
        /*0152*/ 	.short	(.L_95 - .L_94)
	.align		4
.L_94:
        /*0154*/ 	.word	index@(_ZN2at6native29vectorized_elementwise_kernelILi8ENS0_13BinaryFunctorIdddZZZNS0_20copysign_kernel_cudaERNS_18TensorIteratorBaseEENKUlvE_clEvENKUlvE_clEvEUlddE_EESt5arrayIPcLm3EEEEviT0_T1_)
        /*0158*/ 	.word	0x00000020


	//----- nvinfo : EIATTR_FRAME_SIZE
	.align		4
.L_95:
        /*015c*/ 	.byte	0x04, 0x11
        /*015e*/ 	.short	(.L_97 - .L_96)
	.align		4
.L_96:
        /*0160*/ 	.word	index@(_ZN2at6native29vectorized_elementwise_kernelILi8ENS0_13BinaryFunctorIdddZZZNS0_20copysign_kernel_cudaERNS_18TensorIteratorBaseEENKUlvE_clEvENKUlvE_clEvEUlddE_EESt5arrayIPcLm3EEEEviT0_T1_)
        /*0164*/ 	.word	0x00000000


	//----- nvinfo : EIATTR_REGCOUNT
	.align		4
.L_97:
        /*0168*/ 	.byte	0x04, 0x2f
        /*016a*/ 	.short	(.L_99 - .L_98)
	.align		4
.L_98:
        /*016c*/ 	.word	index@(_ZN2at6native29vectorized_elementwise_kernelILi4ENS0_13BinaryFunctorIdddZZZNS0_20copysign_kernel_cudaERNS_18TensorIteratorBaseEENKUlvE_clEvENKUlvE_clEvEUlddE_EESt5arrayIPcLm3EEEEviT0_T1_)
        /*0170*/ 	.word	0x00000020


	//----- nvinfo : EIATTR_FRAME_SIZE
	.align		4
.L_99:
        /*0174*/ 	.byte	0x04, 0x11
        /*0176*/ 	.short	(.L_101 - .L_100)
	.align		4
.L_100:
        /*0178*/ 	.word	index@(_ZN2at6native29vectorized_elementwise_kernelILi4ENS0_13BinaryFunctorIdddZZZNS0_20copysign_kernel_cudaERNS_18TensorIteratorBaseEENKUlvE_clEvENKUlvE_clEvEUlddE_EESt5arrayIPcLm3EEEEviT0_T1_)
        /*017c*/ 	.word	0x00000000


	//----- nvinfo : EIATTR_REGCOUNT
	.align		4
.L_101:
        /*0180*/ 	.byte	0x04, 0x2f
        /*0182*/ 	.short	(.L_103 - .L_102)
	.align		4
.L_102:
        /*0184*/ 	.word	index@(_ZN2at6native29vectorized_elementwise_kernelILi2ENS0_13BinaryFunctorIdddZZZNS0_20copysign_kernel_cudaERNS_18TensorIteratorBaseEENKUlvE_clEvENKUlvE_clEvEUlddE_EESt5arrayIPcLm3EEEEviT0_T1_)
        /*0188*/ 	.word	0x00000020


	//----- nvinfo : EIATTR_FRAME_SIZE
	.align		4
.L_103:
        /*018c*/ 	.byte	0x04, 0x11
        /*018e*/ 	.short	(.L_105 - .L_104)
	.align		4
.L_104:
        /*0190*/ 	.word	index@(_ZN2at6native29vectorized_elementwise_kernelILi2ENS0_13BinaryFunctorIdddZZZNS0_20copysign_kernel_cudaERNS_18TensorIteratorBaseEENKUlvE_clEvENKUlvE_clEvEUlddE_EESt5arrayIPcLm3EEEEviT0_T1_)
        /*0194*/ 	.word	0x00000000


	//----- nvinfo : EIATTR_REGCOUNT
	.align		4
.L_105:
        /*0198*/ 	.byte	0x04, 0x2f
        /*019a*/ 	.short	(.L_107 - .L_106)
	.align		4
.L_106:
        /*019c*/ 	.word	index@(_ZN2at6native27unrolled_elementwise_kernelINS0_13BinaryFunctorIdddZZZNS0_20copysign_kernel_cudaERNS_18TensorIteratorBaseEENKUlvE_clEvENKUlvE_clEvEUlddE_EESt5arrayIPcLm3EELi4E23TrivialOffsetCalculatorILi2EjESC_ILi1EjENS0_6memory15LoadWithoutCastENSF_16StoreWithoutCastEEEviT_T0_T2_T3_T4_T5_)
        /*01a0*/ 	.word	0x00000020


	//----- nvinfo : EIATTR_FRAME_SIZE
	.align		4
.L_107:
        /*01a4*/ 	.byte	0x04, 0x11
        /*01a6*/ 	.short	(.L_109 - .L_108)
	.align		4
.L_108:
        /*01a8*/ 	.word	index@(_ZN2at6native27unrolled_elementwise_kernelINS0_13BinaryFunctorIdddZZZNS0_20copysign_kernel_cudaERNS_18TensorIteratorBaseEENKUlvE_clEvENKUlvE_clEvEUlddE_EESt5arrayIPcLm3EELi4E23TrivialOffsetCalculatorILi2EjESC_ILi1EjENS0_6memory15LoadWithoutCastENSF_16StoreWithoutCastEEEviT_T0_T2_T3_T4_T5_)
        /*01ac*/ 	.word	0x00000000


	//----- nvinfo : EIATTR_REGCOUNT
	.align		4
.L_109:
        /*01b0*/ 	.byte	0x04, 0x2f
        /*01b2*/ 	.short	(.L_111 - .L_110)
	.align		4
.L_110:
        /*01b4*/ 	.word	index@(_ZN2at6native18elementwise_kernelILi128ELi2EZNS0_22gpu_kernel_impl_nocastINS0_13BinaryFunctorIdddZZZNS0_20copysign_kernel_cudaERNS_18TensorIteratorBaseEENKUlvE_clEvENKUlvE_clEvEUlddE_EEEEvS5_RKT_EUliE_EEviT1_)
        /*01b8*/ 	.word	0x00000012


	//----- nvinfo : EIATTR_FRAME_SIZE
	.align		4
.L_111:
        /*01bc*/ 	.byte	0x04, 0x11
        /*01be*/ 	.short	(.L_113 - .L_112)
	.align		4
.L_112:
        /*01c0*/ 	.word	index@(_ZN2at6native18elementwise_kernelILi128ELi2EZNS0_22gpu_kernel_impl_nocastINS0_13BinaryFunctorIdddZZZNS0_20copysign_kernel_cudaERNS_18TensorIteratorBaseEENKUlvE_clEvENKUlvE_clEvEUlddE_EEEEvS5_RKT_EUliE_EEviT1_)
        /*01c4*/ 	.word	0x00000000


	//----- nvinfo : EIATTR_REGCOUNT
	.align		4
.L_113:
        /*01c8*/ 	.byte	0x04, 0x2f
        /*01ca*/ 	.short	(.L_115 - .L_114)
	.align		4
.L_114:
        /*01cc*/ 	.word	index@(_ZN2at6native27unrolled_elementwise_kernelINS0_13BinaryFunctorIdddZZZNS0_20copysign_kernel_cudaERNS_18TensorIteratorBaseEENKUlvE_clEvENKUlvE_clEvEUlddE_EESt5arrayIPcLm3EELi4E23TrivialOffsetCalculatorILi2EjESC_ILi1EjENS0_6memory12LoadWithCastILi2EEENSF_13StoreWithCastILi1EEEEEviT_T0_T2_T3_T4_T5_)
        /*01d0*/ 	.word	0x00000026


	//----- nvinfo : EIATTR_FRAME_SIZE
	.align		4
.L_115:
        /*01d4*/ 	.byte	0x04, 0x11
        /*01d6*/ 	.short	(.L_117 - .L_116)
	.align		4
.L_116:
        /*01d8*/ 	.word	index@(_ZN2at6native27unrolled_elementwise_kernelINS0_13BinaryFunctorIdddZZZNS0_20copysign_kernel_cudaERNS_18TensorIteratorBaseEENKUlvE_clEvENKUlvE_clEvEUlddE_EESt5arrayIPcLm3EELi4E23TrivialOffsetCalculatorILi2EjESC_ILi1EjENS0_6memory12LoadWithCastILi2EEENSF_13StoreWithCastILi1EEEEEviT_T0_T2_T3_T4_T5_)
        /*01dc*/ 	.word	0x00000000


	//----- nvinfo : EIATTR_REGCOUNT
	.align		4
.L_117:
        /*01e0*/ 	.byte	0x04, 0x2f
        /*01e2*/ 	.short	(.L_119 - .L_118)
	.align		4
.L_118:
        /*01e4*/ 	.word	index@(_ZN2at6native18elementwise_kernelILi128ELi4EZNS0_15gpu_kernel_implINS0_13BinaryFunctorIdddZZZNS0_20copysign_kernel_cudaERNS_18TensorIteratorBaseEENKUlvE_clEvENKUlvE_clEvEUlddE_EEEEvS5_RKT_EUliE_EEviT1_)
        /*01e8*/ 	.word	0x0000001c


	//----- nvinfo : EIATTR_FRAME_SIZE
	.align		4
.L_119:
        /*01ec*/ 	.byte	0x04, 0x11
        /*01ee*/ 	.short	(.L_121 - .L_120)
	.align		4
.L_120:
        /*01f0*/ 	.word	index@(_ZN2at6native18elementwise_kernelILi128ELi4EZNS0_15gpu_kernel_implINS0_13BinaryFunctorIdddZZZNS0_20copysign_kernel_cudaERNS_18TensorIteratorBaseEENKUlvE_clEvENKUlvE_clEvEUlddE_EEEEvS5_RKT_EUliE_EEviT1_)
        /*01f4*/ 	.word	0x00000000


	//----- nvinfo : EIATTR_REGCOUNT
	.align		4
.L_121:
        /*01f8*/ 	.byte	0x04, 0x2f
        /*01fa*/ 	.short	(.L_123 - .L_122)
	.align		4
.L_122:
        /*01fc*/ 	.word	index@(_ZN2at6native29vectorized_elementwise_kernelILi8ENS0_13AUnaryFunctorIfffZZZNS0_20copysign_kernel_cudaERNS_18TensorIteratorBaseEENKUlvE_clEvENKUlvE0_clEvEUlffE_EESt5arrayIPcLm2EEEEviT0_T1_)
        /*0200*/ 	.word	0x00000020


	//----- nvinfo : EIATTR_FRAME_SIZE
	.align		4
.L_123:
        /*0204*/ 	.byte	0x04, 0x11
        /*0206*/ 	.short	(.L_125 - .L_124)
	.align		4
.L_124:
        /*0208*/ 	.word	index@(_ZN2at6native29vectorized_elementwise_kernelILi8ENS0_13AUnaryFunctorIfffZZZNS0_20copysign_kernel_cudaERNS_18TensorIteratorBaseEENKUlvE_clEvENKUlvE0_clEvEUlffE_EESt5arrayIPcLm2EEEEviT0_T1_)
        /*020c*/ 	.word	0x00000000


	//----- nvinfo : EIATTR_REGCOUNT
	.align		4
.L_125:
        /*0210*/ 	.byte	0x04, 0x2f
        /*0212*/ 	.short	(.L_127 - .L_126)
	.align		4
.L_126:
        /*0214*/ 	.word	index@(_ZN2at6native29vectorized_elementwise_kernelILi4ENS0_13AUnaryFunctorIfffZZZNS0_20copysign_kernel_cudaERNS_18TensorIteratorBaseEENKUlvE_clEvENKUlvE0_clEvEUlffE_EESt5arrayIPcLm2EEEEviT0_T1_)
        /*0218*/ 	.word	0x00000020


	//----- nvinfo : EIATTR_FRAME_SIZE
	.align		4
.L_127:
        /*021c*/ 	.byte	0x04, 0x11
        /*021e*/ 	.short	(.L_129 - .L_128)
	.align		4
.L_128:
        /*0220*/ 	.word	index@(_ZN2at6native29vectorized_elementwise_kernelILi4ENS0_13AUnaryFunctorIfffZZZNS0_20copysign_kernel_cudaERNS_18TensorIteratorBaseEENKUlvE_clEvENKUlvE0_clEvEUlffE_EESt5arrayIPcLm2EEEEviT0_T1_)
        /*0224*/ 	.word	0x00000000


	//----- nvinfo : EIATTR_REGCOUNT
	.align		4
.L_129:
        /*0228*/ 	.byte	0x04, 0x2f
        /*022a*/ 	.short	(.L_131 - .L_130)
	.align		4
.L_130:
        /*022c*/ 	.word	index@(_ZN2at6native29vectorized_elementwise_kernelILi2ENS0_13AUnaryFunctorIfffZZZNS0_20copysign_kernel_cudaERNS_18TensorIteratorBaseEENKUlvE_clEvENKUlvE0_clEvEUlffE_EESt5arrayIPcLm2EEEEviT0_T1_)
        /*0230*/ 	.word	0x00000020


	//----- nvinfo : EIATTR_FRAME_SIZE
	.align		4
.L_131:
        /*0234*/ 	.byte	0x04, 0x11
        /*0236*/ 	.short	(.L_133 - .L_132)
	.align		4
.L_132:
        /*0238*/ 	.word	index@(_ZN2at6native29vectorized_elementwise_kernelILi2ENS0_13AUnaryFunctorIfffZZZNS0_20copysign_kernel_cudaERNS_18TensorIteratorBaseEENKUlvE_clEvENKUlvE0_clEvEUlffE_EESt5arrayIPcLm2EEEEviT0_T1_)
        /*023c*/ 	.word	0x00000000


	//----- nvinfo : EIATTR_REGCOUNT
	.align		4
.L_133:
        /*0240*/ 	.byte	0x04, 0x2f
        /*0242*/ 	.short	(.L_135 - .L_134)
	.align		4
.L_134:
        /*0244*/ 	.word	index@(_ZN2at6native27unrolled_elementwise_kernelINS0_13AUnaryFunctorIfffZZZNS0_20copysign_kernel_cudaERNS_18TensorIteratorBaseEENKUlvE_clEvENKUlvE0_clEvEUlffE_EESt5arrayIPcLm2EELi4E23TrivialOffsetCalculatorILi1EjESD_NS0_6memory15LoadWithoutCastENSE_16StoreWithoutCastEEEviT_T0_T2_T3_T4_T5_)
        /*0248*/ 	.word	0x00000014


	//----- nvinfo : EIATTR_FRAME_SIZE
	.align		4
.L_135:
        /*024c*/ 	.byte	0x04, 0x11
        /*024e*/ 	.short	(.L_137 - .L_136)
	.align		4
.L_136:
        /*0250*/ 	.word	index@(_ZN2at6native27unrolled_elementwise_kernelINS0_13AUnaryFunctorIfffZZZNS0_20copysign_kernel_cudaERNS_18TensorIteratorBaseEENKUlvE_clEvENKUlvE0_clEvEUlffE_EESt5arrayIPcLm2EELi4E23TrivialOffsetCalculatorILi1EjESD_NS0_6memory15LoadWithoutCastENSE_16StoreWithoutCastEEEviT_T0_T2_T3_T4_T5_)
        /*0254*/ 	.word	0x00000000


	//----- nvinfo : EIATTR_REGCOUNT
	.align		4
.L_137:
        /*0258*/ 	.byte	0x04, 0x2f
        /*025a*/ 	.short	(.L_139 - .L_138)
	.align		4
.L_138:
        /*025c*/ 	.word	index@(_ZN2at6native18elementwise_kernelILi128ELi2EZNS0_22gpu_kernel_impl_nocastINS0_13AUnaryFunctorIfffZZZNS0_20copysign_kernel_cudaERNS_18TensorIteratorBaseEENKUlvE_clEvENKUlvE0_clEvEUlffE_EEEEvS5_RKT_EUliE_EEviT1_)
        /*0260*/ 	.word	0x00000012


	//----- nvinfo : EIATTR_FRAME_SIZE
	.align		4
.L_139:
        /*0264*/ 	.byte	0x04, 0x11
        /*0266*/ 	.short	(.L_141 - .L_140)
	.align		4
.L_140:
        /*0268*/ 	.word	index@(_ZN2at6native18elementwise_kernelILi128ELi2EZNS0_22gpu_kernel_impl_nocastINS0_13AUnaryFunctorIfffZZZNS0_20copysign_kernel_cudaERNS_18TensorIteratorBaseEENKUlvE_clEvENKUlvE0_clEvEUlffE_EEEEvS5_RKT_EUliE_EEviT1_)
        /*026c*/ 	.word	0x00000000


	//----- nvinfo : EIATTR_REGCOUNT
	.align		4
.L_141:
        /*0270*/ 	.byte	0x04, 0x2f
        /*0272*/ 	.short	(.L_143 - .L_142)
	.align		4
.L_142:
        /*0274*/ 	.word	index@(_ZN2at6native27unrolled_elementwise_kernelINS0_13AUnaryFunctorIfffZZZNS0_20copysign_kernel_cudaERNS_18TensorIteratorBaseEENKUlvE_clEvENKUlvE0_clEvEUlffE_EESt5arrayIPcLm2EELi4E23TrivialOffsetCalculatorILi1EjESD_NS0_6memory12LoadWithCastILi1EEENSE_13StoreWithCastILi1EEEEEviT_T0_T2_T3_T4_T5_)
        /*0278*/ 	.word	0x0000001c


	//----- nvinfo : EIATTR_FRAME_SIZE
	.align		4
.L_143:
        /*027c*/ 	.byte	0x04, 0x11
        /*027e*/ 	.short	(.L_145 - .L_144)
	.align		4
.L_144:
        /*0280*/ 	.word	index@(_ZN2at6native27unrolled_elementwise_kernelINS0_13AUnaryFunctorIfffZZZNS0_20copysign_kernel_cudaERNS_18TensorIteratorBaseEENKUlvE_clEvENKUlvE0_clEvEUlffE_EESt5arrayIPcLm2EELi4E23TrivialOffsetCalculatorILi1EjESD_NS0_6memory12LoadWithCastILi1EEENSE_13StoreWithCastILi1EEEEEviT_T0_T2_T3_T4_T5_)
        /*0284*/ 	.word	0x00000000


	//----- nvinfo : EIATTR_REGCOUNT
	.align		4
.L_145:
        /*0288*/ 	.byte	0x04, 0x2f
        /*028a*/ 	.short	(.L_147 - .L_146)
	.align		4
.L_146:
        /*028c*/ 	.word	index@(_ZN2at6native18elementwise_kernelILi128ELi4EZNS0_15gpu_kernel_implINS0_13AUnaryFunctorIfffZZZNS0_20copysign_kernel_cudaERNS_18TensorIteratorBaseEENKUlvE_clEvENKUlvE0_clEvEUlffE_EEEEvS5_RKT_EUliE_EEviT1_)
        /*0290*/ 	.word	0x0000001a


	//----- nvinfo : EIATTR_FRAME_SIZE
	.align		4
.L_147:
        /*0294*/ 	.byte	0x04, 0x11
        /*0296*/ 	.short	(.L_149 - .L_148)
	.align		4
.L_148:
        /*0298*/ 	.word	index@(_ZN2at6native18elementwise_kernelILi128ELi4EZNS0_15gpu_kernel_implINS0_13AUnaryFunctorIfffZZZNS0_20copysign_kernel_cudaERNS_18TensorIteratorBaseEENKUlvE_clEvENKUlvE0_clEvEUlffE_EEEEvS5_RKT_EUliE_EEviT1_)
        /*029c*/ 	.word	0x00000000


	//----- nvinfo : EIATTR_REGCOUNT
	.align		4
.L_149:
        /*02a0*/ 	.byte	0x04, 0x2f
        /*02a2*/ 	.short	(.L_151 - .L_150)
	.align		4
.L_150:
        /*02a4*/ 	.word	index@(_ZN2at6native29vectorized_elementwise_kernelILi8ENS0_13BUnaryFunctorIfffZZZNS0_20copysign_kernel_cudaERNS_18TensorIteratorBaseEENKUlvE_clEvENKUlvE0_clEvEUlffE_EESt5arrayIPcLm2EEEEviT0_T1_)
        /*02a8*/ 	.word	0x00000020


	//----- nvinfo : EIATTR_FRAME_SIZE
	.align		4
.L_151:
        /*02ac*/ 	.byte	0x04, 0x11
        /*02ae*/ 	.short	(.L_153 - .L_152)
	.align		4
.L_152:
        /*02b0*/ 	.word	index@(_ZN2at6native29vectorized_elementwise_kernelILi8ENS0_13BUnaryFunctorIfffZZZNS0_20copysign_kernel_cudaERNS_18TensorIteratorBaseEENKUlvE_clEvENKUlvE0_clEvEUlffE_EESt5arrayIPcLm2EEEEviT0_T1_)
        /*02b4*/ 	.word	0x00000000


	//----- nvinfo : EIATTR_REGCOUNT
	.align		4
.L_153:
        /*02b8*/ 	.byte	0x04, 0x2f
        /*02ba*/ 	.short	(.L_155 - .L_154)
	.align		4
.L_154:
        /*02bc*/ 	.word	index@(_ZN2at6native29vectorized_elementwise_kernelILi4ENS0_13BUnaryFunctorIfffZZZNS0_20copysign_kernel_cudaERNS_18TensorIteratorBaseEENKUlvE_clEvENKUlvE0_clEvEUlffE_EESt5arrayIPcLm2EEEEviT0_T1_)
        /*02c0*/ 	.word	0x00000020


	//----- nvinfo : EIATTR_FRAME_SIZE
	.align		4
.L_155:
        /*02c4*/ 	.byte	0x04, 0x11
        /*02c6*/ 	.short	(.L_157 - .L_156)
	.align		4
.L_156:
        /*02c8*/ 	.word	index@(_ZN2at6native29vectorized_elementwise_kernelILi4ENS0_13BUnaryFunctorIfffZZZNS0_20copysign_kernel_cudaERNS_18TensorIteratorBaseEENKUlvE_clEvENKUlvE0_clEvEUlffE_EESt5arrayIPcLm2EEEEviT0_T1_)
        /*02cc*/ 	.word	0x00000000


	//----- nvinfo : EIATTR_REGCOUNT
	.align		4
.L_157:
        /*02d0*/ 	.byte	0x04, 0x2f
        /*02d2*/ 	.short	(.L_159 - .L_158)
	.align		4
.L_158:
        /*02d4*/ 	.word	index@(_ZN2at6native29vectorized_elementwise_kernelILi2ENS0_13BUnaryFunctorIfffZZZNS0_20copysign_kernel_cudaERNS_18TensorIteratorBaseEENKUlvE_clEvENKUlvE0_clEvEUlffE_EESt5arrayIPcLm2EEEEviT0_T1_)
        /*02d8*/ 	.word	0x00000020


	//----- nvinfo : EIATTR_FRAME_SIZE
	.align		4
.L_159:
        /*02dc*/ 	.byte	0x04, 0x11
        /*02de*/ 	.short	(.L_161 - .L_160)
	.align		4
.L_160:
        /*02e0*/ 	.word	index@(_ZN2at6native29vectorized_elementwise_kernelILi2ENS0_13BUnaryFunctorIfffZZZNS0_20copysign_kernel_cudaERNS_18TensorIteratorBaseEENKUlvE_clEvENKUlvE0_clEvEUlffE_EESt5arrayIPcLm2EEEEviT0_T1_)
        /*02e4*/ 	.word	0x00000000


	//----- nvinfo : EIATTR_REGCOUNT
	.align		4
.L_161:
        /*02e8*/ 	.byte	0x04, 0x2f
        /*02ea*/ 	.short	(.L_163 - .L_162)
	.align		4
.L_162:
        /*02ec*/ 	.word	index@(_ZN2at6native27unrolled_elementwise_kernelINS0_13BUnaryFunctorIfffZZZNS0_20copysign_kernel_cudaERNS_18TensorIteratorBaseEENKUlvE_clEvENKUlvE0_clEvEUlffE_EESt5arrayIPcLm2EELi4E23TrivialOffsetCalculatorILi1EjESD_NS0_6memory15LoadWithoutCastENSE_16StoreWithoutCastEEEviT_T0_T2_T3_T4_T5_)
        /*02f0*/ 	.word	0x00000014


	//----- nvinfo : EIATTR_FRAME_SIZE
	.align		4
.L_163:
        /*02f4*/ 	.byte	0x04, 0x11
        /*02f6*/ 	.short	(.L_165 - .L_164)
	.align		4
.L_164:
        /*02f8*/ 	.word	index@(_ZN2at6native27unrolled_elementwise_kernelINS0_13BUnaryFunctorIfffZZZNS0_20copysign_kernel_cudaERNS_18TensorIteratorBaseEENKUlvE_clEvENKUlvE0_clEvEUlffE_EESt5arrayIPcLm2EELi4E23TrivialOffsetCalculatorILi1EjESD_NS0_6memory15LoadWithoutCastENSE_16StoreWithoutCastEEEviT_T0_T2_T3_T4_T5_)
        /*02fc*/ 	.word	0x00000000


	//----- nvinfo : EIATTR_REGCOUNT
	.align		4
.L_165:
        /*0300*/ 	.byte	0x04, 0x2f
        /*0302*/ 	.short	(.L_167 - .L_166)
	.align		4
.L_166:
        /*0304*/ 	.word	index@(_ZN2at6native18elementwise_kernelILi128ELi2EZNS0_22gpu_kernel_impl_nocastINS0_13BUnaryFunctorIfffZZZNS0_20copysign_kernel_cudaERNS_18TensorIteratorBaseEENKUlvE_clEvENKUlvE0_clEvEUlffE_EEEEvS5_RKT_EUliE_EEviT1_)
        /*0308*/ 	.word	0x00000012


	//----- nvinfo : EIATTR_FRAME_SIZE
	.align		4
.L_167:
        /*030c*/ 	.byte	0x04, 0x11
        /*030e*/ 	.short	(.L_169 - .L_168)
	.align		4
.L_168:
        /*0310*/ 	.word	index@(_ZN2at6native18elementwise_kernelILi128ELi2EZNS0_22gpu_kernel_impl_nocastINS0_13BUnaryFunctorIfffZZZNS0_20copysign_kernel_cudaERNS_18TensorIteratorBaseEENKUlvE_clEvENKUlvE0_clEvEUlffE_EEEEvS5_RKT_EUliE_EEviT1_)
        /*0314*/ 	.word	0x00000000


	//----- nvinfo : EIATTR_REGCOUNT
	.align		4
.L_169:
        /*0318*/ 	.byte	0x04, 0x2f
        /*031a*/ 	.short	(.L_171 - .L_170)
	.align		4
.L_170:
        /*031c*/ 	.word	index@(_ZN2at6native27unrolled_elementwise_kernelINS0_13BUnaryFunctorIfffZZZNS0_20copysign_kernel_cudaERNS_18TensorIteratorBaseEENKUlvE_clEvENKUlvE0_clEvEUlffE_EESt5arrayIPcLm2EELi4E23TrivialOffsetCalculatorILi1EjESD_NS0_6memory12LoadWithCastILi1EEENSE_13StoreWithCastILi1EEEEEviT_T0_T2_T3_T4_T5_)
        /*0320*/ 	.word	0x0000001c


	//----- nvinfo : EIATTR_FRAME_SIZE
	.align		4
.L_171:
        /*0324*/ 	.byte	0x04, 0x11
        /*0326*/ 	.short	(.L_173 - .L_172)
	.align		4
.L_172:
        /*0328*/ 	.word	index@(_ZN2at6native27unrolled_elementwise_kernelINS0_13BUnaryFunctorIfffZZZNS0_20copysign_kernel_cudaERNS_18TensorIteratorBaseEENKUlvE_clEvENKUlvE0_clEvEUlffE_EESt5arrayIPcLm2EELi4E23TrivialOffsetCalculatorILi1EjESD_NS0_6memory12LoadWithCastILi1EEENSE_13StoreWithCastILi1EEEEEviT_T0_T2_T3_T4_T5_)
        /*032c*/ 	.word	0x00000000


	//----- nvinfo : EIATTR_REGCOUNT
	.align		4
.L_173:
        /*0330*/ 	.byte	0x04, 0x2f
        /*0332*/ 	.short	(.L_175 - .L_174)
	.align		4
.L_174:
        /*0334*/ 	.word	index@(_ZN2at6native18elementwise_kernelILi128ELi4EZNS0_15gpu_kernel_implINS0_13BUnaryFunctorIfffZZZNS0_20copysign_kernel_cudaERNS_18TensorIteratorBaseEENKUlvE_clEvENKUlvE0_clEvEUlffE_EEEEvS5_RKT_EUliE_EEviT1_)
        /*0338*/ 	.word	0x0000001a


	//----- nvinfo : EIATTR_FRAME_SIZE
	.align		4
.L_175:
        /*033c*/ 	.byte	0x04, 0x11
        /*033e*/ 	.short	(.L_177 - .L_176)
	.align		4
.L_176:
        /*0340*/ 	.word	index@(_ZN2at6native18elementwise_kernelILi128ELi4EZNS0_15gpu_kernel_implINS0_13BUnaryFunctorIfffZZZNS0_20copysign_kernel_cudaERNS_18TensorIteratorBaseEENKUlvE_clEvENKUlvE0_clEvEUlffE_EEEEvS5_RKT_EUliE_EEviT1_)
        /*0344*/ 	.word	0x00000000


	//----- nvinfo : EIATTR_REGCOUNT
	.align		4
.L_177:
        /*0348*/ 	.byte	0x04, 0x2f
        /*034a*/ 	.short	(.L_179 - .L_178)
	.align		4
.L_178:
        /*034c*/ 	.word	index@(_ZN2at6native29vectorized_elementwise_kernelILi8ENS0_13BinaryFunctorIfffZZZNS0_20copysign_kernel_cudaERNS_18TensorIteratorBaseEENKUlvE_clEvENKUlvE0_clEvEUlffE_EESt5arrayIPcLm3EEEEviT0_T1_)
        /*0350*/ 	.word	0x00000020


	//----- nvinfo : EIATTR_FRAME_SIZE
	.align		4
.L_179:
        /*0354*/ 	.byte	0x04, 0x11
        /*0356*/ 	.short	(.L_181 - .L_180)
	.align		4
.L_180:
        /*0358*/ 	.word	index@(_ZN2at6native29vectorized_elementwise_kernelILi8ENS0_13BinaryFunctorIfffZZZNS0_20copysign_kernel_cudaERNS_18TensorIteratorBaseEENKUlvE_clEvENKUlvE0_clEvEUlffE_EESt5arrayIPcLm3EEEEviT0_T1_)
        /*035c*/ 	.word	0x00000000


	//----- nvinfo : EIATTR_REGCOUNT
	.align		4
.L_181:
        /*0360*/ 	.byte	0x04, 0x2f
        /*0362*/ 	.short	(.L_183 - .L_182)
	.align		4
.L_182:
        /*0364*/ 	.word	index@(_ZN2at6native29vectorized_elementwise_kernelILi4ENS0_13BinaryFunctorIfffZZZNS0_20copysign_kernel_cudaERNS_18TensorIteratorBaseEENKUlvE_clEvENKUlvE0_clEvEUlffE_EESt5arrayIPcLm3EEEEviT0_T1_)
        /*0368*/ 	.word	0x00000020


	//----- nvinfo : EIATTR_FRAME_SIZE
	.align		4
.L_183:
        /*036c*/ 	.byte	0x04, 0x11
        /*036e*/ 	.short	(.L_185 - .L_184)
	.align		4
.L_184:
        /*0370*/ 	.word	index@(_ZN2at6native29vectorized_elementwise_kernelILi4ENS0_13BinaryFunctorIfffZZZNS0_20copysign_kernel_cudaERNS_18TensorIteratorBaseEENKUlvE_clEvENKUlvE0_clEvEUlffE_EESt5arrayIPcLm3EEEEviT0_T1_)
        /*0374*/ 	.word	0x00000000


	//----- nvinfo : EIATTR_REGCOUNT
	.align		4
.L_185:
        /*0378*/ 	.byte	0x04, 0x2f
        /*037a*/ 	.short	(.L_187 - .L_186)
	.align		4
.L_186:
        /*037c*/ 	.word	index@(_ZN2at6native29vectorized_elementwise_kernelILi2ENS0_13BinaryFunctorIfffZZZNS0_20copysign_kernel_cudaERNS_18TensorIteratorBaseEENKUlvE_clEvENKUlvE0_clEvEUlffE_EESt5arrayIPcLm3EEEEviT0_T1_)
        /*0380*/ 	.word	0x00000020


	//----- nvinfo : EIATTR_FRAME_SIZE
	.align		4
.L_187:
        /*0384*/ 	.byte	0x04, 0x11
        /*0386*/ 	.short	(.L_189 - .L_188)
	.align		4
.L_188:
        /*0388*/ 	.word	index@(_ZN2at6native29vectorized_elementwise_kernelILi2ENS0_13BinaryFunctorIfffZZZNS0_20copysign_kernel_cudaERNS_18TensorIteratorBaseEENKUlvE_clEvENKUlvE0_clEvEUlffE_EESt5arrayIPcLm3EEEEviT0_T1_)
        /*038c*/ 	.word	0x00000000


	//----- nvinfo : EIATTR_REGCOUNT
	.align		4
.L_189:
        /*0390*/ 	.byte	0x04, 0x2f
        /*0392*/ 	.short	(.L_191 - .L_190)
	.align		4
.L_190:
        /*0394*/ 	.word	index@(_ZN2at6native27unrolled_elementwise_kernelINS0_13BinaryFunctorIfffZZZNS0_20copysign_kernel_cudaERNS_18TensorIteratorBaseEENKUlvE_clEvENKUlvE0_clEvEUlffE_EESt5arrayIPcLm3EELi4E23TrivialOffsetCalculatorILi2EjESC_ILi1EjENS0_6memory15LoadWithoutCastENSF_16StoreWithoutCastEEEviT_T0_T2_T3_T4_T5_)
        /*0398*/ 	.word	0x0000001a


	//----- nvinfo : EIATTR_FRAME_SIZE
	.align		4
.L_191:
        /*039c*/ 	.byte	0x04, 0x11
        /*039e*/ 	.short	(.L_193 - .L_192)
	.align		4
.L_192:
        /*03a0*/ 	.word	index@(_ZN2at6native27unrolled_elementwise_kernelINS0_13BinaryFunctorIfffZZZNS0_20copysign_kernel_cudaERNS_18TensorIteratorBaseEENKUlvE_clEvENKUlvE0_clEvEUlffE_EESt5arrayIPcLm3EELi4E23TrivialOffsetCalculatorILi2EjESC_ILi1EjENS0_6memory15LoadWithoutCastENSF_16StoreWithoutCastEEEviT_T0_T2_T3_T4_T5_)
        /*03a4*/ 	.word	0x00000000


	//----- nvinfo : EIATTR_REGCOUNT
	.align		4
.L_193:
        /*03a8*/ 	.byte	0x04, 0x2f
        /*03aa*/ 	.short	(.L_195 - .L_194)
	.align		4
.L_194:
        /*03ac*/ 	.word	index@(_ZN2at6native18elementwise_kernelILi128ELi2EZNS0_22gpu_kernel_impl_nocastINS0_13BinaryFunctorIfffZZZNS0_20copysign_kernel_cudaERNS_18TensorIteratorBaseEENKUlvE_clEvENKUlvE0_clEvEUlffE_EEEEvS5_RKT_EUliE_EEviT1_)
        /*03b0*/ 	.word	0x00000012


	//----- nvinfo : EIATTR_FRAME_SIZE
	.align		4
.L_195:
        /*03b4*/ 	.byte	0x04, 0x11
        /*03b6*/ 	.short	(.L_197 - .L_196)
	.align		4
.L_196:
        /*03b8*/ 	.word	index@(_ZN2at6native18elementwise_kernelILi128ELi2EZNS0_22gpu_kernel_impl_nocastINS0_13BinaryFunctorIfffZZZNS0_20copysign_kernel_cudaERNS_18TensorIteratorBaseEENKUlvE_clEvENKUlvE0_clEvEUlffE_EEEEvS5_RKT_EUliE_EEviT1_)
        /*03bc*/ 	.word	0x00000000


	//----- nvinfo : EIATTR_REGCOUNT
	.align		4
.L_197:
        /*03c0*/ 	.byte	0x04, 0x2f
        /*03c2*/ 	.short	(.L_199 - .L_198)
	.align		4
.L_198:
        /*03c4*/ 	.word	index@(_ZN2at6native27unrolled_elementwise_kernelINS0_13BinaryFunctorIfffZZZNS0_20copysign_kernel_cudaERNS_18TensorIteratorBaseEENKUlvE_clEvENKUlvE0_clEvEUlffE_EESt5arrayIPcLm3EELi4E23TrivialOffsetCalculatorILi2EjESC_ILi1EjENS0_6memory12LoadWithCastILi2EEENSF_13StoreWithCastILi1EEEEEviT_T0_T2_T3_T4_T5_)
        /*03c8*/ 	.word	0x00000020


	//----- nvinfo : EIATTR_FRAME_SIZE
	.align		4
.L_199:
        /*03cc*/ 	.byte	0x04, 0x11
        /*03ce*/ 	.short	(.L_201 - .L_200)
	.align		4
.L_200:
        /*03d0*/ 	.word	index@(_ZN2at6native27unrolled_elementwise_kernelINS0_13BinaryFunctorIfffZZZNS0_20copysign_kernel_cudaERNS_18TensorIteratorBaseEENKUlvE_clEvENKUlvE0_clEvEUlffE_EESt5arrayIPcLm3EELi4E23TrivialOffsetCalculatorILi2EjESC_ILi1EjENS0_6memory12LoadWithCastILi2EEENSF_13StoreWithCastILi1EEEEEviT_T0_T2_T3_T4_T5_)
        /*03d4*/ 	.word	0x00000000


	//----- nvinfo : EIATTR_REGCOUNT
	.align		4
.L_201:
        /*03d8*/ 	.byte	0x04, 0x2f
        /*03da*/ 	.short	(.L_203 - .L_202)
	.align		4
.L_202:
        /*03dc*/ 	.word	index@(_ZN2at6native18elementwise_kernelILi128ELi4EZNS0_15gpu_kernel_implINS0_13BinaryFunctorIfffZZZNS0_20copysign_kernel_cudaERNS_18TensorIteratorBaseEENKUlvE_clEvENKUlvE0_clEvEUlffE_EEEEvS5_RKT_EUliE_EEviT1_)
        /*03e0*/ 	.word	0x0000001a


	//----- nvinfo : EIATTR_FRAME_SIZE
	.align		4
.L_203:
        /*03e4*/ 	.byte	0x04, 0x11
        /*03e6*/ 	.short	(.L_205 - .L_204)
	.align		4
.L_204:
        /*03e8*/ 	.word	index@(_ZN2at6native18elementwise_kernelILi128ELi4EZNS0_15gpu_kernel_implINS0_13BinaryFunctorIfffZZZNS0_20copysign_kernel_cudaERNS_18TensorIteratorBaseEENKUlvE_clEvENKUlvE0_clEvEUlffE_EEEEvS5_RKT_EUliE_EEviT1_)
        /*03ec*/ 	.word	0x00000000


	//----- nvinfo : EIATTR_REGCOUNT
	.align		4
.L_205:
        /*03f0*/ 	.byte	0x04, 0x2f
        /*03f2*/ 	.short	(.L_207 - .L_206)
	.align		4
.L_206:
        /*03f4*/ 	.word	index@(_ZN2at6native29vectorized_elementwise_kernelILi8ENS0_13AUnaryFunctorIN3c108BFloat16ES4_S4_ZZZNS0_20copysign_kernel_cudaERNS_18TensorIteratorBaseEENKUlvE_clEvENKUlvE1_clEvEUlS4_S4_E_EESt5arrayIPcLm2EEEEviT0_T1_)
        /*03f8*/ 	.word	0x00000020


	//----- nvinfo : EIATTR_FRAME_SIZE
	.align		4
.L_207:
        /*03fc*/ 	.byte	0x04, 0x11
        /*03fe*/ 	.short	(.L_209 - .L_208)
	.align		4
.L_208:
        /*0400*/ 	.word	index@(_ZN2at6native29vectorized_elementwise_kernelILi8ENS0_13AUnaryFunctorIN3c108BFloat16ES4_S4_ZZZNS0_20copysign_kernel_cudaERNS_18TensorIteratorBaseEENKUlvE_clEvENKUlvE1_clEvEUlS4_S4_E_EESt5arrayIPcLm2EEEEviT0_T1_)
        /*0404*/ 	.word	0x00000000


	//----- nvinfo : EIATTR_REGCOUNT
	.align		4
.L_209:
        /*0408*/ 	.byte	0x04, 0x2f
        /*040a*/ 	.short	(.L_211 - .L_210)
	.align		4
.L_210:
        /*040c*/ 	.word	index@(_ZN2at6native29vectorized_elementwise_kernelILi4ENS0_13AUnaryFunctorIN3c108BFloat16ES4_S4_ZZZNS0_20copysign_kernel_cudaERNS_18TensorIteratorBaseEENKUlvE_clEvENKUlvE1_clEvEUlS4_S4_E_EESt5arrayIPcLm2EEEEviT0_T1_)
        /*0410*/ 	.word	0x00000020


	//----- nvinfo : EIATTR_FRAME_SIZE
	.align		4
.L_211:
        /*0414*/ 	.byte	0x04, 0x11
        /*0416*/ 	.short	(.L_213 - .L_212)
	.align		4
.L_212:
        /*0418*/ 	.word	index@(_ZN2at6native29vectorized_elementwise_kernelILi4ENS0_13AUnaryFunctorIN3c108BFloat16ES4_S4_ZZZNS0_20copysign_kernel_cudaERNS_18TensorIteratorBaseEENKUlvE_clEvENKUlvE1_clEvEUlS4_S4_E_EESt5arrayIPcLm2EEEEviT0_T1_)
        /*041c*/ 	.word	0x00000000


	//----- nvinfo : EIATTR_REGCOUNT
	.align		4
.L_213:
        /*0420*/ 	.byte	0x04, 0x2f
        /*0422*/ 	.short	(.L_215 - .L_214)
	.align		4
.L_214:
        /*0424*/ 	.word	index@(_ZN2at6native29vectorized_elementwise_kernelILi2ENS0_13AUnaryFunctorIN3c108BFloat16ES4_S4_ZZZNS0_20copysign_kernel_cudaERNS_18TensorIteratorBaseEENKUlvE_clEvENKUlvE1_clEvEUlS4_S4_E_EESt5arrayIPcLm2EEEEviT0_T1_)
        /*0428*/ 	.word	0x00000020


	//----- nvinfo : EIATTR_FRAME_SIZE
	.align		4
.L_215:
        /*042c*/ 	.byte	0x04, 0x11
        /*042e*/ 	.short	(.L_217 - .L_216)
	.align		4
.L_216:
        /*0430*/ 	.word	index@(_ZN2at6native29vectorized_elementwise_kernelILi2ENS0_13AUnaryFunctorIN3c108BFloat16ES4_S4_ZZZNS0_20copysign_kernel_cudaERNS_18TensorIteratorBaseEENKUlvE_clEvENKUlvE1_clEvEUlS4_S4_E_EESt5arrayIPcLm2EEEEviT0_T1_)
        /*0434*/ 	.word	0x00000000


	//----- nvinfo : EIATTR_REGCOUNT
	.align		4
.L_217:
        /*0438*/ 	.byte	0x04, 0x2f
        /*043a*/ 	.short	(.L_219 - .L_218)
	.align		4
.L_218:
        /*043c*/ 	.word	index@(_ZN2at6native27unrolled_elementwise_kernelINS0_13AUnaryFunctorIN3c108BFloat16ES4_S4_ZZZNS0_20copysign_kernel_cudaERNS_18TensorIteratorBaseEENKUlvE_clEvENKUlvE1_clEvEUlS4_S4_E_EESt5arrayIPcLm2EELi4E23TrivialOffsetCalculatorILi1EjESF_NS0_6memory15LoadWithoutCastENSG_16StoreWithoutCastEEEviT_T0_T2_T3_T4_T5_)
        /*0440*/ 	.word	0x00000018


	//----- nvinfo : EIATTR_FRAME_SIZE
	.align		4
.L_219:
        /*0444*/ 	.byte	0x04, 0x11
        /*0446*/ 	.short	(.L_221 - .L_220)
	.align		4
.L_220:
        /*0448*/ 	.word	index@(_ZN2at6native27unrolled_elementwise_kernelINS0_13AUnaryFunctorIN3c108BFloat16ES4_S4_ZZZNS0_20copysign_kernel_cudaERNS_18TensorIteratorBaseEENKUlvE_clEvENKUlvE1_clEvEUlS4_S4_E_EESt5arrayIPcLm2EELi4E23TrivialOffsetCalculatorILi1EjESF_NS0_6memory15LoadWithoutCastENSG_16StoreWithoutCastEEEviT_T0_T2_T3_T4_T5_)
        /*044c*/ 	.word	0x00000000


	//----- nvinfo : EIATTR_REGCOUNT
	.align		4
.L_221:
        /*0450*/ 	.byte	0x04, 0x2f
        /*0452*/ 	.short	(.L_223 - .L_222)
	.align		4
.L_222:
        /*0454*/ 	.word	index@(_ZN2at6native18elementwise_kernelILi128ELi4EZNS0_22gpu_kernel_impl_nocastINS0_13AUnaryFunctorIN3c108BFloat16ES5_S5_ZZZNS0_20copysign_kernel_cudaERNS_18TensorIteratorBaseEENKUlvE_clEvENKUlvE1_clEvEUlS5_S5_E_EEEEvS7_RKT_EUliE_EEviT1_)
        /*0458*/ 	.word	0x00000012


	//----- nvinfo : EIATTR_FRAME_SIZE
	.align		4
.L_223:
        /*045c*/ 	.byte	0x04, 0x11
        /*045e*/ 	.short	(.L_225 - .L_224)
	.align		4
.L_224:
        /*0460*/ 	.word	index@(_ZN2at6native18elementwise_kernelILi128ELi4EZNS0_22gpu_kernel_impl_nocastINS0_13AUnaryFunctorIN3c108BFloat16ES5_S5_ZZZNS0_20copysign_kernel_cudaERNS_18TensorIteratorBaseEENKUlvE_clEvENKUlvE1_clEvEUlS5_S5_E_EEEEvS7_RKT_EUliE_EEviT1_)
        /*0464*/ 	.word	0x00000000


	//----- nvinfo : EIATTR_REGCOUNT
	.align		4
.L_225:
        /*0468*/ 	.byte	0x04, 0x2f
        /*046a*/ 	.short	(.L_227 - .L_226)
	.align		4
.L_226:
        /*046c*/ 	.word	index@(_ZN2at6native27unrolled_elementwise_kernelINS0_13AUnaryFunctorIN3c108BFloat16ES4_S4_ZZZNS0_20copysign_kernel_cudaERNS_18TensorIteratorBaseEENKUlvE_clEvENKUlvE1_clEvEUlS4_S4_E_EESt5arrayIPcLm2EELi4E23TrivialOffsetCalculatorILi1EjESF_NS0_6memory12LoadWithCastILi1EEENSG_13StoreWithCastILi1EEEEEviT_T0_T2_T3_T4_T5_)
        /*0470*/ 	.word	0x0000001c


	//----- nvinfo : EIATTR_FRAME_SIZE
	.align		4
.L_227:
        /*0474*/ 	.byte	0x04, 0x11
        /*0476*/ 	.short	(.L_229 - .L_228)
	.align		4
.L_228:
        /*0478*/ 	.word	index@(_ZN2at6native27unrolled_elementwise_kernelINS0_13AUnaryFunctorIN3c108BFloat16ES4_S4_ZZZNS0_20copysign_kernel_cudaERNS_18TensorIteratorBaseEENKUlvE_clEvENKUlvE1_clEvEUlS4_S4_E_EESt5arrayIPcLm2EELi4E23TrivialOffsetCalculatorILi1EjESF_NS0_6memory12LoadWithCastILi1EEENSG_13StoreWithCastILi1EEEEEviT_T0_T2_T3_T4_T5_)
        /*047c*/ 	.word	0x00000000


	//----- nvinfo : EIATTR_REGCOUNT
	.align		4
.L_229:
        /*0480*/ 	.byte	0x04, 0x2f
        /*0482*/ 	.short	(.L_231 - .L_230)
	.align		4
.L_230:
        /*0484*/ 	.word	index@(_ZN2at6native18elementwise_kernelILi128ELi4EZNS0_15gpu_kernel_implINS0_13AUnaryFunctorIN3c108BFloat16ES5_S5_ZZZNS0_20copysign_kernel_cudaERNS_18TensorIteratorBaseEENKUlvE_clEvENKUlvE1_clEvEUlS5_S5_E_EEEEvS7_RKT_EUliE_EEviT1_)
        /*0488*/ 	.word	0x0000001a


	//----- nvinfo : EIATTR_FRAME_SIZE
	.align		4
.L_231:
        /*048c*/ 	.byte	0x04, 0x11
        /*048e*/ 	.short	(.L_233 - .L_232)
	.align		4
.L_232:
        /*0490*/ 	.word	index@(_ZN2at6native18elementwise_kernelILi128ELi4EZNS0_15gpu_kernel_implINS0_13AUnaryFunctorIN3c108BFloat16ES5_S5_ZZZNS0_20copysign_kernel_cudaERNS_18TensorIteratorBaseEENKUlvE_clEvENKUlvE1_clEvEUlS5_S5_E_EEEEvS7_RKT_EUliE_EEviT1_)
        /*0494*/ 	.word	0x00000000


	//----- nvinfo : EIATTR_REGCOUNT
	.align		4
.L_233:
        /*0498*/ 	.byte	0x04, 0x2f
        /*049a*/ 	.short	(.L_235 - .L_234)
	.align		4
.L_234:
        /*049c*/ 	.word	index@(_ZN2at6native29vectorized_elementwise_kernelILi8ENS0_13BUnaryFunctorIN3c108BFloat16ES4_S4_ZZZNS0_20copysign_kernel_cudaERNS_18TensorIteratorBaseEENKUlvE_clEvENKUlvE1_clEvEUlS4_S4_E_EESt5arrayIPcLm2EEEEviT0_T1_)
        /*04a0*/ 	.word	0x00000020


	//----- nvinfo : EIATTR_FRAME_SIZE
	.align		4
.L_235:
        /*04a4*/ 	.byte	0x04, 0x11
        /*04a6*/ 	.short	(.L_237 - .L_236)
	.align		4
.L_236:
        /*04a8*/ 	.word	index@(_ZN2at6native29vectorized_elementwise_kernelILi8ENS0_13BUnaryFunctorIN3c108BFloat16ES4_S4_ZZZNS0_20copysign_kernel_cudaERNS_18TensorIteratorBaseEENKUlvE_clEvENKUlvE1_clEvEUlS4_S4_E_EESt5arrayIPcLm2EEEEviT0_T1_)
        /*04ac*/ 	.word	0x00000000


	//----- nvinfo : EIATTR_REGCOUNT
	.align		4
.L_237:
        /*04b0*/ 	.byte	0x04, 0x2f
        /*04b2*/ 	.short	(.L_239 - .L_238)
	.align		4
.L_238:
        /*04b4*/ 	.word	index@(_ZN2at6native29vectorized_elementwise_kernelILi4ENS0_13BUnaryFunctorIN3c108BFloat16ES4_S4_ZZZNS0_20copysign_kernel_cudaERNS_18TensorIteratorBaseEENKUlvE_clEvENKUlvE1_clEvEUlS4_S4_E_EESt5arrayIPcLm2EEEEviT0_T1_)
        /*04b8*/ 	.word	0x00000020


	//----- nvinfo : EIATTR_FRAME_SIZE
	.align		4
.L_239:
        /*04bc*/ 	.byte	0x04, 0x11
        /*04be*/ 	.short	(.L_241 - .L_240)
	.align		4
.L_240:
        /*04c0*/ 	.word	index@(_ZN2at6native29vectorized_elementwise_kernelILi4ENS0_13BUnaryFunctorIN3c108BFloat16ES4_S4_ZZZNS0_20copysign_kernel_cudaERNS_18TensorIteratorBaseEENKUlvE_clEvENKUlvE1_clEvEUlS4_S4_E_EESt5arrayIPcLm2EEEEviT0_T1_)
        /*04c4*/ 	.word	0x00000000


	//----- nvinfo : EIATTR_REGCOUNT
	.align		4
.L_241:
        /*04c8*/ 	.byte	0x04, 0x2f
        /*04ca*/ 	.short	(.L_243 - .L_242)
	.align		4
.L_242:
        /*04cc*/ 	.word	index@(_ZN2at6native29vectorized_elementwise_kernelILi2ENS0_13BUnaryFunctorIN3c108BFloat16ES4_S4_ZZZNS0_20copysign_kernel_cudaERNS_18TensorIteratorBaseEENKUlvE_clEvENKUlvE1_clEvEUlS4_S4_E_EESt5arrayIPcLm2EEEEviT0_T1_)
        /*04d0*/ 	.word	0x00000020


	//----- nvinfo : EIATTR_FRAME_SIZE
	.align		4
.L_243:
        /*04d4*/ 	.byte	0x04, 0x11
        /*04d6*/ 	.short	(.L_245 - .L_244)
	.align		4
.L_244:
        /*04d8*/ 	.word	index@(_ZN2at6native29vectorized_elementwise_kernelILi2ENS0_13BUnaryFunctorIN3c108BFloat16ES4_S4_ZZZNS0_20copysign_kernel_cudaERNS_18TensorIteratorBaseEENKUlvE_clEvENKUlvE1_clEvEUlS4_S4_E_EESt5arrayIPcLm2EEEEviT0_T1_)
        /*04dc*/ 	.word	0x00000000


	//----- nvinfo : EIATTR_REGCOUNT
	.align		4
.L_245:
        /*04e0*/ 	.byte	0x04, 0x2f
        /*04e2*/ 	.short	(.L_247 - .L_246)
	.align		4
.L_246:
        /*04e4*/ 	.word	index@(_ZN2at6native27unrolled_elementwise_kernelINS0_13BUnaryFunctorIN3c108BFloat16ES4_S4_ZZZNS0_20copysign_kernel_cudaERNS_18TensorIteratorBaseEENKUlvE_clEvENKUlvE1_clEvEUlS4_S4_E_EESt5arrayIPcLm2EELi4E23TrivialOffsetCalculatorILi1EjESF_NS0_6memory15LoadWithoutCastENSG_16StoreWithoutCastEEEviT_T0_T2_T3_T4_T5_)
        /*04e8*/ 	.word	0x00000018


	//----- nvinfo : EIATTR_FRAME_SIZE
	.align		4
.L_247:
        /*04ec*/ 	.byte	0x04, 0x11
        /*04ee*/ 	.short	(.L_249 - .L_248)
	.align		4
.L_248:
        /*04f0*/ 	.word	index@(_ZN2at6native27unrolled_elementwise_kernelINS0_13BUnaryFunctorIN3c108BFloat16ES4_S4_ZZZNS0_20copysign_kernel_cudaERNS_18TensorIteratorBaseEENKUlvE_clEvENKUlvE1_clEvEUlS4_S4_E_EESt5arrayIPcLm2EELi4E23TrivialOffsetCalculatorILi1EjESF_NS0_6memory15LoadWithoutCastENSG_16StoreWithoutCastEEEviT_T0_T2_T3_T4_T5_)
        /*04f4*/ 	.word	0x00000000


	//----- nvinfo : EIATTR_REGCOUNT
	.align		4
.L_249:
        /*04f8*/ 	.byte	0x04, 0x2f
        /*04fa*/ 	.short	(.L_251 - .L_250)
	.align		4
.L_250:
        /*04fc*/ 	.word	index@(_ZN2at6native18elementwise_kernelILi128ELi4EZNS0_22gpu_kernel_impl_nocastINS0_13BUnaryFunctorIN3c108BFloat16ES5_S5_ZZZNS0_20copysign_kernel_cudaERNS_18TensorIteratorBaseEENKUlvE_clEvENKUlvE1_clEvEUlS5_S5_E_EEEEvS7_RKT_EUliE_EEviT1_)
        /*0500*/ 	.word	0x00000012


	//----- nvinfo : EIATTR_FRAME_SIZE
	.align		4
.L_251:
        /*0504*/ 	.byte	0x04, 0x11
        /*0506*/ 	.short	(.L_253 - .L_252)
	.align		4
.L_252:
        /*0508*/ 	.word	index@(_ZN2at6native18elementwise_kernelILi128ELi4EZNS0_22gpu_kernel_impl_nocastINS0_13BUnaryFunctorIN3c108BFloat16ES5_S5_ZZZNS0_20copysign_kernel_cudaERNS_18TensorIteratorBaseEENKUlvE_clEvENKUlvE1_clEvEUlS5_S5_E_EEEEvS7_RKT_EUliE_EEviT1_)
        /*050c*/ 	.word	0x00000000


	//----- nvinfo : EIATTR_REGCOUNT
	.align		4
.L_253:
        /*0510*/ 	.byte	0x04, 0x2f
        /*0512*/ 	.short	(.L_255 - .L_254)
	.align		4
.L_254:
        /*0514*/ 	.word	index@(_ZN2at6native27unrolled_elementwise_kernelINS0_13BUnaryFunctorIN3c108BFloat16ES4_S4_ZZZNS0_20copysign_kernel_cudaERNS_18TensorIteratorBaseEENKUlvE_clEvENKUlvE1_clEvEUlS4_S4_E_EESt5arrayIPcLm2EELi4E23TrivialOffsetCalculatorILi1EjESF_NS0_6memory12LoadWithCastILi1EEENSG_13StoreWithCastILi1EEEEEviT_T0_T2_T3_T4_T5_)
        /*0518*/ 	.word	0x0000001c


	//----- nvinfo : EIATTR_FRAME_SIZE
	.align		4
.L_255:
        /*051c*/ 	.byte	0x04, 0x11
        /*051e*/ 	.short	(.L_257 - .L_256)
	.align		4
.L_256:
        /*0520*/ 	.word	index@(_ZN2at6native27unrolled_elementwise_kernelINS0_13BUnaryFunctorIN3c108BFloat16ES4_S4_ZZZNS0_20copysign_kernel_cudaERNS_18TensorIteratorBaseEENKUlvE_clEvENKUlvE1_clEvEUlS4_S4_E_EESt5arrayIPcLm2EELi4E23TrivialOffsetCalculatorILi1EjESF_NS0_6memory12LoadWithCastILi1EEENSG_13StoreWithCastILi1EEEEEviT_T0_T2_T3_T4_T5_)
        /*0524*/ 	.word	0x00000000


	//----- nvinfo : EIATTR_REGCOUNT
	.align		4
.L_257:
        /*0528*/ 	.byte	0x04, 0x2f
        /*052a*/ 	.short	(.L_259 - .L_258)
	.align		4
.L_258:
        /*052c*/ 	.word	index@(_ZN2at6native18elementwise_kernelILi128ELi4EZNS0_15gpu_kernel_implINS0_13BUnaryFunctorIN3c108BFloat16ES5_S5_ZZZNS0_20copysign_kernel_cudaERNS_18TensorIteratorBaseEENKUlvE_clEvENKUlvE1_clEvEUlS5_S5_E_EEEEvS7_RKT_EUliE_EEviT1_)
        /*0530*/ 	.word	0x0000001a


	//----- nvinfo : EIATTR_FRAME_SIZE
	.align		4
.L_259:
        /*0534*/ 	.byte	0x04, 0x11
        /*0536*/ 	.short	(.L_261 - .L_260)
	.align		4
.L_260:
        /*0538*/ 	.word	index@(_ZN2at6native18elementwise_kernelILi128ELi4EZNS0_15gpu_kernel_implINS0_13BUnaryFunctorIN3c108BFloat16ES5_S5_ZZZNS0_20copysign_kernel_cudaERNS_18TensorIteratorBaseEENKUlvE_clEvENKUlvE1_clEvEUlS5_S5_E_EEEEvS7_RKT_EUliE_EEviT1_)
        /*053c*/ 	.word	0x00000000


	//----- nvinfo : EIATTR_REGCOUNT
	.align		4
.L_261:
        /*0540*/ 	.byte	0x04, 0x2f
        /*0542*/ 	.short	(.L_263 - .L_262)
	.align		4
.L_262:
        /*0544*/ 	.word	index@(_ZN2at6native29vectorized_elementwise_kernelILi8ENS0_13BinaryFunctorIN3c108BFloat16ES4_S4_ZZZNS0_20copysign_kernel_cudaERNS_18TensorIteratorBaseEENKUlvE_clEvENKUlvE1_clEvEUlS4_S4_E_EESt5arrayIPcLm3EEEEviT0_T1_)
        /*0548*/ 	.word	0x00000022


	//----- nvinfo : EIATTR_FRAME_SIZE
	.align		4
.L_263:
        /*054c*/ 	.byte	0x04, 0x11
        /*054e*/ 	.short	(.L_265 - .L_264)
	.align		4
.L_264:
        /*0550*/ 	.word	index@(_ZN2at6native29vectorized_elementwise_kernelILi8ENS0_13BinaryFunctorIN3c108BFloat16ES4_S4_ZZZNS0_20copysign_kernel_cudaERNS_18TensorIteratorBaseEENKUlvE_clEvENKUlvE1_clEvEUlS4_S4_E_EESt5arrayIPcLm3EEEEviT0_T1_)
        /*0554*/ 	.word	0x00000000


	//----- nvinfo : EIATTR_REGCOUNT
	.align		4
.L_265:
        /*0558*/ 	.byte	0x04, 0x2f
        /*055a*/ 	.short	(.L_267 - .L_266)
	.align		4
.L_266:
        /*055c*/ 	.word	index@(_ZN2at6native29vectorized_elementwise_kernelILi4ENS0_13BinaryFunctorIN3c108BFloat16ES4_S4_ZZZNS0_20copysign_kernel_cudaERNS_18TensorIteratorBaseEENKUlvE_clEvENKUlvE1_clEvEUlS4_S4_E_EESt5arrayIPcLm3EEEEviT0_T1_)
        /*0560*/ 	.word	0x00000022


	//----- nvinfo : EIATTR_FRAME_SIZE
	.align		4
.L_267:
        /*0564*/ 	.byte	0x04, 0x11
        /*0566*/ 	.short	(.L_269 - .L_268)
	.align		4
.L_268:
        /*0568*/ 	.word	index@(_ZN2at6native29vectorized_elementwise_kernelILi4ENS0_13BinaryFunctorIN3c108BFloat16ES4_S4_ZZZNS0_20copysign_kernel_cudaERNS_18TensorIteratorBaseEENKUlvE_clEvENKUlvE1_clEvEUlS4_S4_E_EESt5arrayIPcLm3EEEEviT0_T1_)
        /*056c*/ 	.word	0x00000000


	//----- nvinfo : EIATTR_REGCOUNT
	.align		4
.L_269:
        /*0570*/ 	.byte	0x04, 0x2f
        /*0572*/ 	.short	(.L_271 - .L_270)
	.align		4
.L_270:
        /*0574*/ 	.word	index@(_ZN2at6native29vectorized_elementwise_kernelILi2ENS0_13BinaryFunctorIN3c108BFloat16ES4_S4_ZZZNS0_20copysign_kernel_cudaERNS_18TensorIteratorBaseEENKUlvE_clEvENKUlvE1_clEvEUlS4_S4_E_EESt5arrayIPcLm3EEEEviT0_T1_)
        /*0578*/ 	.word	0x00000022


	//----- nvinfo : EIATTR_FRAME_SIZE
	.align		4
.L_271:
        /*057c*/ 	.byte	0x04, 0x11
        /*057e*/ 	.short	(.L_273 - .L_272)
	.align		4
.L_272:
        /*0580*/ 	.word	index@(_ZN2at6native29vectorized_elementwise_kernelILi2ENS0_13BinaryFunctorIN3c108BFloat16ES4_S4_ZZZNS0_20copysign_kernel_cudaERNS_18TensorIteratorBaseEENKUlvE_clEvENKUlvE1_clEvEUlS4_S4_E_EESt5arrayIPcLm3EEEEviT0_T1_)
        /*0584*/ 	.word	0x00000000


	//----- nvinfo : EIATTR_REGCOUNT
	.align		4
.L_273:
        /*0588*/ 	.byte	0x04, 0x2f
        /*058a*/ 	.short	(.L_275 - .L_274)
	.align		4
.L_274:
        /*058c*/ 	.word	index@(_ZN2at6native27unrolled_elementwise_kernelINS0_13BinaryFunctorIN3c108BFloat16ES4_S4_ZZZNS0_20copysign_kernel_cudaERNS_18TensorIteratorBaseEENKUlvE_clEvENKUlvE1_clEvEUlS4_S4_E_EESt5arrayIPcLm3EELi4E23TrivialOffsetCalculatorILi2EjESE_ILi1EjENS0_6memory15LoadWithoutCastENSH_16StoreWithoutCastEEEviT_T0_T2_T3_T4_T5_)
        /*0590*/ 	.word	0x0000001d


	//----- nvinfo : EIATTR_FRAME_SIZE
	.align		4
.L_275:
        /*0594*/ 	.byte	0x04, 0x11
        /*0596*/ 	.short	(.L_277 - .L_276)
	.align		4
.L_276:
        /*0598*/ 	.word	index@(_ZN2at6native27unrolled_elementwise_kernelINS0_13BinaryFunctorIN3c108BFloat16ES4_S4_ZZZNS0_20copysign_kernel_cudaERNS_18TensorIteratorBaseEENKUlvE_clEvENKUlvE1_clEvEUlS4_S4_E_EESt5arrayIPcLm3EELi4E23TrivialOffsetCalculatorILi2EjESE_ILi1EjENS0_6memory15LoadWithoutCastENSH_16StoreWithoutCastEEEviT_T0_T2_T3_T4_T5_)
        /*059c*/ 	.word	0x00000000


	//----- nvinfo : EIATTR_REGCOUNT
	.align		4
.L_277:
        /*05a0*/ 	.byte	0x04, 0x2f
        /*05a2*/ 	.short	(.L_279 - .L_278)
	.align		4
.L_278:
        /*05a4*/ 	.word	index@(_ZN2at6native18elementwise_kernelILi128ELi4EZNS0_22gpu_kernel_impl_nocastINS0_13BinaryFunctorIN3c108BFloat16ES5_S5_ZZZNS0_20copysign_kernel_cudaERNS_18TensorIteratorBaseEENKUlvE_clEvENKUlvE1_clEvEUlS5_S5_E_EEEEvS7_RKT_EUliE_EEviT1_)
        /*05a8*/ 	.word	0x00000012


	//----- nvinfo : EIATTR_FRAME_SIZE
	.align		4
.L_279:
        /*05ac*/ 	.byte	0x04, 0x11
        /*05ae*/ 	.short	(.L_281 - .L_280)
	.align		4
.L_280:
        /*05b0*/ 	.word	index@(_ZN2at6native18elementwise_kernelILi128ELi4EZNS0_22gpu_kernel_impl_nocastINS0_13BinaryFunctorIN3c108BFloat16ES5_S5_ZZZNS0_20copysign_kernel_cudaERNS_18TensorIteratorBaseEENKUlvE_clEvENKUlvE1_clEvEUlS5_S5_E_EEEEvS7_RKT_EUliE_EEviT1_)
        /*05b4*/ 	.word	0x00000000


	//----- nvinfo : EIATTR_REGCOUNT
	.align		4
.L_281:
        /*05b8*/ 	.byte	0x04, 0x2f
        /*05ba*/ 	.short	(.L_283 - .L_282)
	.align		4
.L_282:
        /*05bc*/ 	.word	index@(_ZN2at6native27unrolled_elementwise_kernelINS0_13BinaryFunctorIN3c108BFloat16ES4_S4_ZZZNS0_20copysign_kernel_cudaERNS_18TensorIteratorBaseEENKUlvE_clEvENKUlvE1_clEvEUlS4_S4_E_EESt5arrayIPcLm3EELi4E23TrivialOffsetCalculatorILi2EjESE_ILi1EjENS0_6memory12LoadWithCastILi2EEENSH_13StoreWithCastILi1EEEEEviT_T0_T2_T3_T4_T5_)
        /*05c0*/ 	.word	0x0000001e


	//----- nvinfo : EIATTR_FRAME_SIZE
	.align		4
.L_283:
        /*05c4*/ 	.byte	0x04, 0x11
        /*05c6*/ 	.short	(.L_285 - .L_284)
	.align		4
.L_284:
        /*05c8*/ 	.word	index@(_ZN2at6native27unrolled_elementwise_kernelINS0_13BinaryFunctorIN3c108BFloat16ES4_S4_ZZZNS0_20copysign_kernel_cudaERNS_18TensorIteratorBaseEENKUlvE_clEvENKUlvE1_clEvEUlS4_S4_E_EESt5arrayIPcLm3EELi4E23TrivialOffsetCalculatorILi2EjESE_ILi1EjENS0_6memory12LoadWithCastILi2EEENSH_13StoreWithCastILi1EEEEEviT_T0_T2_T3_T4_T5_)
        /*05cc*/ 	.word	0x00000000


	//----- nvinfo : EIATTR_REGCOUNT
	.align		4
.L_285:
        /*05d0*/ 	.byte	0x04, 0x2f
        /*05d2*/ 	.short	(.L_287 - .L_286)
	.align		4
.L_286:
        /*05d4*/ 	.word	index@(_ZN2at6native18elementwise_kernelILi128ELi4EZNS0_15gpu_kernel_implINS0_13BinaryFunctorIN3c108BFloat16ES5_S5_ZZZNS0_20copysign_kernel_cudaERNS_18TensorIteratorBaseEENKUlvE_clEvENKUlvE1_clEvEUlS5_S5_E_EEEEvS7_RKT_EUliE_EEviT1_)
        /*05d8*/ 	.word	0x0000001a


	//----- nvinfo : EIATTR_FRAME_SIZE
	.align		4
.L_287:
        /*05dc*/ 	.byte	0x04, 0x11
        /*05de*/ 	.short	(.L_289 - .L_288)
	.align		4
.L_288:
        /*05e0*/ 	.word	index@(_ZN2at6native18elementwise_kernelILi128ELi4EZNS0_15gpu_kernel_implINS0_13BinaryFunctorIN3c108BFloat16ES5_S5_ZZZNS0_20copysign_kernel_cudaERNS_18TensorIteratorBaseEENKUlvE_clEvENKUlvE1_clEvEUlS5_S5_E_EEEEvS7_RKT_EUliE_EEviT1_)
        /*05e4*/ 	.word	0x00000000


	//----- nvinfo : EIATTR_REGCOUNT
	.align		4
.L_289:
        /*05e8*/ 	.byte	0x04, 0x2f
        /*05ea*/ 	.short	(.L_291 - .L_290)
	.align		4
.L_290:
        /*05ec*/ 	.word	index@(_ZN2at6native29vectorized_elementwise_kernelILi8ENS0_13AUnaryFunctorIN3c104HalfES4_S4_ZZZNS0_20copysign_kernel_cudaERNS_18TensorIteratorBaseEENKUlvE_clEvENKUlvE2_clEvEUlS4_S4_E_EESt5arrayIPcLm2EEEEviT0_T1_)
        /*05f0*/ 	.word	0x00000020


	//----- nvinfo : EIATTR_FRAME_SIZE
	.align		4
.L_291:
        /*05f4*/ 	.byte	0x04, 0x11
        /*05f6*/ 	.short	(.L_293 - .L_292)
	.align		4
.L_292:
        /*05f8*/ 	.word	index@(_ZN2at6native29vectorized_elementwise_kernelILi8ENS0_13AUnaryFunctorIN3c104HalfES4_S4_ZZZNS0_20copysign_kernel_cudaERNS_18TensorIteratorBaseEENKUlvE_clEvENKUlvE2_clEvEUlS4_S4_E_EESt5arrayIPcLm2EEEEviT0_T1_)
        /*05fc*/ 	.word	0x00000000


	//----- nvinfo : EIATTR_REGCOUNT
	.align		4
.L_293:
        /*0600*/ 	.byte	0x04, 0x2f
        /*0602*/ 	.short	(.L_295 - .L_294)
	.align		4
.L_294:
        /*0604*/ 	.word	index@(_ZN2at6native29vectorized_elementwise_kernelILi4ENS0_13AUnaryFunctorIN3c104HalfES4_S4_ZZZNS0_20copysign_kernel_cudaERNS_18TensorIteratorBaseEENKUlvE_clEvENKUlvE2_clEvEUlS4_S4_E_EESt5arrayIPcLm2EEEEviT0_T1_)
        /*0608*/ 	.word	0x00000020


	//----- nvinfo : EIATTR_FRAME_SIZE
	.align		4
.L_295:
        /*060c*/ 	.byte	0x04, 0x11
        /*060e*/ 	.short	(.L_297 - .L_296)
	.align		4
.L_296:
        /*0610*/ 	.word	index@(_ZN2at6native29vectorized_elementwise_kernelILi4ENS0_13AUnaryFunctorIN3c104HalfES4_S4_ZZZNS0_20copysign_kernel_cudaERNS_18TensorIteratorBaseEENKUlvE_clEvENKUlvE2_clEvEUlS4_S4_E_EESt5arrayIPcLm2EEEEviT0_T1_)
        /*0614*/ 	.word	0x00000000


	//----- nvinfo : EIATTR_REGCOUNT
	.align		4
.L_297:
        /*0618*/ 	.byte	0x04, 0x2f
        /*061a*/ 	.short	(.L_299 - .L_298)
	.align		4
.L_298:
        /*061c*/ 	.word	index@(_ZN2at6native29vectorized_elementwise_kernelILi2ENS0_13AUnaryFunctorIN3c104HalfES4_S4_ZZZNS0_20copysign_kernel_cudaERNS_18TensorIteratorBaseEENKUlvE_clEvENKUlvE2_clEvEUlS4_S4_E_EESt5arrayIPcLm2EEEEviT0_T1_)
        /*0620*/ 	.word	0x00000020


	//----- nvinfo : EIATTR_FRAME_SIZE
	.align		4
.L_299:
        /*0624*/ 	.byte	0x04, 0x11
        /*0626*/ 	.short	(.L_301 - .L_300)
	.align		4
.L_300:
        /*0628*/ 	.word	index@(_ZN2at6native29vectorized_elementwise_kernelILi2ENS0_13AUnaryFunctorIN3c104HalfES4_S4_ZZZNS0_20copysign_kernel_cudaERNS_18TensorIteratorBaseEENKUlvE_clEvENKUlvE2_clEvEUlS4_S4_E_EESt5arrayIPcLm2EEEEviT0_T1_)
        /*062c*/ 	.word	0x00000000


	//----- nvinfo : EIATTR_REGCOUNT
	.align		4
.L_301:
        /*0630*/ 	.byte	0x04, 0x2f
        /*0632*/ 	.short	(.L_303 - .L_302)
	.align		4
.L_302:
        /*0634*/ 	.word	index@(_ZN2at6native27unrolled_elementwise_kernelINS0_13AUnaryFunctorIN3c104HalfES4_S4_ZZZNS0_20copysign_kernel_cudaERNS_18TensorIteratorBaseEENKUlvE_clEvENKUlvE2_clEvEUlS4_S4_E_EESt5arrayIPcLm2EELi4E23TrivialOffsetCalculatorILi1EjESF_NS0_6memory15LoadWithoutCastENSG_16StoreWithoutCastEEEviT_T0_T2_T3_T4_T5_)
        /*0638*/ 	.word	0x00000018


	//----- nvinfo : EIATTR_FRAME_SIZE
	.align		4
.L_303:
        /*063c*/ 	.byte	0x04, 0x11
        /*063e*/ 	.short	(.L_305 - .L_304)
	.align		4
.L_304:
        /*0640*/ 	.word	index@(_ZN2at6native27unrolled_elementwise_kernelINS0_13AUnaryFunctorIN3c104HalfES4_S4_ZZZNS0_20copysign_kernel_cudaERNS_18TensorIteratorBaseEENKUlvE_clEvENKUlvE2_clEvEUlS4_S4_E_EESt5arrayIPcLm2EELi4E23TrivialOffsetCalculatorILi1EjESF_NS0_6memory15LoadWithoutCastENSG_16StoreWithoutCastEEEviT_T0_T2_T3_T4_T5_)
        /*0644*/ 	.word	0x00000000


	//----- nvinfo : EIATTR_REGCOUNT
	.align		4
.L_305:
        /*0648*/ 	.byte	0x04, 0x2f
        /*064a*/ 	.short	(.L_307 - .L_306)
	.align		4
.L_306:
        /*064c*/ 	.word	index@(_ZN2at6native18elementwise_kernelILi128ELi4EZNS0_22gpu_kernel_impl_nocastINS0_13AUnaryFunctorIN3c104HalfES5_S5_ZZZNS0_20copysign_kernel_cudaERNS_18TensorIteratorBaseEENKUlvE_clEvENKUlvE2_clEvEUlS5_S5_E_EEEEvS7_RKT_EUliE_EEviT1_)
        /*0650*/ 	.word	0x00000012


	//----- nvinfo : EIATTR_FRAME_SIZE
	.align		4
.L_307:
        /*0654*/ 	.byte	0x04, 0x11
        /*0656*/ 	.short	(.L_309 - .L_308)
	.align		4
.L_308:
        /*0658*/ 	.word	index@(_ZN2at6native18elementwise_kernelILi128ELi4EZNS0_22gpu_kernel_impl_nocastINS0_13AUnaryFunctorIN3c104HalfES5_S5_ZZZNS0_20copysign_kernel_cudaERNS_18TensorIteratorBaseEENKUlvE_clEvENKUlvE2_clEvEUlS5_S5_E_EEEEvS7_RKT_EUliE_EEviT1_)
        /*065c*/ 	.word	0x00000000


	//----- nvinfo : EIATTR_REGCOUNT
	.align		4
.L_309:
        /*0660*/ 	.byte	0x04, 0x2f
        /*0662*/ 	.short	(.L_311 - .L_310)
	.align		4
.L_310:
        /*0664*/ 	.word	index@(_ZN2at6native27unrolled_elementwise_kernelINS0_13AUnaryFunctorIN3c104HalfES4_S4_ZZZNS0_20copysign_kernel_cudaERNS_18TensorIteratorBaseEENKUlvE_clEvENKUlvE2_clEvEUlS4_S4_E_EESt5arrayIPcLm2EELi4E23TrivialOffsetCalculatorILi1EjESF_NS0_6memory12LoadWithCastILi1EEENSG_13StoreWithCastILi1EEEEEviT_T0_T2_T3_T4_T5_)
        /*0668*/ 	.word	0x0000001e


	//----- nvinfo : EIATTR_FRAME_SIZE
	.align		4
.L_311:
        /*066c*/ 	.byte	0x04, 0x11
        /*066e*/ 	.short	(.L_313 - .L_312)
	.align		4
.L_312:
        /*0670*/ 	.word	index@(_ZN2at6native27unrolled_elementwise_kernelINS0_13AUnaryFunctorIN3c104HalfES4_S4_ZZZNS0_20copysign_kernel_cudaERNS_18TensorIteratorBaseEENKUlvE_clEvENKUlvE2_clEvEUlS4_S4_E_EESt5arrayIPcLm2EELi4E23TrivialOffsetCalculatorILi1EjESF_NS0_6memory12LoadWithCastILi1EEENSG_13StoreWithCastILi1EEEEEviT_T0_T2_T3_T4_T5_)
        /*0674*/ 	.word	0x00000000


	//----- nvinfo : EIATTR_REGCOUNT
	.align		4
.L_313:
        /*0678*/ 	.byte	0x04, 0x2f
        /*067a*/ 	.short	(.L_315 - .L_314)
	.align		4
.L_314:
        /*067c*/ 	.word	index@(_ZN2at6native18elementwise_kernelILi128ELi4EZNS0_15gpu_kernel_implINS0_13AUnaryFunctorIN3c104HalfES5_S5_ZZZNS0_20copysign_kernel_cudaERNS_18TensorIteratorBaseEENKUlvE_clEvENKUlvE2_clEvEUlS5_S5_E_EEEEvS7_RKT_EUliE_EEviT1_)
        /*0680*/ 	.word	0x0000001a


	//----- nvinfo : EIATTR_FRAME_SIZE
	.align		4
.L_315:
        /*0684*/ 	.byte	0x04, 0x11
        /*0686*/ 	.short	(.L_317 - .L_316)
	.align		4
.L_316:
        /*0688*/ 	.word	index@(_ZN2at6native18elementwise_kernelILi128ELi4EZNS0_15gpu_kernel_implINS0_13AUnaryFunctorIN3c104HalfES5_S5_ZZZNS0_20copysign_kernel_cudaERNS_18TensorIteratorBaseEENKUlvE_clEvENKUlvE2_clEvEUlS5_S5_E_EEEEvS7_RKT_EUliE_EEviT1_)
        /*068c*/ 	.word	0x00000000


	//----- nvinfo : EIATTR_REGCOUNT
	.align		4
.L_317:
        /*0690*/ 	.byte	0x04, 0x2f
        /*0692*/ 	.short	(.L_319 - .L_318)
	.align		4
.L_318:
        /*0694*/ 	.word	index@(_ZN2at6native29vectorized_elementwise_kernelILi8ENS0_13BUnaryFunctorIN3c104HalfES4_S4_ZZZNS0_20copysign_kernel_cudaERNS_18TensorIteratorBaseEENKUlvE_clEvENKUlvE2_clEvEUlS4_S4_E_EESt5arrayIPcLm2EEEEviT0_T1_)
        /*0698*/ 	.word	0x00000020


	//----- nvinfo : EIATTR_FRAME_SIZE
	.align		4
.L_319:
        /*069c*/ 	.byte	0x04, 0x11
        /*069e*/ 	.short	(.L_321 - .L_320)
	.align		4
.L_320:
        /*06a0*/ 	.word	index@(_ZN2at6native29vectorized_elementwise_kernelILi8ENS0_13BUnaryFunctorIN3c104HalfES4_S4_ZZZNS0_20copysign_kernel_cudaERNS_18TensorIteratorBaseEENKUlvE_clEvENKUlvE2_clEvEUlS4_S4_E_EESt5arrayIPcLm2EEEEviT0_T1_)
        /*06a4*/ 	.word	0x00000000


	//----- nvinfo : EIATTR_REGCOUNT
	.align		4
.L_321:
        /*06a8*/ 	.byte	0x04, 0x2f
        /*06aa*/ 	.short	(.L_323 - .L_322)
	.align		4
.L_322:
        /*06ac*/ 	.word	index@(_ZN2at6native29vectorized_elementwise_kernelILi4ENS0_13BUnaryFunctorIN3c104HalfES4_S4_ZZZNS0_20copysign_kernel_cudaERNS_18TensorIteratorBaseEENKUlvE_clEvENKUlvE2_clEvEUlS4_S4_E_EESt5arrayIPcLm2EEEEviT0_T1_)
        /*06b0*/ 	.word	0x00000020


	//----- nvinfo : EIATTR_FRAME_SIZE
	.align		4
.L_323:
        /*06b4*/ 	.byte	0x04, 0x11
        /*06b6*/ 	.short	(.L_325 - .L_324)
	.align		4
.L_324:
        /*06b8*/ 	.word	index@(_ZN2at6native29vectorized_elementwise_kernelILi4ENS0_13BUnaryFunctorIN3c104HalfES4_S4_ZZZNS0_20copysign_kernel_cudaERNS_18TensorIteratorBaseEENKUlvE_clEvENKUlvE2_clEvEUlS4_S4_E_EESt5arrayIPcLm2EEEEviT0_T1_)
        /*06bc*/ 	.word	0x00000000


	//----- nvinfo : EIATTR_REGCOUNT
	.align		4
.L_325:
        /*06c0*/ 	.byte	0x04, 0x2f
        /*06c2*/ 	.short	(.L_327 - .L_326)
	.align		4
.L_326:
        /*06c4*/ 	.word	index@(_ZN2at6native29vectorized_elementwise_kernelILi2ENS0_13BUnaryFunctorIN3c104HalfES4_S4_ZZZNS0_20copysign_kernel_cudaERNS_18TensorIteratorBaseEENKUlvE_clEvENKUlvE2_clEvEUlS4_S4_E_EESt5arrayIPcLm2EEEEviT0_T1_)
        /*06c8*/ 	.word	0x00000020


	//----- nvinfo : EIATTR_FRAME_SIZE
	.align		4
.L_327:
        /*06cc*/ 	.byte	0x04, 0x11
        /*06ce*/ 	.short	(.L_329 - .L_328)
	.align		4
.L_328:
        /*06d0*/ 	.word	index@(_ZN2at6native29vectorized_elementwise_kernelILi2ENS0_13BUnaryFunctorIN3c104HalfES4_S4_ZZZNS0_20copysign_kernel_cudaERNS_18TensorIteratorBaseEENKUlvE_clEvENKUlvE2_clEvEUlS4_S4_E_EESt5arrayIPcLm2EEEEviT0_T1_)
        /*06d4*/ 	.word	0x00000000


	//----- nvinfo : EIATTR_REGCOUNT
	.align		4
.L_329:
        /*06d8*/ 	.byte	0x04, 0x2f
        /*06da*/ 	.short	(.L_331 - .L_330)
	.align		4
.L_330:
        /*06dc*/ 	.word	index@(_ZN2at6native27unrolled_elementwise_kernelINS0_13BUnaryFunctorIN3c104HalfES4_S4_ZZZNS0_20copysign_kernel_cudaERNS_18TensorIteratorBaseEENKUlvE_clEvENKUlvE2_clEvEUlS4_S4_E_EESt5arrayIPcLm2EELi4E23TrivialOffsetCalculatorILi1EjESF_NS0_6memory15LoadWithoutCastENSG_16StoreWithoutCastEEEviT_T0_T2_T3_T4_T5_)
        /*06e0*/ 	.word	0x00000018


	//----- nvinfo : EIATTR_FRAME_SIZE
	.align		4
.L_331:
        /*06e4*/ 	.byte	0x04, 0x11
        /*06e6*/ 	.short	(.L_333 - .L_332)
	.align		4
.L_332:
        /*06e8*/ 	.word	index@(_ZN2at6native27unrolled_elementwise_kernelINS0_13BUnaryFunctorIN3c104HalfES4_S4_ZZZNS0_20copysign_kernel_cudaERNS_18TensorIteratorBaseEENKUlvE_clEvENKUlvE2_clEvEUlS4_S4_E_EESt5arrayIPcLm2EELi4E23TrivialOffsetCalculatorILi1EjESF_NS0_6memory15LoadWithoutCastENSG_16StoreWithoutCastEEEviT_T0_T2_T3_T4_T5_)
        /*06ec*/ 	.word	0x00000000


	//----- nvinfo : EIATTR_REGCOUNT
	.align		4
.L_333:
        /*06f0*/ 	.byte	0x04, 0x2f
        /*06f2*/ 	.short	(.L_335 - .L_334)
	.align		4
.L_334:
        /*06f4*/ 	.word	index@(_ZN2at6native18elementwise_kernelILi128ELi4EZNS0_22gpu_kernel_impl_nocastINS0_13BUnaryFunctorIN3c104HalfES5_S5_ZZZNS0_20copysign_kernel_cudaERNS_18TensorIteratorBaseEENKUlvE_clEvENKUlvE2_clEvEUlS5_S5_E_EEEEvS7_RKT_EUliE_EEviT1_)
        /*06f8*/ 	.word	0x00000012


	//----- nvinfo : EIATTR_FRAME_SIZE
	.align		4
.L_335:
        /*06fc*/ 	.byte	0x04, 0x11
        /*06fe*/ 	.short	(.L_337 - .L_336)
	.align		4
.L_336:
        /*0700*/ 	.word	index@(_ZN2at6native18elementwise_kernelILi128ELi4EZNS0_22gpu_kernel_impl_nocastINS0_13BUnaryFunctorIN3c104HalfES5_S5_ZZZNS0_20copysign_kernel_cudaERNS_18TensorIteratorBaseEENKUlvE_clEvENKUlvE2_clEvEUlS5_S5_E_EEEEvS7_RKT_EUliE_EEviT1_)
        /*0704*/ 	.word	0x00000000


	//----- nvinfo : EIATTR_REGCOUNT
	.align		4
.L_337:
        /*0708*/ 	.byte	0x04, 0x2f
        /*070a*/ 	.short	(.L_339 - .L_338)
	.align		4
.L_338:
        /*070c*/ 	.word	index@(_ZN2at6native27unrolled_elementwise_kernelINS0_13BUnaryFunctorIN3c104HalfES4_S4_ZZZNS0_20copysign_kernel_cudaERNS_18TensorIteratorBaseEENKUlvE_clEvENKUlvE2_clEvEUlS4_S4_E_EESt5arrayIPcLm2EELi4E23TrivialOffsetCalculatorILi1EjESF_NS0_6memory12LoadWithCastILi1EEENSG_13StoreWithCastILi1EEEEEviT_T0_T2_T3_T4_T5_)
        /*0710*/ 	.word	0x0000001e


	//----- nvinfo : EIATTR_FRAME_SIZE
	.align		4
.L_339:
        /*0714*/ 	.byte	0x04, 0x11
        /*0716*/ 	.short	(.L_341 - .L_340)
	.align		4
.L_340:
        /*0718*/ 	.word	index@(_ZN2at6native27unrolled_elementwise_kernelINS0_13BUnaryFunctorIN3c104HalfES4_S4_ZZZNS0_20copysign_kernel_cudaERNS_18TensorIteratorBaseEENKUlvE_clEvENKUlvE2_clEvEUlS4_S4_E_EESt5arrayIPcLm2EELi4E23TrivialOffsetCalculatorILi1EjESF_NS0_6memory12LoadWithCastILi1EEENSG_13StoreWithCastILi1EEEEEviT_T0_T2_T3_T4_T5_)
        /*071c*/ 	.word	0x00000000


	//----- nvinfo : EIATTR_REGCOUNT
	.align		4
.L_341:
        /*0720*/ 	.byte	0x04, 0x2f
        /*0722*/ 	.short	(.L_343 - .L_342)
	.align		4
.L_342:
        /*0724*/ 	.word	index@(_ZN2at6native18elementwise_kernelILi128ELi4EZNS0_15gpu_kernel_implINS0_13BUnaryFunctorIN3c104HalfES5_S5_ZZZNS0_20copysign_kernel_cudaERNS_18TensorIteratorBaseEENKUlvE_clEvENKUlvE2_clEvEUlS5_S5_E_EEEEvS7_RKT_EUliE_EEviT1_)
        /*0728*/ 	.word	0x0000001a


	//----- nvinfo : EIATTR_FRAME_SIZE
	.align		4
.L_343:
        /*072c*/ 	.byte	0x04, 0x11
        /*072e*/ 	.short	(.L_345 - .L_344)
	.align		4
.L_344:
        /*0730*/ 	.word	index@(_ZN2at6native18elementwise_kernelILi128ELi4EZNS0_15gpu_kernel_implINS0_13BUnaryFunctorIN3c104HalfES5_S5_ZZZNS0_20copysign_kernel_cudaERNS_18TensorIteratorBaseEENKUlvE_clEvENKUlvE2_clEvEUlS5_S5_E_EEEEvS7_RKT_EUliE_EEviT1_)
        /*0734*/ 	.word	0x00000000


	//----- nvinfo : EIATTR_REGCOUNT
	.align		4
.L_345:
        /*0738*/ 	.byte	0x04, 0x2f
        /*073a*/ 	.short	(.L_347 - .L_346)
	.align		4
.L_346:
        /*073c*/ 	.word	index@(_ZN2at6native29vectorized_elementwise_kernelILi8ENS0_13BinaryFunctorIN3c104HalfES4_S4_ZZZNS0_20copysign_kernel_cudaERNS_18TensorIteratorBaseEENKUlvE_clEvENKUlvE2_clEvEUlS4_S4_E_EESt5arrayIPcLm3EEEEviT0_T1_)
        /*0740*/ 	.word	0x00000028


	//----- nvinfo : EIATTR_FRAME_SIZE
	.align		4
.L_347:
        /*0744*/ 	.byte	0x04, 0x11
        /*0746*/ 	.short	(.L_349 - .L_348)
	.align		4
.L_348:
        /*0748*/ 	.word	index@(_ZN2at6native29vectorized_elementwise_kernelILi8ENS0_13BinaryFunctorIN3c104HalfES4_S4_ZZZNS0_20copysign_kernel_cudaERNS_18TensorIteratorBaseEENKUlvE_clEvENKUlvE2_clEvEUlS4_S4_E_EESt5arrayIPcLm3EEEEviT0_T1_)
        /*074c*/ 	.word	0x00000000


	//----- nvinfo : EIATTR_REGCOUNT
	.align		4
.L_349:
        /*0750*/ 	.byte	0x04, 0x2f
        /*0752*/ 	.short	(.L_351 - .L_350)
	.align		4
.L_350:
        /*0754*/ 	.word	index@(_ZN2at6native29vectorized_elementwise_kernelILi4ENS0_13BinaryFunctorIN3c104HalfES4_S4_ZZZNS0_20copysign_kernel_cudaERNS_18TensorIteratorBaseEENKUlvE_clEvENKUlvE2_clEvEUlS4_S4_E_EESt5arrayIPcLm3EEEEviT0_T1_)
        /*0758*/ 	.word	0x00000028


	//----- nvinfo : EIATTR_FRAME_SIZE
	.align		4
.L_351:
        /*075c*/ 	.byte	0x04, 0x11
        /*075e*/ 	.short	(.L_353 - .L_352)
	.align		4
.L_352:
        /*0760*/ 	.word	index@(_ZN2at6native29vectorized_elementwise_kernelILi4ENS0_13BinaryFunctorIN3c104HalfES4_S4_ZZZNS0_20copysign_kernel_cudaERNS_18TensorIteratorBaseEENKUlvE_clEvENKUlvE2_clEvEUlS4_S4_E_EESt5arrayIPcLm3EEEEviT0_T1_)
        /*0764*/ 	.word	0x00000000


	//----- nvinfo : EIATTR_REGCOUNT
	.align		4
.L_353:
        /*0768*/ 	.byte	0x04, 0x2f
        /*076a*/ 	.short	(.L_355 - .L_354)
	.align		4
.L_354:
        /*076c*/ 	.word	index@(_ZN2at6native29vectorized_elementwise_kernelILi2ENS0_13BinaryFunctorIN3c104HalfES4_S4_ZZZNS0_20copysign_kernel_cudaERNS_18TensorIteratorBaseEENKUlvE_clEvENKUlvE2_clEvEUlS4_S4_E_EESt5arrayIPcLm3EEEEviT0_T1_)
        /*0770*/ 	.word	0x00000028


	//----- nvinfo : EIATTR_FRAME_SIZE
	.align		4
.L_355:
        /*0774*/ 	.byte	0x04, 0x11
        /*0776*/ 	.short	(.L_357 - .L_356)
	.align		4
.L_356:
        /*0778*/ 	.word	index@(_ZN2at6native29vectorized_elementwise_kernelILi2ENS0_13BinaryFunctorIN3c104HalfES4_S4_ZZZNS0_20copysign_kernel_cudaERNS_18TensorIteratorBaseEENKUlvE_clEvENKUlvE2_clEvEUlS4_S4_E_EESt5arrayIPcLm3EEEEviT0_T1_)
        /*077c*/ 	.word	0x00000000


	//----- nvinfo : EIATTR_REGCOUNT
	.align		4
.L_357:
        /*0780*/ 	.byte	0x04, 0x2f
        /*0782*/ 	.short	(.L_359 - .L_358)
	.align		4
.L_358:
        /*0784*/ 	.word	index@(_ZN2at6native27unrolled_elementwise_kernelINS0_13BinaryFunctorIN3c104HalfES4_S4_ZZZNS0_20copysign_kernel_cudaERNS_18TensorIteratorBaseEENKUlvE_clEvENKUlvE2_clEvEUlS4_S4_E_EESt5arrayIPcLm3EELi4E23TrivialOffsetCalculatorILi2EjESE_ILi1EjENS0_6memory15LoadWithoutCastENSH_16StoreWithoutCastEEEviT_T0_T2_T3_T4_T5_)
        /*0788*/ 	.word	0x0000001d


	//----- nvinfo : EIATTR_FRAME_SIZE
	.align		4
.L_359:
        /*078c*/ 	.byte	0x04, 0x11
        /*078e*/ 	.short	(.L_361 - .L_360)
	.align		4
.L_360:
        /*0790*/ 	.word	index@(_ZN2at6native27unrolled_elementwise_kernelINS0_13BinaryFunctorIN3c104HalfES4_S4_ZZZNS0_20copysign_kernel_cudaERNS_18TensorIteratorBaseEENKUlvE_clEvENKUlvE2_clEvEUlS4_S4_E_EESt5arrayIPcLm3EELi4E23TrivialOffsetCalculatorILi2EjESE_ILi1EjENS0_6memory15LoadWithoutCastENSH_16StoreWithoutCastEEEviT_T0_T2_T3_T4_T5_)
        /*0794*/ 	.word	0x00000000


	//----- nvinfo : EIATTR_REGCOUNT
	.align		4
.L_361:
        /*0798*/ 	.byte	0x04, 0x2f
        /*079a*/ 	.short	(.L_363 - .L_362)
	.align		4
.L_362:
        /*079c*/ 	.word	index@(_ZN2at6native18elementwise_kernelILi128ELi4EZNS0_22gpu_kernel_impl_nocastINS0_13BinaryFunctorIN3c104HalfES5_S5_ZZZNS0_20copysign_kernel_cudaERNS_18TensorIteratorBaseEENKUlvE_clEvENKUlvE2_clEvEUlS5_S5_E_EEEEvS7_RKT_EUliE_EEviT1_)
        /*07a0*/ 	.word	0x00000012


	//----- nvinfo : EIATTR_FRAME_SIZE
	.align		4
.L_363:
        /*07a4*/ 	.byte	0x04, 0x11
        /*07a6*/ 	.short	(.L_365 - .L_364)
	.align		4
.L_364:
        /*07a8*/ 	.word	index@(_ZN2at6native18elementwise_kernelILi128ELi4EZNS0_22gpu_kernel_impl_nocastINS0_13BinaryFunctorIN3c104HalfES5_S5_ZZZNS0_20copysign_kernel_cudaERNS_18TensorIteratorBaseEENKUlvE_clEvENKUlvE2_clEvEUlS5_S5_E_EEEEvS7_RKT_EUliE_EEviT1_)
        /*07ac*/ 	.word	0x00000000


	//----- nvinfo : EIATTR_REGCOUNT
	.align		4
.L_365:
        /*07b0*/ 	.byte	0x04, 0x2f
        /*07b2*/ 	.short	(.L_367 - .L_366)
	.align		4
.L_366:
        /*07b4*/ 	.word	index@(_ZN2at6native27unrolled_elementwise_kernelINS0_13BinaryFunctorIN3c104HalfES4_S4_ZZZNS0_20copysign_kernel_cudaERNS_18TensorIteratorBaseEENKUlvE_clEvENKUlvE2_clEvEUlS4_S4_E_EESt5arrayIPcLm3EELi4E23TrivialOffsetCalculatorILi2EjESE_ILi1EjENS0_6memory12LoadWithCastILi2EEENSH_13StoreWithCastILi1EEEEEviT_T0_T2_T3_T4_T5_)
        /*07b8*/ 	.word	0x0000001f


	//----- nvinfo : EIATTR_FRAME_SIZE
	.align		4
.L_367:
        /*07bc*/ 	.byte	0x04, 0x11
        /*07be*/ 	.short	(.L_369 - .L_368)
	.align		4
.L_368:
        /*07c0*/ 	.word	index@(_ZN2at6native27unrolled_elementwise_kernelINS0_13BinaryFunctorIN3c104HalfES4_S4_ZZZNS0_20copysign_kernel_cudaERNS_18TensorIteratorBaseEENKUlvE_clEvENKUlvE2_clEvEUlS4_S4_E_EESt5arrayIPcLm3EELi4E23TrivialOffsetCalculatorILi2EjESE_ILi1EjENS0_6memory12LoadWithCastILi2EEENSH_13StoreWithCastILi1EEEEEviT_T0_T2_T3_T4_T5_)
        /*07c4*/ 	.word	0x00000000


	//----- nvinfo : EIATTR_REGCOUNT
	.align		4
.L_369:
        /*07c8*/ 	.byte	0x04, 0x2f
        /*07ca*/ 	.short	(.L_371 - .L_370)
	.align		4
.L_370:
        /*07cc*/ 	.word	index@(_ZN2at6native18elementwise_kernelILi128ELi4EZNS0_15gpu_kernel_implINS0_13BinaryFunctorIN3c104HalfES5_S5_ZZZNS0_20copysign_kernel_cudaERNS_18TensorIteratorBaseEENKUlvE_clEvENKUlvE2_clEvEUlS5_S5_E_EEEEvS7_RKT_EUliE_EEviT1_)
        /*07d0*/ 	.word	0x0000001a


	//----- nvinfo : EIATTR_FRAME_SIZE
	.align		4
.L_371:
        /*07d4*/ 	.byte	0x04, 0x11
        /*07d6*/ 	.short	(.L_373 - .L_372)
	.align		4
.L_372:
        /*07d8*/ 	.word	index@(_ZN2at6native18elementwise_kernelILi128ELi4EZNS0_15gpu_kernel_implINS0_13BinaryFunctorIN3c104HalfES5_S5_ZZZNS0_20copysign_kernel_cudaERNS_18TensorIteratorBaseEENKUlvE_clEvENKUlvE2_clEvEUlS5_S5_E_EEEEvS7_RKT_EUliE_EEviT1_)
        /*07dc*/ 	.word	0x00000000


	//----- nvinfo : EIATTR_MIN_STACK_SIZE
	.align		4
.L_373:
        /*07e0*/ 	.byte	0x04, 0x12
        /*07e2*/ 	.short	(.L_375 - .L_374)
	.align		4
.L_374:
        /*07e4*/ 	.word	index@(_ZN2at6native18elementwise_kernelILi128ELi4EZNS0_15gpu_kernel_implINS0_13BinaryFunctorIN3c104HalfES5_S5_ZZZNS0_20copysign_kernel_cudaERNS_18TensorIteratorBaseEENKUlvE_clEvENKUlvE2_clEvEUlS5_S5_E_EEEEvS7_RKT_EUliE_EEviT1_)
        /*07e8*/ 	.word	0x00000000


	//----- nvinfo : EIATTR_MIN_STACK_SIZE
	.align		4
.L_375:
        /*07ec*/ 	.byte	0x04, 0x12
        /*07ee*/ 	.short	(.L_377 - .L_376)
	.align		4
.L_376:
        /*07f0*/ 	.word	index@(_ZN2at6native27unrolled_elementwise_kernelINS0_13BinaryFunctorIN3c104HalfES4_S4_ZZZNS0_20copysign_kernel_cudaERNS_18TensorIteratorBaseEENKUlvE_clEvENKUlvE2_clEvEUlS4_S4_E_EESt5arrayIPcLm3EELi4E23TrivialOffsetCalculatorILi2EjESE_ILi1EjENS0_6memory12LoadWithCastILi2EEENSH_13StoreWithCastILi1EEEEEviT_T0_T2_T3_T4_T5_)
        /*07f4*/ 	.word	0x00000000


	//----- nvinfo : EIATTR_MIN_STACK_SIZE
	.align		4
.L_377:
        /*07f8*/ 	.byte	0x04, 0x12
        /*07fa*/ 	.short	(.L_379 - .L_378)
	.align		4
.L_378:
        /*07fc*/ 	.word	index@(_ZN2at6native18elementwise_kernelILi128ELi4EZNS0_22gpu_kernel_impl_nocastINS0_13BinaryFunctorIN3c104HalfES5_S5_ZZZNS0_20copysign_kernel_cudaERNS_18TensorIteratorBaseEENKUlvE_clEvENKUlvE2_clEvEUlS5_S5_E_EEEEvS7_RKT_EUliE_EEviT1_)
        /*0800*/ 	.word	0x00000000


	//----- nvinfo : EIATTR_MIN_STACK_SIZE
	.align		4
.L_379:
        /*0804*/ 	.byte	0x04, 0x12
        /*0806*/ 	.short	(.L_381 - .L_380)
	.align		4
.L_380:
        /*0808*/ 	.word	index@(_ZN2at6native27unrolled_elementwise_kernelINS0_13BinaryFunctorIN3c104HalfES4_S4_ZZZNS0_20copysign_kernel_cudaERNS_18TensorIteratorBaseEENKUlvE_clEvENKUlvE2_clEvEUlS4_S4_E_EESt5arrayIPcLm3EELi4E23TrivialOffsetCalculatorILi2EjESE_ILi1EjENS0_6memory15LoadWithoutCastENSH_16StoreWithoutCastEEEviT_T0_T2_T3_T4_T5_)
        /*080c*/ 	.word	0x00000000


	//----- nvinfo : EIATTR_MIN_STACK_SIZE
	.align		4
.L_381:
        /*0810*/ 	.byte	0x04, 0x12
        /*0812*/ 	.short	(.L_383 - .L_382)
	.align		4
.L_382:
        /*0814*/ 	.word	index@(_ZN2at6native29vectorized_elementwise_kernelILi2ENS0_13BinaryFunctorIN3c104HalfES4_S4_ZZZNS0_20copysign_kernel_cudaERNS_18TensorIteratorBaseEENKUlvE_clEvENKUlvE2_clEvEUlS4_S4_E_EESt5arrayIPcLm3EEEEviT0_T1_)
        /*0818*/ 	.word	0x00000000


	//----- nvinfo : EIATTR_MIN_STACK_SIZE
	.align		4
.L_383:
        /*081c*/ 	.byte	0x04, 0x12
        /*081e*/ 	.short	(.L_385 - .L_384)
	.align		4
.L_384:
        /*0820*/ 	.word	index@(_ZN2at6native29vectorized_elementwise_kernelILi4ENS0_13BinaryFunctorIN3c104HalfES4_S4_ZZZNS0_20copysign_kernel_cudaERNS_18TensorIteratorBaseEENKUlvE_clEvENKUlvE2_clEvEUlS4_S4_E_EESt5arrayIPcLm3EEEEviT0_T1_)
        /*0824*/ 	.word	0x00000000


	//----- nvinfo : EIATTR_MIN_STACK_SIZE
	.align		4
.L_385:
        /*0828*/ 	.byte	0x04, 0x12
        /*082a*/ 	.short	(.L_387 - .L_386)
	.align		4
.L_386:
        /*082c*/ 	.word	index@(_ZN2at6native29vectorized_elementwise_kernelILi8ENS0_13BinaryFunctorIN3c104HalfES4_S4_ZZZNS0_20copysign_kernel_cudaERNS_18TensorIteratorBaseEENKUlvE_clEvENKUlvE2_clEvEUlS4_S4_E_EESt5arrayIPcLm3EEEEviT0_T1_)
        /*0830*/ 	.word	0x00000000


	//----- nvinfo : EIATTR_MIN_STACK_SIZE
	.align		4
.L_387:
        /*0834*/ 	.byte	0x04, 0x12
        /*0836*/ 	.short	(.L_389 - .L_388)
	.align		4
.L_388:
        /*0838*/ 	.word	index@(_ZN2at6native18elementwise_kernelILi128ELi4EZNS0_15gpu_kernel_implINS0_13BUnaryFunctorIN3c104HalfES5_S5_ZZZNS0_20copysign_kernel_cudaERNS_18TensorIteratorBaseEENKUlvE_clEvENKUlvE2_clEvEUlS5_S5_E_EEEEvS7_RKT_EUliE_EEviT1_)
        /*083c*/ 	.word	0x00000000


	//----- nvinfo : EIATTR_MIN_STACK_SIZE
	.align		4
.L_389:
        /*0840*/ 	.byte	0x04, 0x12
        /*0842*/ 	.short	(.L_391 - .L_390)
	.align		4
.L_390:
        /*0844*/ 	.word	index@(_ZN2at6native27unrolled_elementwise_kernelINS0_13BUnaryFunctorIN3c104HalfES4_S4_ZZZNS0_20copysign_kernel_cudaERNS_18TensorIteratorBaseEENKUlvE_clEvENKUlvE2_clEvEUlS4_S4_E_EESt5arrayIPcLm2EELi4E23TrivialOffsetCalculatorILi1EjESF_NS0_6memory12LoadWithCastILi1EEENSG_13StoreWithCastILi1EEEEEviT_T0_T2_T3_T4_T5_)
        /*0848*/ 	.word	0x00000000


	//----- nvinfo : EIATTR_MIN_STACK_SIZE
	.align		4
.L_391:
        /*084c*/ 	.byte	0x04, 0x12
        /*084e*/ 	.short	(.L_393 - .L_392)
	.align		4
.L_392:
        /*0850*/ 	.word	index@(_ZN2at6native18elementwise_kernelILi128ELi4EZNS0_22gpu_kernel_impl_nocastINS0_13BUnaryFunctorIN3c104HalfES5_S5_ZZZNS0_20copysign_kernel_cudaERNS_18TensorIteratorBaseEENKUlvE_clEvENKUlvE2_clEvEUlS5_S5_E_EEEEvS7_RKT_EUliE_EEviT1_)
        /*0854*/ 	.word	0x00000000


	//----- nvinfo : EIATTR_MIN_STACK_SIZE
	.align		4
.L_393:
        /*0858*/ 	.byte	0x04, 0x12
        /*085a*/ 	.short	(.L_395 - .L_394)
	.align		4
.L_394:
        /*085c*/ 	.word	index@(_ZN2at6native27unrolled_elementwise_kernelINS0_13BUnaryFunctorIN3c104HalfES4_S4_ZZZNS0_20copysign_kernel_cudaERNS_18TensorIteratorBaseEENKUlvE_clEvENKUlvE2_clEvEUlS4_S4_E_EESt5arrayIPcLm2EELi4E23TrivialOffsetCalculatorILi1EjESF_NS0_6memory15LoadWithoutCastENSG_16StoreWithoutCastEEEviT_T0_T2_T3_T4_T5_)
        /*0860*/ 	.word	0x00000000


	//----- nvinfo : EIATTR_MIN_STACK_SIZE
	.align		4
.L_395:
        /*0864*/ 	.byte	0x04, 0x12
        /*0866*/ 	.short	(.L_397 - .L_396)
	.align		4
.L_396:
        /*0868*/ 	.word	index@(_ZN2at6native29vectorized_elementwise_kernelILi2ENS0_13BUnaryFunctorIN3c104HalfES4_S4_ZZZNS0_20copysign_kernel_cudaERNS_18TensorIteratorBaseEENKUlvE_clEvENKUlvE2_clEvEUlS4_S4_E_EESt5arrayIPcLm2EEEEviT0_T1_)
        /*086c*/ 	.word	0x00000000


	//----- nvinfo : EIATTR_MIN_STACK_SIZE
	.align		4
.L_397:
        /*0870*/ 	.byte	0x04, 0x12
        /*0872*/ 	.short	(.L_399 - .L_398)
	.align		4
.L_398:
        /*0874*/ 	.word	index@(_ZN2at6native29vectorized_elementwise_kernelILi4ENS0_13BUnaryFunctorIN3c104HalfES4_S4_ZZZNS0_20copysign_kernel_cudaERNS_18TensorIteratorBaseEENKUlvE_clEvENKUlvE2_clEvEUlS4_S4_E_EESt5arrayIPcLm2EEEEviT0_T1_)
        /*0878*/ 	.word	0x00000000


	//----- nvinfo : EIATTR_MIN_STACK_SIZE
	.align		4
.L_399:
        /*087c*/ 	.byte	0x04, 0x12
        /*087e*/ 	.short	(.L_401 - .L_400)
	.align		4
.L_400:
        /*0880*/ 	.word	index@(_ZN2at6native29vectorized_elementwise_kernelILi8ENS0_13BUnaryFunctorIN3c104HalfES4_S4_ZZZNS0_20copysign_kernel_cudaERNS_18TensorIteratorBaseEENKUlvE_clEvENKUlvE2_clEvEUlS4_S4_E_EESt5arrayIPcLm2EEEEviT0_T1_)
        /*0884*/ 	.word	0x00000000


	//----- nvinfo : EIATTR_MIN_STACK_SIZE
	.align		4
.L_401:
        /*0888*/ 	.byte	0x04, 0x12
        /*088a*/ 	.short	(.L_403 - .L_402)
	.align		4
.L_402:
        /*088c*/ 	.word	index@(_ZN2at6native18elementwise_kernelILi128ELi4EZNS0_15gpu_kernel_implINS0_13AUnaryFunctorIN3c104HalfES5_S5_ZZZNS0_20copysign_kernel_cudaERNS_18TensorIteratorBaseEENKUlvE_clEvENKUlvE2_clEvEUlS5_S5_E_EEEEvS7_RKT_EUliE_EEviT1_)
        /*0890*/ 	.word	0x00000000


	//----- nvinfo : EIATTR_MIN_STACK_SIZE
	.align		4
.L_403:
        /*0894*/ 	.byte	0x04, 0x12
        /*0896*/ 	.short	(.L_405 - .L_404)
	.align		4
.L_404:
        /*0898*/ 	.word	index@(_ZN2at6native27unrolled_elementwise_kernelINS0_13AUnaryFunctorIN3c104HalfES4_S4_ZZZNS0_20copysign_kernel_cudaERNS_18TensorIteratorBaseEENKUlvE_clEvENKUlvE2_clEvEUlS4_S4_E_EESt5arrayIPcLm2EELi4E23TrivialOffsetCalculatorILi1EjESF_NS0_6memory12LoadWithCastILi1EEENSG_13StoreWithCastILi1EEEEEviT_T0_T2_T3_T4_T5_)
        /*089c*/ 	.word	0x00000000


	//----- nvinfo : EIATTR_MIN_STACK_SIZE
	.align		4
.L_405:
        /*08a0*/ 	.byte	0x04, 0x12
        /*08a2*/ 	.short	(.L_407 - .L_406)
	.align		4
.L_406:
        /*08a4*/ 	.word	index@(_ZN2at6native18elementwise_kernelILi128ELi4EZNS0_22gpu_kernel_impl_nocastINS0_13AUnaryFunctorIN3c104HalfES5_S5_ZZZNS0_20copysign_kernel_cudaERNS_18TensorIteratorBaseEENKUlvE_clEvENKUlvE2_clEvEUlS5_S5_E_EEEEvS7_RKT_EUliE_EEviT1_)
        /*08a8*/ 	.word	0x00000000


	//----- nvinfo : EIATTR_MIN_STACK_SIZE
	.align		4
.L_407:
        /*08ac*/ 	.byte	0x04, 0x12
        /*08ae*/ 	.short	(.L_409 - .L_408)
	.align		4
.L_408:
        /*08b0*/ 	.word	index@(_ZN2at6native27unrolled_elementwise_kernelINS0_13AUnaryFunctorIN3c104HalfES4_S4_ZZZNS0_20copysign_kernel_cudaERNS_18TensorIteratorBaseEENKUlvE_clEvENKUlvE2_clEvEUlS4_S4_E_EESt5arrayIPcLm2EELi4E23TrivialOffsetCalculatorILi1EjESF_NS0_6memory15LoadWithoutCastENSG_16StoreWithoutCastEEEviT_T0_T2_T3_T4_T5_)
        /*08b4*/ 	.word	0x00000000


	//----- nvinfo : EIATTR_MIN_STACK_SIZE
	.align		4
.L_409:
        /*08b8*/ 	.byte	0x04, 0x12
        /*08ba*/ 	.short	(.L_411 - .L_410)
	.align		4
.L_410:
        /*08bc*/ 	.word	index@(_ZN2at6native29vectorized_elementwise_kernelILi2ENS0_13AUnaryFunctorIN3c104HalfES4_S4_ZZZNS0_20copysign_kernel_cudaERNS_18TensorIteratorBaseEENKUlvE_clEvENKUlvE2_clEvEUlS4_S4_E_EESt5arrayIPcLm2EEEEviT0_T1_)
        /*08c0*/ 	.word	0x00000000


	//----- nvinfo : EIATTR_MIN_STACK_SIZE
	.align		4
.L_411:
        /*08c4*/ 	.byte	0x04, 0x12
        /*08c6*/ 	.short	(.L_413 - .L_412)
	.align		4
.L_412:
        /*08c8*/ 	.word	index@(_ZN2at6native29vectorized_elementwise_kernelILi4ENS0_13AUnaryFunctorIN3c104HalfES4_S4_ZZZNS0_20copysign_kernel_cudaERNS_18TensorIteratorBaseEENKUlvE_clEvENKUlvE2_clEvEUlS4_S4_E_EESt5arrayIPcLm2EEEEviT0_T1_)
        /*08cc*/ 	.word	0x00000000


	//----- nvinfo : EIATTR_MIN_STACK_SIZE
	.align		4
.L_413:
        /*08d0*/ 	.byte	0x04, 0x12
        /*08d2*/ 	.short	(.L_415 - .L_414)
	.align		4
.L_414:
        /*08d4*/ 	.word	index@(_ZN2at6native29vectorized_elementwise_kernelILi8ENS0_13AUnaryFunctorIN3c104HalfES4_S4_ZZZNS0_20copysign_kernel_cudaERNS_18TensorIteratorBaseEENKUlvE_clEvENKUlvE2_clEvEUlS4_S4_E_EESt5arrayIPcLm2EEEEviT0_T1_)
        /*08d8*/ 	.word	0x00000000


	//----- nvinfo : EIATTR_MIN_STACK_SIZE
	.align		4
.L_415:
        /*08dc*/ 	.byte	0x04, 0x12
        /*08de*/ 	.short	(.L_417 - .L_416)
	.align		4
.L_416:
        /*08e0*/ 	.word	index@(_ZN2at6native18elementwise_kernelILi128ELi4EZNS0_15gpu_kernel_implINS0_13BinaryFunctorIN3c108BFloat16ES5_S5_ZZZNS0_20copysign_kernel_cudaERNS_18TensorIteratorBaseEENKUlvE_clEvENKUlvE1_clEvEUlS5_S5_E_EEEEvS7_RKT_EUliE_EEviT1_)
        /*08e4*/ 	.word	0x00000000


	//----- nvinfo : EIATTR_MIN_STACK_SIZE
	.align		4
.L_417:
        /*08e8*/ 	.byte	0x04, 0x12
        /*08ea*/ 	.short	(.L_419 - .L_418)
	.align		4
.L_418:
        /*08ec*/ 	.word	index@(_ZN2at6native27unrolled_elementwise_kernelINS0_13BinaryFunctorIN3c108BFloat16ES4_S4_ZZZNS0_20copysign_kernel_cudaERNS_18TensorIteratorBaseEENKUlvE_clEvENKUlvE1_clEvEUlS4_S4_E_EESt5arrayIPcLm3EELi4E23TrivialOffsetCalculatorILi2EjESE_ILi1EjENS0_6memory12LoadWithCastILi2EEENSH_13StoreWithCastILi1EEEEEviT_T0_T2_T3_T4_T5_)
        /*08f0*/ 	.word	0x00000000


	//----- nvinfo : EIATTR_MIN_STACK_SIZE
	.align		4
.L_419:
        /*08f4*/ 	.byte	0x04, 0x12
        /*08f6*/ 	.short	(.L_421 - .L_420)
	.align		4
.L_420:
        /*08f8*/ 	.word	index@(_ZN2at6native18elementwise_kernelILi128ELi4EZNS0_22gpu_kernel_impl_nocastINS0_13BinaryFunctorIN3c108BFloat16ES5_S5_ZZZNS0_20copysign_kernel_cudaERNS_18TensorIteratorBaseEENKUlvE_clEvENKUlvE1_clEvEUlS5_S5_E_EEEEvS7_RKT_EUliE_EEviT1_)
        /*08fc*/ 	.word	0x00000000


	//----- nvinfo : EIATTR_MIN_STACK_SIZE
	.align		4
.L_421:
        /*0900*/ 	.byte	0x04, 0x12
        /*0902*/ 	.short	(.L_423 - .L_422)
	.align		4
.L_422:
        /*0904*/ 	.word	index@(_ZN2at6native27unrolled_elementwise_kernelINS0_13BinaryFunctorIN3c108BFloat16ES4_S4_ZZZNS0_20copysign_kernel_cudaERNS_18TensorIteratorBaseEENKUlvE_clEvENKUlvE1_clEvEUlS4_S4_E_EESt5arrayIPcLm3EELi4E23TrivialOffsetCalculatorILi2EjESE_ILi1EjENS0_6memory15LoadWithoutCastENSH_16StoreWithoutCastEEEviT_T0_T2_T3_T4_T5_)
        /*0908*/ 	.word	0x00000000


	//----- nvinfo : EIATTR_MIN_STACK_SIZE
	.align		4
.L_423:
        /*090c*/ 	.byte	0x04, 0x12
        /*090e*/ 	.short	(.L_425 - .L_424)
	.align		4
.L_424:
        /*0910*/ 	.word	index@(_ZN2at6native29vectorized_elementwise_kernelILi2ENS0_13BinaryFunctorIN3c108BFloat16ES4_S4_ZZZNS0_20copysign_kernel_cudaERNS_18TensorIteratorBaseEENKUlvE_clEvENKUlvE1_clEvEUlS4_S4_E_EESt5arrayIPcLm3EEEEviT0_T1_)
        /*0914*/ 	.word	0x00000000


	//----- nvinfo : EIATTR_MIN_STACK_SIZE
	.align		4
.L_425:
        /*0918*/ 	.byte	0x04, 0x12
        /*091a*/ 	.short	(.L_427 - .L_426)
	.align		4
.L_426:
        /*091c*/ 	.word	index@(_ZN2at6native29vectorized_elementwise_kernelILi4ENS0_13BinaryFunctorIN3c108BFloat16ES4_S4_ZZZNS0_20copysign_kernel_cudaERNS_18TensorIteratorBaseEENKUlvE_clEvENKUlvE1_clEvEUlS4_S4_E_EESt5arrayIPcLm3EEEEviT0_T1_)
        /*0920*/ 	.word	0x00000000


	//----- nvinfo : EIATTR_MIN_STACK_SIZE
	.align		4
.L_427:
        /*0924*/ 	.byte	0x04, 0x12
        /*0926*/ 	.short	(.L_429 - .L_428)
	.align		4
.L_428:
        /*0928*/ 	.word	index@(_ZN2at6native29vectorized_elementwise_kernelILi8ENS0_13BinaryFunctorIN3c108BFloat16ES4_S4_ZZZNS0_20copysign_kernel_cudaERNS_18TensorIteratorBaseEENKUlvE_clEvENKUlvE1_clEvEUlS4_S4_E_EESt5arrayIPcLm3EEEEviT0_T1_)
        /*092c*/ 	.word	0x00000000


	//----- nvinfo : EIATTR_MIN_STACK_SIZE
	.align		4
.L_429:
        /*0930*/ 	.byte	0x04, 0x12
        /*0932*/ 	.short	(.L_431 - .L_430)
	.align		4
.L_430:
        /*0934*/ 	.word	index@(_ZN2at6native18elementwise_kernelILi128ELi4EZNS0_15gpu_kernel_implINS0_13BUnaryFunctorIN3c108BFloat16ES5_S5_ZZZNS0_20copysign_kernel_cudaERNS_18TensorIteratorBaseEENKUlvE_clEvENKUlvE1_clEvEUlS5_S5_E_EEEEvS7_RKT_EUliE_EEviT1_)
        /*0938*/ 	.word	0x00000000


	//----- nvinfo : EIATTR_MIN_STACK_SIZE
	.align		4
.L_431:
        /*093c*/ 	.byte	0x04, 0x12
        /*093e*/ 	.short	(.L_433 - .L_432)
	.align		4
.L_432:
        /*0940*/ 	.word	index@(_ZN2at6native27unrolled_elementwise_kernelINS0_13BUnaryFunctorIN3c108BFloat16ES4_S4_ZZZNS0_20copysign_kernel_cudaERNS_18TensorIteratorBaseEENKUlvE_clEvENKUlvE1_clEvEUlS4_S4_E_EESt5arrayIPcLm2EELi4E23TrivialOffsetCalculatorILi1EjESF_NS0_6memory12LoadWithCastILi1EEENSG_13StoreWithCastILi1EEEEEviT_T0_T2_T3_T4_T5_)
        /*0944*/ 	.word	0x00000000


	//----- nvinfo : EIATTR_MIN_STACK_SIZE
	.align		4
.L_433:
        /*0948*/ 	.byte	0x04, 0x12
        /*094a*/ 	.short	(.L_435 - .L_434)
	.align		4
.L_434:
        /*094c*/ 	.word	index@(_ZN2at6native18elementwise_kernelILi128ELi4EZNS0_22gpu_kernel_impl_nocastINS0_13BUnaryFunctorIN3c108BFloat16ES5_S5_ZZZNS0_20copysign_kernel_cudaERNS_18TensorIteratorBaseEENKUlvE_clEvENKUlvE1_clEvEUlS5_S5_E_EEEEvS7_RKT_EUliE_EEviT1_)
        /*0950*/ 	.word	0x00000000


	//----- nvinfo : EIATTR_MIN_STACK_SIZE
	.align		4
.L_435:
        /*0954*/ 	.byte	0x04, 0x12
        /*0956*/ 	.short	(.L_437 - .L_436)
	.align		4
.L_436:
        /*0958*/ 	.word	index@(_ZN2at6native27unrolled_elementwise_kernelINS0_13BUnaryFunctorIN3c108BFloat16ES4_S4_ZZZNS0_20copysign_kernel_cudaERNS_18TensorIteratorBaseEENKUlvE_clEvENKUlvE1_clEvEUlS4_S4_E_EESt5arrayIPcLm2EELi4E23TrivialOffsetCalculatorILi1EjESF_NS0_6memory15LoadWithoutCastENSG_16StoreWithoutCastEEEviT_T0_T2_T3_T4_T5_)
        /*095c*/ 	.word	0x00000000


	//----- nvinfo : EIATTR_MIN_STACK_SIZE
	.align		4
.L_437:
        /*0960*/ 	.byte	0x04, 0x12
        /*0962*/ 	.short	(.L_439 - .L_438)
	.align		4
.L_438:
        /*0964*/ 	.word	index@(_ZN2at6native29vectorized_elementwise_kernelILi2ENS0_13BUnaryFunctorIN3c108BFloat16ES4_S4_ZZZNS0_20copysign_kernel_cudaERNS_18TensorIteratorBaseEENKUlvE_clEvENKUlvE1_clEvEUlS4_S4_E_EESt5arrayIPcLm2EEEEviT0_T1_)
        /*0968*/ 	.word	0x00000000


	//----- nvinfo : EIATTR_MIN_STACK_SIZE
	.align		4
.L_439:
        /*096c*/ 	.byte	0x04, 0x12
        /*096e*/ 	.short	(.L_441 - .L_440)
	.align		4
.L_440:
        /*0970*/ 	.word	index@(_ZN2at6native29vectorized_elementwise_kernelILi4ENS0_13BUnaryFunctorIN3c108BFloat16ES4_S4_ZZZNS0_20copysign_kernel_cudaERNS_18TensorIteratorBaseEENKUlvE_clEvENKUlvE1_clEvEUlS4_S4_E_EESt5arrayIPcLm2EEEEviT0_T1_)
        /*0974*/ 	.word	0x00000000


	//----- nvinfo : EIATTR_MIN_STACK_SIZE
	.align		4
.L_441:
        /*0978*/ 	.byte	0x04, 0x12
        /*097a*/ 	.short	(.L_443 - .L_442)
	.align		4
.L_442:
        /*097c*/ 	.word	index@(_ZN2at6native29vectorized_elementwise_kernelILi8ENS0_13BUnaryFunctorIN3c108BFloat16ES4_S4_ZZZNS0_20copysign_kernel_cudaERNS_18TensorIteratorBaseEENKUlvE_clEvENKUlvE1_clEvEUlS4_S4_E_EESt5arrayIPcLm2EEEEviT0_T1_)
        /*0980*/ 	.word	0x00000000


	//----- nvinfo : EIATTR_MIN_STACK_SIZE
	.align		4
.L_443:
        /*0984*/ 	.byte	0x04, 0x12
        /*0986*/ 	.short	(.L_445 - .L_444)
	.align		4
.L_444:
        /*0988*/ 	.word	index@(_ZN2at6native18elementwise_kernelILi128ELi4EZNS0_15gpu_kernel_implINS0_13AUnaryFunctorIN3c108BFloat16ES5_S5_ZZZNS0_20copysign_kernel_cudaERNS_18TensorIteratorBaseEENKUlvE_clEvENKUlvE1_clEvEUlS5_S5_E_EEEEvS7_RKT_EUliE_EEviT1_)
        /*098c*/ 	.word	0x00000000


	//----- nvinfo : EIATTR_MIN_STACK_SIZE
	.align		4
.L_445:
        /*0990*/ 	.byte	0x04, 0x12
        /*0992*/ 	.short	(.L_447 - .L_446)
	.align		4
.L_446:
        /*0994*/ 	.word	index@(_ZN2at6native27unrolled_elementwise_kernelINS0_13AUnaryFunctorIN3c108BFloat16ES4_S4_ZZZNS0_20copysign_kernel_cudaERNS_18TensorIteratorBaseEENKUlvE_clEvENKUlvE1_clEvEUlS4_S4_E_EESt5arrayIPcLm2EELi4E23TrivialOffsetCalculatorILi1EjESF_NS0_6memory12LoadWithCastILi1EEENSG_13StoreWithCastILi1EEEEEviT_T0_T2_T3_T4_T5_)
        /*0998*/ 	.word	0x00000000


	//----- nvinfo : EIATTR_MIN_STACK_SIZE
	.align		4
.L_447:
        /*099c*/ 	.byte	0x04, 0x12
        /*099e*/ 	.short	(.L_449 - .L_448)
	.align		4
.L_448:
        /*09a0*/ 	.word	index@(_ZN2at6native18elementwise_kernelILi128ELi4EZNS0_22gpu_kernel_impl_nocastINS0_13AUnaryFunctorIN3c108BFloat16ES5_S5_ZZZNS0_20copysign_kernel_cudaERNS_18TensorIteratorBaseEENKUlvE_clEvENKUlvE1_clEvEUlS5_S5_E_EEEEvS7_RKT_EUliE_EEviT1_)
        /*09a4*/ 	.word	0x00000000


	//----- nvinfo : EIATTR_MIN_STACK_SIZE
	.align		4
.L_449:
        /*09a8*/ 	.byte	0x04, 0x12
        /*09aa*/ 	.short	(.L_451 - .L_450)
	.align		4
.L_450:
        /*09ac*/ 	.word	index@(_ZN2at6native27unrolled_elementwise_kernelINS0_13AUnaryFunctorIN3c108BFloat16ES4_S4_ZZZNS0_20copysign_kernel_cudaERNS_18TensorIteratorBaseEENKUlvE_clEvENKUlvE1_clEvEUlS4_S4_E_EESt5arrayIPcLm2EELi4E23TrivialOffsetCalculatorILi1EjESF_NS0_6memory15LoadWithoutCastENSG_16StoreWithoutCastEEEviT_T0_T2_T3_T4_T5_)
        /*09b0*/ 	.word	0x00000000


	//----- nvinfo : EIATTR_MIN_STACK_SIZE
	.align		4
.L_451:
        /*09b4*/ 	.byte	0x04, 0x12
        /*09b6*/ 	.short	(.L_453 - .L_452)
	.align		4
.L_452:
        /*09b8*/ 	.word	index@(_ZN2at6native29vectorized_elementwise_kernelILi2ENS0_13AUnaryFunctorIN3c108BFloat16ES4_S4_ZZZNS0_20copysign_kernel_cudaERNS_18TensorIteratorBaseEENKUlvE_clEvENKUlvE1_clEvEUlS4_S4_E_EESt5arrayIPcLm2EEEEviT0_T1_)
        /*09bc*/ 	.word	0x00000000


	//----- nvinfo : EIATTR_MIN_STACK_SIZE
	.align		4
.L_453:
        /*09c0*/ 	.byte	0x04, 0x12
        /*09c2*/ 	.short	(.L_455 - .L_454)
	.align		4
.L_454:
        /*09c4*/ 	.word	index@(_ZN2at6native29vectorized_elementwise_kernelILi4ENS0_13AUnaryFunctorIN3c108BFloat16ES4_S4_ZZZNS0_20copysign_kernel_cudaERNS_18TensorIteratorBaseEENKUlvE_clEvENKUlvE1_clEvEUlS4_S4_E_EESt5arrayIPcLm2EEEEviT0_T1_)
        /*09c8*/ 	.word	0x00000000


	//----- nvinfo : EIATTR_MIN_STACK_SIZE
	.align		4
.L_455:
        /*09cc*/ 	.byte	0x04, 0x12
        /*09ce*/ 	.short	(.L_457 - .L_456)
	.align		4
.L_456:
        /*09d0*/ 	.word	index@(_ZN2at6native29vectorized_elementwise_kernelILi8ENS0_13AUnaryFunctorIN3c108BFloat16ES4_S4_ZZZNS0_20copysign_kernel_cudaERNS_18TensorIteratorBaseEENKUlvE_clEvENKUlvE1_clEvEUlS4_S4_E_EESt5arrayIPcLm2EEEEviT0_T1_)
        /*09d4*/ 	.word	0x00000000


	//----- nvinfo : EIATTR_MIN_STACK_SIZE
	.align		4
.L_457:
        /*09d8*/ 	.byte	0x04, 0x12
        /*09da*/ 	.short	(.L_459 - .L_458)
	.align		4
.L_458:
        /*09dc*/ 	.word	index@(_ZN2at6native18elementwise_kernelILi128ELi4EZNS0_15gpu_kernel_implINS0_13BinaryFunctorIfffZZZNS0_20copysign_kernel_cudaERNS_18TensorIteratorBaseEENKUlvE_clEvENKUlvE0_clEvEUlffE_EEEEvS5_RKT_EUliE_EEviT1_)
        /*09e0*/ 	.word	0x00000000


	//----- nvinfo : EIATTR_MIN_STACK_SIZE
	.align		4
.L_459:
        /*09e4*/ 	.byte	0x04, 0x12
        /*09e6*/ 	.short	(.L_461 - .L_460)
	.align		4
.L_460:
        /*09e8*/ 	.word	index@(_ZN2at6native27unrolled_elementwise_kernelINS0_13BinaryFunctorIfffZZZNS0_20copysign_kernel_cudaERNS_18TensorIteratorBaseEENKUlvE_clEvENKUlvE0_clEvEUlffE_EESt5arrayIPcLm3EELi4E23TrivialOffsetCalculatorILi2EjESC_ILi1EjENS0_6memory12LoadWithCastILi2EEENSF_13StoreWithCastILi1EEEEEviT_T0_T2_T3_T4_T5_)
        /*09ec*/ 	.word	0x00000000


	//----- nvinfo : EIATTR_MIN_STACK_SIZE
	.align		4
.L_461:
        /*09f0*/ 	.byte	0x04, 0x12
        /*09f2*/ 	.short	(.L_463 - .L_462)
	.align		4
.L_462:
        /*09f4*/ 	.word	index@(_ZN2at6native18elementwise_kernelILi128ELi2EZNS0_22gpu_kernel_impl_nocastINS0_13BinaryFunctorIfffZZZNS0_20copysign_kernel_cudaERNS_18TensorIteratorBaseEENKUlvE_clEvENKUlvE0_clEvEUlffE_EEEEvS5_RKT_EUliE_EEviT1_)
        /*09f8*/ 	.word	0x00000000


	//----- nvinfo : EIATTR_MIN_STACK_SIZE
	.align		4
.L_463:
        /*09fc*/ 	.byte	0x04, 0x12
        /*09fe*/ 	.short	(.L_465 - .L_464)
	.align		4
.L_464:
        /*0a00*/ 	.word	index@(_ZN2at6native27unrolled_elementwise_kernelINS0_13BinaryFunctorIfffZZZNS0_20copysign_kernel_cudaERNS_18TensorIteratorBaseEENKUlvE_clEvENKUlvE0_clEvEUlffE_EESt5arrayIPcLm3EELi4E23TrivialOffsetCalculatorILi2EjESC_ILi1EjENS0_6memory15LoadWithoutCastENSF_16StoreWithoutCastEEEviT_T0_T2_T3_T4_T5_)
        /*0a04*/ 	.word	0x00000000


	//----- nvinfo : EIATTR_MIN_STACK_SIZE
	.align		4
.L_465:
        /*0a08*/ 	.byte	0x04, 0x12
        /*0a0a*/ 	.short	(.L_467 - .L_466)
	.align		4
.L_466:
        /*0a0c*/ 	.word	index@(_ZN2at6native29vectorized_elementwise_kernelILi2ENS0_13BinaryFunctorIfffZZZNS0_20copysign_kernel_cudaERNS_18TensorIteratorBaseEENKUlvE_clEvENKUlvE0_clEvEUlffE_EESt5arrayIPcLm3EEEEviT0_T1_)
        /*0a10*/ 	.word	0x00000000


	//----- nvinfo : EIATTR_MIN_STACK_SIZE
	.align		4
.L_467:
        /*0a14*/ 	.byte	0x04, 0x12
        /*0a16*/ 	.short	(.L_469 - .L_468)
	.align		4
.L_468:
        /*0a18*/ 	.word	index@(_ZN2at6native29vectorized_elementwise_kernelILi4ENS0_13BinaryFunctorIfffZZZNS0_20copysign_kernel_cudaERNS_18TensorIteratorBaseEENKUlvE_clEvENKUlvE0_clEvEUlffE_EESt5arrayIPcLm3EEEEviT0_T1_)
        /*0a1c*/ 	.word	0x00000000


	//----- nvinfo : EIATTR_MIN_STACK_SIZE
	.align		4
.L_469:
        /*0a20*/ 	.byte	0x04, 0x12
        /*0a22*/ 	.short	(.L_471 - .L_470)
	.align		4
.L_470:
        /*0a24*/ 	.word	index@(_ZN2at6native29vectorized_elementwise_kernelILi8ENS0_13BinaryFunctorIfffZZZNS0_20copysign_kernel_cudaERNS_18TensorIteratorBaseEENKUlvE_clEvENKUlvE0_clEvEUlffE_EESt5arrayIPcLm3EEEEviT0_T1_)
        /*0a28*/ 	.word	0x00000000


	//----- nvinfo : EIATTR_MIN_STACK_SIZE
	.align		4
.L_471:
        /*0a2c*/ 	.byte	0x04, 0x12
        /*0a2e*/ 	.short	(.L_473 - .L_472)
	.align		4
.L_472:
        /*0a30*/ 	.word	index@(_ZN2at6native18elementwise_kernelILi128ELi4EZNS0_15gpu_kernel_implINS0_13BUnaryFunctorIfffZZZNS0_20copysign_kernel_cudaERNS_18TensorIteratorBaseEENKUlvE_clEvENKUlvE0_clEvEUlffE_EEEEvS5_RKT_EUliE_EEviT1_)
        /*0a34*/ 	.word	0x00000000


	//----- nvinfo : EIATTR_MIN_STACK_SIZE
	.align		4
.L_473:
        /*0a38*/ 	.byte	0x04, 0x12
        /*0a3a*/ 	.short	(.L_475 - .L_474)
	.align		4
.L_474:
        /*0a3c*/ 	.word	index@(_ZN2at6native27unrolled_elementwise_kernelINS0_13BUnaryFunctorIfffZZZNS0_20copysign_kernel_cudaERNS_18TensorIteratorBaseEENKUlvE_clEvENKUlvE0_clEvEUlffE_EESt5arrayIPcLm2EELi4E23TrivialOffsetCalculatorILi1EjESD_NS0_6memory12LoadWithCastILi1EEENSE_13StoreWithCastILi1EEEEEviT_T0_T2_T3_T4_T5_)
        /*0a40*/ 	.word	0x00000000


	//----- nvinfo : EIATTR_MIN_STACK_SIZE
	.align		4
.L_475:
        /*0a44*/ 	.byte	0x04, 0x12
        /*0a46*/ 	.short	(.L_477 - .L_476)
	.align		4
.L_476:
        /*0a48*/ 	.word	index@(_ZN2at6native18elementwise_kernelILi128ELi2EZNS0_22gpu_kernel_impl_nocastINS0_13BUnaryFunctorIfffZZZNS0_20copysign_kernel_cudaERNS_18TensorIteratorBaseEENKUlvE_clEvENKUlvE0_clEvEUlffE_EEEEvS5_RKT_EUliE_EEviT1_)
        /*0a4c*/ 	.word	0x00000000


	//----- nvinfo : EIATTR_MIN_STACK_SIZE
	.align		4
.L_477:
        /*0a50*/ 	.byte	0x04, 0x12
        /*0a52*/ 	.short	(.L_479 - .L_478)
	.align		4
.L_478:
        /*0a54*/ 	.word	index@(_ZN2at6native27unrolled_elementwise_kernelINS0_13BUnaryFunctorIfffZZZNS0_20copysign_kernel_cudaERNS_18TensorIteratorBaseEENKUlvE_clEvENKUlvE0_clEvEUlffE_EESt5arrayIPcLm2EELi4E23TrivialOffsetCalculatorILi1EjESD_NS0_6memory15LoadWithoutCastENSE_16StoreWithoutCastEEEviT_T0_T2_T3_T4_T5_)
        /*0a58*/ 	.word	0x00000000


	//----- nvinfo : EIATTR_MIN_STACK_SIZE
	.align		4
.L_479:
        /*0a5c*/ 	.byte	0x04, 0x12
        /*0a5e*/ 	.short	(.L_481 - .L_480)
	.align		4
.L_480:
        /*0a60*/ 	.word	index@(_ZN2at6native29vectorized_elementwise_kernelILi2ENS0_13BUnaryFunctorIfffZZZNS0_20copysign_kernel_cudaERNS_18TensorIteratorBaseEENKUlvE_clEvENKUlvE0_clEvEUlffE_EESt5arrayIPcLm2EEEEviT0_T1_)
        /*0a64*/ 	.word	0x00000000


	//----- nvinfo : EIATTR_MIN_STACK_SIZE
	.align		4
.L_481:
        /*0a68*/ 	.byte	0x04, 0x12
        /*0a6a*/ 	.short	(.L_483 - .L_482)
	.align		4
.L_482:
        /*0a6c*/ 	.word	index@(_ZN2at6native29vectorized_elementwise_kernelILi4ENS0_13BUnaryFunctorIfffZZZNS0_20copysign_kernel_cudaERNS_18TensorIteratorBaseEENKUlvE_clEvENKUlvE0_clEvEUlffE_EESt5arrayIPcLm2EEEEviT0_T1_)
        /*0a70*/ 	.word	0x00000000


	//----- nvinfo : EIATTR_MIN_STACK_SIZE
	.align		4
.L_483:
        /*0a74*/ 	.byte	0x04, 0x12
        /*0a76*/ 	.short	(.L_485 - .L_484)
	.align		4
.L_484:
        /*0a78*/ 	.word	index@(_ZN2at6native29vectorized_elementwise_kernelILi8ENS0_13BUnaryFunctorIfffZZZNS0_20copysign_kernel_cudaERNS_18TensorIteratorBaseEENKUlvE_clEvENKUlvE0_clEvEUlffE_EESt5arrayIPcLm2EEEEviT0_T1_)
        /*0a7c*/ 	.word	0x00000000


	//----- nvinfo : EIATTR_MIN_STACK_SIZE
	.align		4
.L_485:
        /*0a80*/ 	.byte	0x04, 0x12
        /*0a82*/ 	.short	(.L_487 - .L_486)
	.align		4
.L_486:
        /*0a84*/ 	.word	index@(_ZN2at6native18elementwise_kernelILi128ELi4EZNS0_15gpu_kernel_implINS0_13AUnaryFunctorIfffZZZNS0_20copysign_kernel_cudaERNS_18TensorIteratorBaseEENKUlvE_clEvENKUlvE0_clEvEUlffE_EEEEvS5_RKT_EUliE_EEviT1_)
        /*0a88*/ 	.word	0x00000000


	//----- nvinfo : EIATTR_MIN_STACK_SIZE
	.align		4
.L_487:
        /*0a8c*/ 	.byte	0x04, 0x12
        /*0a8e*/ 	.short	(.L_489 - .L_488)
	.align		4
.L_488:
        /*0a90*/ 	.word	index@(_ZN2at6native27unrolled_elementwise_kernelINS0_13AUnaryFunctorIfffZZZNS0_20copysign_kernel_cudaERNS_18TensorIteratorBaseEENKUlvE_clEvENKUlvE0_clEvEUlffE_EESt5arrayIPcLm2EELi4E23TrivialOffsetCalculatorILi1EjESD_NS0_6memory12LoadWithCastILi1EEENSE_13StoreWithCastILi1EEEEEviT_T0_T2_T3_T4_T5_)
        /*0a94*/ 	.word	0x00000000


	//----- nvinfo : EIATTR_MIN_STACK_SIZE
	.align		4
.L_489:
        /*0a98*/ 	.byte	0x04, 0x12
        /*0a9a*/ 	.short	(.L_491 - .L_490)
	.align		4
.L_490:
        /*0a9c*/ 	.word	index@(_ZN2at6native18elementwise_kernelILi128ELi2EZNS0_22gpu_kernel_impl_nocastINS0_13AUnaryFunctorIfffZZZNS0_20copysign_kernel_cudaERNS_18TensorIteratorBaseEENKUlvE_clEvENKUlvE0_clEvEUlffE_EEEEvS5_RKT_EUliE_EEviT1_)
        /*0aa0*/ 	.word	0x00000000


	//----- nvinfo : EIATTR_MIN_STACK_SIZE
	.align		4
.L_491:
        /*0aa4*/ 	.byte	0x04, 0x12
        /*0aa6*/ 	.short	(.L_493 - .L_492)
	.align		4
.L_492:
        /*0aa8*/ 	.word	index@(_ZN2at6native27unrolled_elementwise_kernelINS0_13AUnaryFunctorIfffZZZNS0_20copysign_kernel_cudaERNS_18TensorIteratorBaseEENKUlvE_clEvENKUlvE0_clEvEUlffE_EESt5arrayIPcLm2EELi4E23TrivialOffsetCalculatorILi1EjESD_NS0_6memory15LoadWithoutCastENSE_16StoreWithoutCastEEEviT_T0_T2_T3_T4_T5_)
        /*0aac*/ 	.word	0x00000000


	//----- nvinfo : EIATTR_MIN_STACK_SIZE
	.align		4
.L_493:
        /*0ab0*/ 	.byte	0x04, 0x12
        /*0ab2*/ 	.short	(.L_495 - .L_494)
	.align		4
.L_494:
        /*0ab4*/ 	.word	index@(_ZN2at6native29vectorized_elementwise_kernelILi2ENS0_13AUnaryFunctorIfffZZZNS0_20copysign_kernel_cudaERNS_18TensorIteratorBaseEENKUlvE_clEvENKUlvE0_clEvEUlffE_EESt5arrayIPcLm2EEEEviT0_T1_)
        /*0ab8*/ 	.word	0x00000000


	//----- nvinfo : EIATTR_MIN_STACK_SIZE
	.align		4
.L_495:
        /*0abc*/ 	.byte	0x04, 0x12
        /*0abe*/ 	.short	(.L_497 - .L_496)
	.align		4
.L_496:
        /*0ac0*/ 	.word	index@(_ZN2at6native29vectorized_elementwise_kernelILi4ENS0_13AUnaryFunctorIfffZZZNS0_20copysign_kernel_cudaERNS_18TensorIteratorBaseEENKUlvE_clEvENKUlvE0_clEvEUlffE_EESt5arrayIPcLm2EEEEviT0_T1_)
        /*0ac4*/ 	.word	0x00000000


	//----- nvinfo : EIATTR_MIN_STACK_SIZE
	.align		4
.L_497:
        /*0ac8*/ 	.byte	0x04, 0x12
        /*0aca*/ 	.short	(.L_499 - .L_498)
	.align		4
.L_498:
        /*0acc*/ 	.word	index@(_ZN2at6native29vectorized_elementwise_kernelILi8ENS0_13AUnaryFunctorIfffZZZNS0_20copysign_kernel_cudaERNS_18TensorIteratorBaseEENKUlvE_clEvENKUlvE0_clEvEUlffE_EESt5arrayIPcLm2EEEEviT0_T1_)
        /*0ad0*/ 	.word	0x00000000


	//----- nvinfo : EIATTR_MIN_STACK_SIZE
	.align		4
.L_499:
        /*0ad4*/ 	.byte	0x04, 0x12
        /*0ad6*/ 	.short	(.L_501 - .L_500)
	.align		4
.L_500:
        /*0ad8*/ 	.word	index@(_ZN2at6native18elementwise_kernelILi128ELi4EZNS0_15gpu_kernel_implINS0_13BinaryFunctorIdddZZZNS0_20copysign_kernel_cudaERNS_18TensorIteratorBaseEENKUlvE_clEvENKUlvE_clEvEUlddE_EEEEvS5_RKT_EUliE_EEviT1_)
        /*0adc*/ 	.word	0x00000000


	//----- nvinfo : EIATTR_MIN_STACK_SIZE
	.align		4
.L_501:
        /*0ae0*/ 	.byte	0x04, 0x12
        /*0ae2*/ 	.short	(.L_503 - .L_502)
	.align		4
.L_502:
        /*0ae4*/ 	.word	index@(_ZN2at6native27unrolled_elementwise_kernelINS0_13BinaryFunctorIdddZZZNS0_20copysign_kernel_cudaERNS_18TensorIteratorBaseEENKUlvE_clEvENKUlvE_clEvEUlddE_EESt5arrayIPcLm3EELi4E23TrivialOffsetCalculatorILi2EjESC_ILi1EjENS0_6memory12LoadWithCastILi2EEENSF_13StoreWithCastILi1EEEEEviT_T0_T2_T3_T4_T5_)
        /*0ae8*/ 	.word	0x00000000


	//----- nvinfo : EIATTR_MIN_STACK_SIZE
	.align		4
.L_503:
        /*0aec*/ 	.byte	0x04, 0x12
        /*0aee*/ 	.short	(.L_505 - .L_504)
	.align		4
.L_504:
        /*0af0*/ 	.word	index@(_ZN2at6native18elementwise_kernelILi128ELi2EZNS0_22gpu_kernel_impl_nocastINS0_13BinaryFunctorIdddZZZNS0_20copysign_kernel_cudaERNS_18TensorIteratorBaseEENKUlvE_clEvENKUlvE_clEvEUlddE_EEEEvS5_RKT_EUliE_EEviT1_)
        /*0af4*/ 	.word	0x00000000


	//----- nvinfo : EIATTR_MIN_STACK_SIZE
	.align		4
.L_505:
        /*0af8*/ 	.byte	0x04, 0x12
        /*0afa*/ 	.short	(.L_507 - .L_506)
	.align		4
.L_506:
        /*0afc*/ 	.word	index@(_ZN2at6native27unrolled_elementwise_kernelINS0_13BinaryFunctorIdddZZZNS0_20copysign_kernel_cudaERNS_18TensorIteratorBaseEENKUlvE_clEvENKUlvE_clEvEUlddE_EESt5arrayIPcLm3EELi4E23TrivialOffsetCalculatorILi2EjESC_ILi1EjENS0_6memory15LoadWithoutCastENSF_16StoreWithoutCastEEEviT_T0_T2_T3_T4_T5_)
        /*0b00*/ 	.word	0x00000000


	//----- nvinfo : EIATTR_MIN_STACK_SIZE
	.align		4
.L_507:
        /*0b04*/ 	.byte	0x04, 0x12
        /*0b06*/ 	.short	(.L_509 - .L_508)
	.align		4
.L_508:
        /*0b08*/ 	.word	index@(_ZN2at6native29vectorized_elementwise_kernelILi2ENS0_13BinaryFunctorIdddZZZNS0_20copysign_kernel_cudaERNS_18TensorIteratorBaseEENKUlvE_clEvENKUlvE_clEvEUlddE_EESt5arrayIPcLm3EEEEviT0_T1_)
        /*0b0c*/ 	.word	0x00000000


	//----- nvinfo : EIATTR_MIN_STACK_SIZE
	.align		4
.L_509:
        /*0b10*/ 	.byte	0x04, 0x12
        /*0b12*/ 	.short	(.L_511 - .L_510)
	.align		4
.L_510:
        /*0b14*/ 	.word	index@(_ZN2at6native29vectorized_elementwise_kernelILi4ENS0_13BinaryFunctorIdddZZZNS0_20copysign_kernel_cudaERNS_18TensorIteratorBaseEENKUlvE_clEvENKUlvE_clEvEUlddE_EESt5arrayIPcLm3EEEEviT0_T1_)
        /*0b18*/ 	.word	0x00000000


	//----- nvinfo : EIATTR_MIN_STACK_SIZE
	.align		4
.L_511:
        /*0b1c*/ 	.byte	0x04, 0x12
        /*0b1e*/ 	.short	(.L_513 - .L_512)
	.align		4
.L_512:
        /*0b20*/ 	.word	index@(_ZN2at6native29vectorized_elementwise_kernelILi8ENS0_13BinaryFunctorIdddZZZNS0_20copysign_kernel_cudaERNS_18TensorIteratorBaseEENKUlvE_clEvENKUlvE_clEvEUlddE_EESt5arrayIPcLm3EEEEviT0_T1_)
        /*0b24*/ 	.word	0x00000000


	//----- nvinfo : EIATTR_MIN_STACK_SIZE
	.align		4
.L_513:
        /*0b28*/ 	.byte	0x04, 0x12
        /*0b2a*/ 	.short	(.L_515 - .L_514)
	.align		4
.L_514:
        /*0b2c*/ 	.word	index@(_ZN2at6native18elementwise_kernelILi128ELi4EZNS0_15gpu_kernel_implINS0_13BUnaryFunctorIdddZZZNS0_20copysign_kernel_cudaERNS_18TensorIteratorBaseEENKUlvE_clEvENKUlvE_clEvEUlddE_EEEEvS5_RKT_EUliE_EEviT1_)
        /*0b30*/ 	.word	0x00000000


	//----- nvinfo : EIATTR_MIN_STACK_SIZE
	.align		4
.L_515:
        /*0b34*/ 	.byte	0x04, 0x12
        /*0b36*/ 	.short	(.L_517 - .L_516)
	.align		4
.L_516:
        /*0b38*/ 	.word	index@(_ZN2at6native27unrolled_elementwise_kernelINS0_13BUnaryFunctorIdddZZZNS0_20copysign_kernel_cudaERNS_18TensorIteratorBaseEENKUlvE_clEvENKUlvE_clEvEUlddE_EESt5arrayIPcLm2EELi4E23TrivialOffsetCalculatorILi1EjESD_NS0_6memory12LoadWithCastILi1EEENSE_13StoreWithCastILi1EEEEEviT_T0_T2_T3_T4_T5_)
        /*0b3c*/ 	.word	0x00000000


	//----- nvinfo : EIATTR_MIN_STACK_SIZE
	.align		4
.L_517:
        /*0b40*/ 	.byte	0x04, 0x12
        /*0b42*/ 	.short	(.L_519 - .L_518)
	.align		4
.L_518:
        /*0b44*/ 	.word	index@(_ZN2at6native18elementwise_kernelILi128ELi2EZNS0_22gpu_kernel_impl_nocastINS0_13BUnaryFunctorIdddZZZNS0_20copysign_kernel_cudaERNS_18TensorIteratorBaseEENKUlvE_clEvENKUlvE_clEvEUlddE_EEEEvS5_RKT_EUliE_EEviT1_)
        /*0b48*/ 	.word	0x00000000


	//----- nvinfo : EIATTR_MIN_STACK_SIZE
	.align		4
.L_519:
        /*0b4c*/ 	.byte	0x04, 0x12
        /*0b4e*/ 	.short	(.L_521 - .L_520)
	.align		4
.L_520:
        /*0b50*/ 	.word	index@(_ZN2at6native27unrolled_elementwise_kernelINS0_13BUnaryFunctorIdddZZZNS0_20copysign_kernel_cudaERNS_18TensorIteratorBaseEENKUlvE_clEvENKUlvE_clEvEUlddE_EESt5arrayIPcLm2EELi4E23TrivialOffsetCalculatorILi1EjESD_NS0_6memory15LoadWithoutCastENSE_16StoreWithoutCastEEEviT_T0_T2_T3_T4_T5_)
        /*0b54*/ 	.word	0x00000000


	//----- nvinfo : EIATTR_MIN_STACK_SIZE
	.align		4
.L_521:
        /*0b58*/ 	.byte	0x04, 0x12
        /*0b5a*/ 	.short	(.L_523 - .L_522)
	.align		4
.L_522:
        /*0b5c*/ 	.word	index@(_ZN2at6native29vectorized_elementwise_kernelILi2ENS0_13BUnaryFunctorIdddZZZNS0_20copysign_kernel_cudaERNS_18TensorIteratorBaseEENKUlvE_clEvENKUlvE_clEvEUlddE_EESt5arrayIPcLm2EEEEviT0_T1_)
        /*0b60*/ 	.word	0x00000000


	//----- nvinfo : EIATTR_MIN_STACK_SIZE
	.align		4
.L_523:
        /*0b64*/ 	.byte	0x04, 0x12
        /*0b66*/ 	.short	(.L_525 - .L_524)
	.align		4
.L_524:
        /*0b68*/ 	.word	index@(_ZN2at6native29vectorized_elementwise_kernelILi4ENS0_13BUnaryFunctorIdddZZZNS0_20copysign_kernel_cudaERNS_18TensorIteratorBaseEENKUlvE_clEvENKUlvE_clEvEUlddE_EESt5arrayIPcLm2EEEEviT0_T1_)
        /*0b6c*/ 	.word	0x00000000


	//----- nvinfo : EIATTR_MIN_STACK_SIZE
	.align		4
.L_525:
        /*0b70*/ 	.byte	0x04, 0x12
        /*0b72*/ 	.short	(.L_527 - .L_526)
	.align		4
.L_526:
        /*0b74*/ 	.word	index@(_ZN2at6native29vectorized_elementwise_kernelILi8ENS0_13BUnaryFunctorIdddZZZNS0_20copysign_kernel_cudaERNS_18TensorIteratorBaseEENKUlvE_clEvENKUlvE_clEvEUlddE_EESt5arrayIPcLm2EEEEviT0_T1_)
        /*0b78*/ 	.word	0x00000000


	//----- nvinfo : EIATTR_MIN_STACK_SIZE
	.align		4
.L_527:
        /*0b7c*/ 	.byte	0x04, 0x12
        /*0b7e*/ 	.short	(.L_529 - .L_528)
	.align		4
.L_528:
        /*0b80*/ 	.word	index@(_ZN2at6native18elementwise_kernelILi128ELi4EZNS0_15gpu_kernel_implINS0_13AUnaryFunctorIdddZZZNS0_20copysign_kernel_cudaERNS_18TensorIteratorBaseEENKUlvE_clEvENKUlvE_clEvEUlddE_EEEEvS5_RKT_EUliE_EEviT1_)
        /*0b84*/ 	.word	0x00000000


	//----- nvinfo : EIATTR_MIN_STACK_SIZE
	.align		4
.L_529:
        /*0b88*/ 	.byte	0x04, 0x12
        /*0b8a*/ 	.short	(.L_531 - .L_530)
	.align		4
.L_530:
        /*0b8c*/ 	.word	index@(_ZN2at6native27unrolled_elementwise_kernelINS0_13AUnaryFunctorIdddZZZNS0_20copysign_kernel_cudaERNS_18TensorIteratorBaseEENKUlvE_clEvENKUlvE_clEvEUlddE_EESt5arrayIPcLm2EELi4E23TrivialOffsetCalculatorILi1EjESD_NS0_6memory12LoadWithCastILi1EEENSE_13StoreWithCastILi1EEEEEviT_T0_T2_T3_T4_T5_)
        /*0b90*/ 	.word	0x00000000


	//----- nvinfo : EIATTR_MIN_STACK_SIZE
	.align		4
.L_531:
        /*0b94*/ 	.byte	0x04, 0x12
        /*0b96*/ 	.short	(.L_533 - .L_532)
	.align		4
.L_532:
        /*0b98*/ 	.word	index@(_ZN2at6native18elementwise_kernelILi128ELi2EZNS0_22gpu_kernel_impl_nocastINS0_13AUnaryFunctorIdddZZZNS0_20copysign_kernel_cudaERNS_18TensorIteratorBaseEENKUlvE_clEvENKUlvE_clEvEUlddE_EEEEvS5_RKT_EUliE_EEviT1_)
        /*0b9c*/ 	.word	0x00000000


	//----- nvinfo : EIATTR_MIN_STACK_SIZE
	.align		4
.L_533:
        /*0ba0*/ 	.byte	0x04, 0x12
        /*0ba2*/ 	.short	(.L_535 - .L_534)
	.align		4
.L_534:
        /*0ba4*/ 	.word	index@(_ZN2at6native27unrolled_elementwise_kernelINS0_13AUnaryFunctorIdddZZZNS0_20copysign_kernel_cudaERNS_18TensorIteratorBaseEENKUlvE_clEvENKUlvE_clEvEUlddE_EESt5arrayIPcLm2EELi4E23TrivialOffsetCalculatorILi1EjESD_NS0_6memory15LoadWithoutCastENSE_16StoreWithoutCastEEEviT_T0_T2_T3_T4_T5_)
        /*0ba8*/ 	.word	0x00000000


	//----- nvinfo : EIATTR_MIN_STACK_SIZE
	.align		4
.L_535:
        /*0bac*/ 	.byte	0x04, 0x12
        /*0bae*/ 	.short	(.L_537 - .L_536)
	.align		4
.L_536:
        /*0bb0*/ 	.word	index@(_ZN2at6native29vectorized_elementwise_kernelILi2ENS0_13AUnaryFunctorIdddZZZNS0_20copysign_kernel_cudaERNS_18TensorIteratorBaseEENKUlvE_clEvENKUlvE_clEvEUlddE_EESt5arrayIPcLm2EEEEviT0_T1_)
        /*0bb4*/ 	.word	0x00000000


	//----- nvinfo : EIATTR_MIN_STACK_SIZE
	.align		4
.L_537:
        /*0bb8*/ 	.byte	0x04, 0x12
        /*0bba*/ 	.short	(.L_539 - .L_538)
	.align		4
.L_538:
        /*0bbc*/ 	.word	index@(_ZN2at6native29vectorized_elementwise_kernelILi4ENS0_13AUnaryFunctorIdddZZZNS0_20copysign_kernel_cudaERNS_18TensorIteratorBaseEENKUlvE_clEvENKUlvE_clEvEUlddE_EESt5arrayIPcLm2EEEEviT0_T1_)
        /*0bc0*/ 	.word	0x00000000


	//----- nvinfo : EIATTR_MIN_STACK_SIZE
	.align		4
.L_539:
        /*0bc4*/ 	.byte	0x04, 0x12
        /*0bc6*/ 	.short	(.L_541 - .L_540)
	.align		4
.L_540:
        /*0bc8*/ 	.word	index@(_ZN2at6native29vectorized_elementwise_kernelILi8ENS0_13AUnaryFunctorIdddZZZNS0_20copysign_kernel_cudaERNS_18TensorIteratorBaseEENKUlvE_clEvENKUlvE_clEvEUlddE_EESt5arrayIPcLm2EEEEviT0_T1_)
        /*0bcc*/ 	.word	0x00000000
.L_541:


//--------------------- .nv.compat                --------------------------
	.section	.nv.compat,"",@"SHT_CUDA_COMPAT_INFO"
	.align	4
        /*0000*/ 	.byte	0x02, 0x09, 0x01, 0x00, 0x02, 0x02, 0x01, 0x00, 0x02, 0x05, 0x05, 0x00, 0x03, 0x07, 0x01, 0x01
        /*0010*/ 	.byte	0x02, 0x03, 0x00, 0x00, 0x02, 0x06, 0x01, 0x00, 0x04, 0x0b, 0x08, 0x00, 0x00, 0x00, 0x00, 0x00
        /*0020*/ 	.byte	0x00, 0x00, 0x00, 0x00


//--------------------- .nv.info._ZN2at6native18elementwise_kernelILi128ELi4EZNS0_15gpu_kernel_implINS0_13BinaryFunctorIN3c104HalfES5_S5_ZZZNS0_20copysign_kernel_cudaERNS_18TensorIteratorBaseEENKUlvE_clEvENKUlvE2_clEvEUlS5_S5_E_EEEEvS7_RKT_EUliE_EEviT1_ --------------------------
	.section	.nv.info._ZN2at6native18elementwise_kernelILi128ELi4EZNS0_15gpu_kernel_implINS0_13BinaryFunctorIN3c104HalfES5_S5_ZZZNS0_20copysign_kernel_cudaERNS_18TensorIteratorBaseEENKUlvE_clEvENKUlvE2_clEvEUlS5_S5_E_EEEEvS7_RKT_EUliE_EEviT1_,"",@"SHT_CUDA_INFO"
	.sectionflags	@""
	.align	4


	//----- nvinfo : EIATTR_CUDA_API_VERSION
	.align		4
        /*0000*/ 	.byte	0x04, 0x37
        /*0002*/ 	.short	(.L_543 - .L_542)
.L_542:
        /*0004*/ 	.word	0x00000082


	//----- nvinfo : EIATTR_KPARAM_INFO
	.align		4
.L_543:
        /*0008*/ 	.byte	0x04, 0x17
        /*000a*/ 	.short	(.L_545 - .L_544)
.L_544:
        /*000c*/ 	.word	0x00000000
        /*0010*/ 	.short	0x0001
        /*0012*/ 	.short	0x0008
        /*0014*/ 	.byte	0x00, 0xf0, 0x21, 0x0a


	//----- nvinfo : EIATTR_KPARAM_INFO
	.align		4
.L_545:
        /*0018*/ 	.byte	0x04, 0x17
        /*001a*/ 	.short	(.L_547 - .L_546)
.L_546:
        /*001c*/ 	.word	0x00000000
        /*0020*/ 	.short	0x0000
        /*0022*/ 	.short	0x0000
        /*0024*/ 	.byte	0x00, 0xf0, 0x11, 0x00


	//----- nvinfo : EIATTR_SPARSE_MMA_MASK
	.align		4
.L_547:
        /*0028*/ 	.byte	0x03, 0x50
        /*002a*/ 	.short	0x0000


	//----- nvinfo : EIATTR_MAXREG_COUNT
	.align		4
        /*002c*/ 	.byte	0x03, 0x1b
        /*002e*/ 	.short	0x0080


	//----- nvinfo : EIATTR_EXTERNS
	.align		4
        /*0030*/ 	.byte	0x04, 0x0f
        /*0032*/ 	.short	(.L_549 - .L_548)


	//   ....[0]....
	.align		4
.L_548:
        /*0034*/ 	.word	index@(__assertfail)


	//----- nvinfo : EIATTR_MERCURY_ISA_VERSION
	.align		4
.L_549:
        /*0038*/ 	.byte	0x03, 0x5f
        /*003a*/ 	.short	0x0101


	//----- nvinfo : EIATTR_SYSCALL_OFFSETS
	.align		4
        /*003c*/ 	.byte	0x04, 0x46
        /*003e*/ 	.short	(.L_551 - .L_550)


	//   ....[0]....
.L_550:
        /*0040*/ 	.word	0x000026c0


	//   ....[1]....
        /*0044*/ 	.word	0x00003670


	//   ....[2]....
        /*0048*/ 	.word	0x00004610


	//   ....[3]....
        /*004c*/ 	.word	0x00006d20


	//   ....[4]....
        /*0050*/ 	.word	0x00007cd0


	//   ....[5]....
        /*0054*/ 	.word	0x00008c70


	//   ....[6]....
        /*0058*/ 	.word	0x0000b370


	//   ....[7]....
        /*005c*/ 	.word	0x0000c320


	//   ....[8]....
        /*0060*/ 	.word	0x0000d2c0


	//   ....[9]....
        /*0064*/ 	.word	0x0000f9b0


	//   ....[10]....
        /*0068*/ 	.word	0x00010960


	//   ....[11]....
        /*006c*/ 	.word	0x00011900


	//----- nvinfo : EIATTR_EXIT_INSTR_OFFSETS
	.align		4
.L_551:
        /*0070*/ 	.byte	0x04, 0x1c
        /*0072*/ 	.short	(.L_553 - .L_552)


	//   ....[0]....
.L_552:
        /*0074*/ 	.word	0x0000d390


	//   ....[1]....
        /*0078*/ 	.word	0x00010b30


	//   ....[2]....
        /*007c*/ 	.word	0x00010b70


	//   ....[3]....
        /*0080*/ 	.word	0x00010c10


	//   ....[4]....
        /*0084*/ 	.word	0x00010c50


	//   ....[5]....
        /*0088*/ 	.word	0x00010c90


	//   ....[6]....
        /*008c*/ 	.word	0x00010d20


	//   ....[7]....
        /*0090*/ 	.word	0x00010d40


	//   ....[8]....
        /*0094*/ 	.word	0x00010de0


	//   ....[9]....
        /*0098*/ 	.word	0x00010e30


	//   ....[10]....
        /*009c*/ 	.word	0x00010e80


	//   ....[11]....
        /*00a0*/ 	.word	0x00010f50


	//   ....[12]....
        /*00a4*/ 	.word	0x00010fb0


	//   ....[13]....
        /*00a8*/ 	.word	0x00011140


	//   ....[14]....
        /*00ac*/ 	.word	0x000112a0


	//   ....[15]....
        /*00b0*/ 	.word	0x000112e0


	//   ....[16]....
        /*00b4*/ 	.word	0x000113a0


	//   ....[17]....
        /*00b8*/ 	.word	0x00011520


	//   ....[18]....
        /*00bc*/ 	.word	0x000116a0


	//   ....[19]....
        /*00c0*/ 	.word	0x00011800


	//   ....[20]....
        /*00c4*/ 	.word	0x00011910


	//   ....[21]....
        /*00c8*/ 	.word	0x00011950


	//   ....[22]....
        /*00cc*/ 	.word	0x00011990


	//----- nvinfo : EIATTR_MAX_THREADS
	.align		4
.L_553:
        /*00d0*/ 	.byte	0x04, 0x05
        /*00d2*/ 	.short	(.L_555 - .L_554)
.L_554:
        /*00d4*/ 	.word	0x00000080
        /*00d8*/ 	.word	0x00000001
        /*00dc*/ 	.word	0x00000001


	//----- nvinfo : EIATTR_CRS_STACK_SIZE
	.align		4
.L_555:
        /*00e0*/ 	.byte	0x04, 0x1e
        /*00e2*/ 	.short	(.L_557 - .L_556)
.L_556:
        /*00e4*/ 	.word	0x00000000


	//----- nvinfo : EIATTR_CBANK_PARAM_SIZE
	.align		4
.L_557:
        /*00e8*/ 	.byte	0x03, 0x19
        /*00ea*/ 	.short	0x0290


	//----- nvinfo : EIATTR_PARAM_CBANK
	.align		4
        /*00ec*/ 	.byte	0x04, 0x0a
        /*00ee*/ 	.short	(.L_559 - .L_558)
	.align		4
.L_558:
        /*00f0*/ 	.word	index@(.nv.constant0._ZN2at6native18elementwise_kernelILi128ELi4EZNS0_15gpu_kernel_implINS0_13BinaryFunctorIN3c104HalfES5_S5_ZZZNS0_20copysign_kernel_cudaERNS_18TensorIteratorBaseEENKUlvE_clEvENKUlvE2_clEvEUlS5_S5_E_EEEEvS7_RKT_EUliE_EEviT1_)
        /*00f4*/ 	.short	0x0210
        /*00f6*/ 	.short	0x0290


	//----- nvinfo : EIATTR_SW_WAR
	.align		4
.L_559:
        /*00f8*/ 	.byte	0x04, 0x36
        /*00fa*/ 	.short	(.L_561 - .L_560)
.L_560:
        /*00fc*/ 	.word	0x00000008
.L_561:


//--------------------- .nv.info._ZN2at6native27unrolled_elementwise_kernelINS0_13BinaryFunctorIN3c104HalfES4_S4_ZZZNS0_20copysign_kernel_cudaERNS_18TensorIteratorBaseEENKUlvE_clEvENKUlvE2_clEvEUlS4_S4_E_EESt5arrayIPcLm3EELi4E23TrivialOffsetCalculatorILi2EjESE_ILi1EjENS0_6memory12LoadWithCastILi2EEENSH_13StoreWithCastILi1EEEEEviT_T0_T2_T3_T4_T5_ --------------------------
	.section	.nv.info._ZN2at6native27unrolled_elementwise_kernelINS0_13BinaryFunctorIN3c104HalfES4_S4_ZZZNS0_20copysign_kernel_cudaERNS_18TensorIteratorBaseEENKUlvE_clEvENKUlvE2_clEvEUlS4_S4_E_EESt5arrayIPcLm3EELi4E23TrivialOffsetCalculatorILi2EjESE_ILi1EjENS0_6memory12LoadWithCastILi2EEENSH_13StoreWithCastILi1EEEEEviT_T0_T2_T3_T4_T5_,"",@"SHT_CUDA_INFO"
	.sectionflags	@""
	.align	4


	//----- nvinfo : EIATTR_CUDA_API_VERSION
	.align		4
        /*0000*/ 	.byte	0x04, 0x37
        /*0002*/ 	.short	(.L_563 - .L_562)
.L_562:
        /*0004*/ 	.word	0x00000082


	//----- nvinfo : EIATTR_KPARAM_INFO
	.align		4
.L_563:
        /*0008*/ 	.byte	0x04, 0x17
        /*000a*/ 	.short	(.L_565 - .L_564)
.L_564:
        /*000c*/ 	.word	0x00000000
        /*0010*/ 	.short	0x0006
        /*0012*/ 	.short	0x0030
        /*0014*/ 	.byte	0x00, 0xf0, 0x21, 0x00


	//----- nvinfo : EIATTR_KPARAM_INFO
	.align		4
.L_565:
        /*0018*/ 	.byte	0x04, 0x17
        /*001a*/ 	.short	(.L_567 - .L_566)
.L_566:
        /*001c*/ 	.word	0x00000000
        /*0020*/ 	.short	0x0005
        /*0022*/ 	.short	0x0024
        /*0024*/ 	.byte	0x00, 0xf0, 0x31, 0x00


	//----- nvinfo : EIATTR_KPARAM_INFO
	.align		4
.L_567:
        /*0028*/ 	.byte	0x04, 0x17
        /*002a*/ 	.short	(.L_569 - .L_568)
.L_568:
        /*002c*/ 	.word	0x00000000
        /*0030*/ 	.short	0x0004
        /*0032*/ 	.short	0x0021
        /*0034*/ 	.byte	0x00, 0xf0, 0x05, 0x00


	//----- nvinfo : EIATTR_KPARAM_INFO
	.align		4
.L_569:
        /*0038*/ 	.byte	0x04, 0x17
        /*003a*/ 	.short	(.L_571 - .L_570)
.L_570:
        /*003c*/ 	.word	0x00000000
        /*0040*/ 	.short	0x0003
        /*0042*/ 	.short	0x0020
        /*0044*/ 	.byte	0x00, 0xf0, 0x05, 0x00


	//----- nvinfo : EIATTR_KPARAM_INFO
	.align		4
.L_571:
        /*0048*/ 	.byte	0x04, 0x17
        /*004a*/ 	.short	(.L_573 - .L_572)
.L_572:
        /*004c*/ 	.word	0x00000000
        /*0050*/ 	.short	0x0002
        /*0052*/ 	.short	0x0008
        /*0054*/ 	.byte	0x00, 0xf0, 0x61, 0x00


	//----- nvinfo : EIATTR_KPARAM_INFO
	.align		4
.L_573:
        /*0058*/ 	.byte	0x04, 0x17
        /*005a*/ 	.short	(.L_575 - .L_574)
.L_574:
        /*005c*/ 	.word	0x00000000
        /*0060*/ 	.short	0x0001
        /*0062*/ 	.short	0x0004
        /*0064*/ 	.byte	0x00, 0xf0, 0x05, 0x00


	//----- nvinfo : EIATTR_KPARAM_INFO
	.align		4
.L_575:
        /*0068*/ 	.byte	0x04, 0x17
        /*006a*/ 	.short	(.L_577 - .L_576)
.L_576:
        /*006c*/ 	.word	0x00000000
        /*0070*/ 	.short	0x0000
        /*0072*/ 	.short	0x0000
        /*0074*/ 	.byte	0x00, 0xf0, 0x11, 0x00


	//----- nvinfo : EIATTR_SPARSE_MMA_MASK
	.align		4
.L_577:
        /*0078*/ 	.byte	0x03, 0x50
        /*007a*/ 	.short	0x0000


	//----- nvinfo : EIATTR_MAXREG_COUNT
	.align		4
        /*007c*/ 	.byte	0x03, 0x1b
        /*007e*/ 	.short	0x00ff


	//----- nvinfo : EIATTR_EXTERNS
	.align		4
        /*0080*/ 	.byte	0x04, 0x0f
        /*0082*/ 	.short	(.L_579 - .L_578)


	//   ....[0]....
	.align		4
.L_578:
        /*0084*/ 	.word	index@(__assertfail)


	//----- nvinfo : EIATTR_MERCURY_ISA_VERSION
	.align		4
.L_579:
        /*0088*/ 	.byte	0x03, 0x5f
        /*008a*/ 	.short	0x0101


	//----- nvinfo : EIATTR_SYSCALL_OFFSETS
	.align		4
        /*008c*/ 	.byte	0x04, 0x46
        /*008e*/ 	.short	(.L_581 - .L_580)


	//   ....[0]....
.L_580:
        /*0090*/ 	.word	0x000010c0


	//   ....[1]....
        /*0094*/ 	.word	0x00002150


	//   ....[2]....
        /*0098*/ 	.word	0x00003260


	//   ....[3]....
        /*009c*/ 	.word	0x000042f0


	//   ....[4]....
        /*00a0*/ 	.word	0x00005410


	//   ....[5]....
        /*00a4*/ 	.word	0x000064b0


	//   ....[6]....
        /*00a8*/ 	.word	0x000075b0


	//   ....[7]....
        /*00ac*/ 	.word	0x00008570


	//   ....[8]....
        /*00b0*/ 	.word	0x00009810


	//   ....[9]....
        /*00b4*/ 	.word	0x0000a830


	//   ....[10]....
        /*00b8*/ 	.word	0x0000b810


	//   ....[11]....
        /*00bc*/ 	.word	0x0000c7f0


	//----- nvinfo : EIATTR_EXIT_INSTR_OFFSETS
	.align		4
.L_581:
        /*00c0*/ 	.byte	0x04, 0x1c
        /*00c2*/ 	.short	(.L_583 - .L_582)


	//   ....[0]....
.L_582:
        /*00c4*/ 	.word	0x0000b8d0


	//   ....[1]....
        /*00c8*/ 	.word	0x0000ba20


	//   ....[2]....
        /*00cc*/ 	.word	0x0000ba60


	//   ....[3]....
        /*00d0*/ 	.word	0x0000bb00


	//   ....[4]....
        /*00d4*/ 	.word	0x0000bb40


	//   ....[5]....
        /*00d8*/ 	.word	0x0000bb80


	//   ....[6]....
        /*00dc*/ 	.word	0x0000bc10


	//   ....[7]....
        /*00e0*/ 	.word	0x0000bc30


	//   ....[8]....
        /*00e4*/ 	.word	0x0000bcd0


	//   ....[9]....
        /*00e8*/ 	.word	0x0000bd20


	//   ....[10]....
        /*00ec*/ 	.word	0x0000bd70


	//   ....[11]....
        /*00f0*/ 	.word	0x0000be40


	//   ....[12]....
        /*00f4*/ 	.word	0x0000bea0


	//   ....[13]....
        /*00f8*/ 	.word	0x0000c030


	//   ....[14]....
        /*00fc*/ 	.word	0x0000c190


	//   ....[15]....
        /*0100*/ 	.word	0x0000c1d0


	//   ....[16]....
        /*0104*/ 	.word	0x0000c290


	//   ....[17]....
        /*0108*/ 	.word	0x0000c410


	//   ....[18]....
        /*010c*/ 	.word	0x0000c590


	//   ....[19]....
        /*0110*/ 	.word	0x0000c6f0


	//   ....[20]....
        /*0114*/ 	.word	0x0000c800


	//   ....[21]....
        /*0118*/ 	.word	0x0000c840


	//   ....[22]....
        /*011c*/ 	.word	0x0000c880


	//----- nvinfo : EIATTR_MAX_THREADS
	.align		4
.L_583:
        /*0120*/ 	.byte	0x04, 0x05
        /*0122*/ 	.short	(.L_585 - .L_584)
.L_584:
        /*0124*/ 	.word	0x00000080
        /*0128*/ 	.word	0x00000001
        /*012c*/ 	.word	0x00000001


	//----- nvinfo : EIATTR_CRS_STACK_SIZE
	.align		4
.L_585:
        /*0130*/ 	.byte	0x04, 0x1e
        /*0132*/ 	.short	(.L_587 - .L_586)
.L_586:
        /*0134*/ 	.word	0x00000000


	//----- nvinfo : EIATTR_CBANK_PARAM_SIZE
	.align		4
.L_587:
        /*0138*/ 	.byte	0x03, 0x19
        /*013a*/ 	.short	0x0038


	//----- nvinfo : EIATTR_PARAM_CBANK
	.align		4
        /*013c*/ 	.byte	0x04, 0x0a
        /*013e*/ 	.short	(.L_589 - .L_588)
	.align		4
.L_588:
        /*0140*/ 	.word	index@(.nv.constant0._ZN2at6native27unrolled_elementwise_kernelINS0_13BinaryFunctorIN3c104HalfES4_S4_ZZZNS0_20copysign_kernel_cudaERNS_18TensorIteratorBaseEENKUlvE_clEvENKUlvE2_clEvEUlS4_S4_E_EESt5arrayIPcLm3EELi4E23TrivialOffsetCalculatorILi2EjESE_ILi1EjENS0_6memory12LoadWithCastILi2EEENSH_13StoreWithCastILi1EEEEEviT_T0_T2_T3_T4_T5_)
        /*0144*/ 	.short	0x0210
        /*0146*/ 	.short	0x0038


	//----- nvinfo : EIATTR_SW_WAR
	.align		4
.L_589:
        /*0148*/ 	.byte	0x04, 0x36
        /*014a*/ 	.short	(.L_591 - .L_590)
.L_590:
        /*014c*/ 	.word	0x00000008
.L_591:


//--------------------- .nv.info._ZN2at6native18elementwise_kernelILi128ELi4EZNS0_22gpu_kernel_impl_nocastINS0_13BinaryFunctorIN3c104HalfES5_S5_ZZZNS0_20copysign_kernel_cudaERNS_18TensorIteratorBaseEENKUlvE_clEvENKUlvE2_clEvEUlS5_S5_E_EEEEvS7_RKT_EUliE_EEviT1_ --------------------------
	.section	.nv.info._ZN2at6native18elementwise_kernelILi128ELi4EZNS0_22gpu_kernel_impl_nocastINS0_13BinaryFunctorIN3c104HalfES5_S5_ZZZNS0_20copysign_kernel_cudaERNS_18TensorIteratorBaseEENKUlvE_clEvENKUlvE2_clEvEUlS5_S5_E_EEEEvS7_RKT_EUliE_EEviT1_,"",@"SHT_CUDA_INFO"
	.sectionflags	@""
	.align	4


	//----- nvinfo : EIATTR_CUDA_API_VERSION
	.align		4
        /*0000*/ 	.byte	0x04, 0x37
        /*0002*/ 	.short	(.L_593 - .L_592)
.L_592:
        /*0004*/ 	.word	0x00000082


	//----- nvinfo : EIATTR_KPARAM_INFO
	.align		4
.L_593:
        /*0008*/ 	.byte	0x04, 0x17
        /*000a*/ 	.short	(.L_595 - .L_594)
.L_594:
        /*000c*/ 	.word	0x00000000
        /*0010*/ 	.short	0x0001
        /*0012*/ 	.short	0x0008
        /*0014*/ 	.byte	0x00, 0xf0, 0x21, 0x0a


	//----- nvinfo : EIATTR_KPARAM_INFO
	.align		4
.L_595:
        /*0018*/ 	.byte	0x04, 0x17
        /*001a*/ 	.short	(.L_597 - .L_596)
.L_596:
        /*001c*/ 	.word	0x00000000
        /*0020*/ 	.short	0x0000
        /*0022*/ 	.short	0x0000
        /*0024*/ 	.byte	0x00, 0xf0, 0x11, 0x00


	//----- nvinfo : EIATTR_SPARSE_MMA_MASK
	.align		4
.L_597:
        /*0028*/ 	.byte	0x03, 0x50
        /*002a*/ 	.short	0x0000


	//----- nvinfo : EIATTR_MAXREG_COUNT
	.align		4
        /*002c*/ 	.byte	0x03, 0x1b
        /*002e*/ 	.short	0x0080


	//----- nvinfo : EIATTR_MERCURY_ISA_VERSION
	.align		4
        /*0030*/ 	.byte	0x03, 0x5f
        /*0032*/ 	.short	0x0101


	//----- nvinfo : EIATTR_EXIT_INSTR_OFFSETS
	.align		4
        /*0034*/ 	.byte	0x04, 0x1c
        /*0036*/ 	.short	(.L_599 - .L_598)


	//   ....[0]....
.L_598:
        /*0038*/ 	.word	0x00004680


	//   ....[1]....
        /*003c*/ 	.word	0x00005da0


	//----- nvinfo : EIATTR_MAX_THREADS
	.align		4
.L_599:
        /*0040*/ 	.byte	0x04, 0x05
        /*0042*/ 	.short	(.L_601 - .L_600)
.L_600:
        /*0044*/ 	.word	0x00000080
        /*0048*/ 	.word	0x00000001
        /*004c*/ 	.word	0x00000001


	//----- nvinfo : EIATTR_CRS_STACK_SIZE
	.align		4
.L_601:
        /*0050*/ 	.byte	0x04, 0x1e
        /*0052*/ 	.short	(.L_603 - .L_602)
.L_602:
        /*0054*/ 	.word	0x00000000


	//----- nvinfo : EIATTR_CBANK_PARAM_SIZE
	.align		4
.L_603:
        /*0058*/ 	.byte	0x03, 0x19
        /*005a*/ 	.short	0x0290


	//----- nvinfo : EIATTR_PARAM_CBANK
	.align		4
        /*005c*/ 	.byte	0x04, 0x0a
        /*005e*/ 	.short	(.L_605 - .L_604)
	.align		4
.L_604:
        /*0060*/ 	.word	index@(.nv.constant0._ZN2at6native18elementwise_kernelILi128ELi4EZNS0_22gpu_kernel_impl_nocastINS0_13BinaryFunctorIN3c104HalfES5_S5_ZZZNS0_20copysign_kernel_cudaERNS_18TensorIteratorBaseEENKUlvE_clEvENKUlvE2_clEvEUlS5_S5_E_EEEEvS7_RKT_EUliE_EEviT1_)
        /*0064*/ 	.short	0x0210
        /*0066*/ 	.short	0x0290


	//----- nvinfo : EIATTR_SW_WAR
	.align		4
.L_605:
        /*0068*/ 	.byte	0x04, 0x36
        /*006a*/ 	.short	(.L_607 - .L_606)
.L_606:
        /*006c*/ 	.word	0x00000008
.L_607:


//--------------------- .nv.info._ZN2at6native27unrolled_elementwise_kernelINS0_13BinaryFunctorIN3c104HalfES4_S4_ZZZNS0_20copysign_kernel_cudaERNS_18TensorIteratorBaseEENKUlvE_clEvENKUlvE2_clEvEUlS4_S4_E_EESt5arrayIPcLm3EELi4E23TrivialOffsetCalculatorILi2EjESE_ILi1EjENS0_6memory15LoadWithoutCastENSH_16StoreWithoutCastEEEviT_T0_T2_T3_T4_T5_ --------------------------
	.section	.nv.info._ZN2at6native27unrolled_elementwise_kernelINS0_13BinaryFunctorIN3c104HalfES4_S4_ZZZNS0_20copysign_kernel_cudaERNS_18TensorIteratorBaseEENKUlvE_clEvENKUlvE2_clEvEUlS4_S4_E_EESt5arrayIPcLm3EELi4E23TrivialOffsetCalculatorILi2EjESE_ILi1EjENS0_6memory15LoadWithoutCastENSH_16StoreWithoutCastEEEviT_T0_T2_T3_T4_T5_,"",@"SHT_CUDA_INFO"
	.sectionflags	@""
	.align	4


	//----- nvinfo : EIATTR_CUDA_API_VERSION
	.align		4
        /*0000*/ 	.byte	0x04, 0x37
        /*0002*/ 	.short	(.L_609 - .L_608)
.L_608:
        /*0004*/ 	.word	0x00000082


	//----- nvinfo : EIATTR_KPARAM_INFO
	.align		4
.L_609:
        /*0008*/ 	.byte	0x04, 0x17
        /*000a*/ 	.short	(.L_611 - .L_610)
.L_610:
        /*000c*/ 	.word	0x00000000
        /*0010*/ 	.short	0x0006
        /*0012*/ 	.short	0x0023
        /*0014*/ 	.byte	0x00, 0xf0, 0x05, 0x00


	//----- nvinfo : EIATTR_KPARAM_INFO
	.align		4
.L_611:
        /*0018*/ 	.byte	0x04, 0x17
        /*001a*/ 	.short	(.L_613 - .L_612)
.L_612:
        /*001c*/ 	.word	0x00000000
        /*0020*/ 	.short	0x0005
        /*0022*/ 	.short	0x0022
        /*0024*/ 	.byte	0x00, 0xf0, 0x05, 0x00


	//----- nvinfo : EIATTR_KPARAM_INFO
	.align		4
.L_613:
        /*0028*/ 	.byte	0x04, 0x17
        /*002a*/ 	.short	(.L_615 - .L_614)
.L_614:
        /*002c*/ 	.word	0x00000000
        /*0030*/ 	.short	0x0004
        /*0032*/ 	.short	0x0021
        /*0034*/ 	.byte	0x00, 0xf0, 0x05, 0x00


	//----- nvinfo : EIATTR_KPARAM_INFO
	.align		4
.L_615:
        /*0038*/ 	.byte	0x04, 0x17
        /*003a*/ 	.short	(.L_617 - .L_616)
.L_616:
        /*003c*/ 	.word	0x00000000
        /*0040*/ 	.short	0x0003
        /*0042*/ 	.short	0x0020
        /*0044*/ 	.byte	0x00, 0xf0, 0x05, 0x00


	//----- nvinfo : EIATTR_KPARAM_INFO
	.align		4
.L_617:
        /*0048*/ 	.byte	0x04, 0x17
        /*004a*/ 	.short	(.L_619 - .L_618)
.L_618:
        /*004c*/ 	.word	0x00000000
        /*0050*/ 	.short	0x0002
        /*0052*/ 	.short	0x0008
        /*0054*/ 	.byte	0x00, 0xf0, 0x61, 0x00


	//----- nvinfo : EIATTR_KPARAM_INFO
	.align		4
.L_619:
        /*0058*/ 	.byte	0x04, 0x17
        /*005a*/ 	.short	(.L_621 - .L_620)
.L_620:
        /*005c*/ 	.word	0x00000000
        /*0060*/ 	.short	0x0001
        /*0062*/ 	.short	0x0004
        /*0064*/ 	.byte	0x00, 0xf0, 0x05, 0x00


	//----- nvinfo : EIATTR_KPARAM_INFO
	.align		4
.L_621:
        /*0068*/ 	.byte	0x04, 0x17
        /*006a*/ 	.short	(.L_623 - .L_622)
.L_622:
        /*006c*/ 	.word	0x00000000
        /*0070*/ 	.short	0x0000
        /*0072*/ 	.short	0x0000
        /*0074*/ 	.byte	0x00, 0xf0, 0x11, 0x00


	//----- nvinfo : EIATTR_SPARSE_MMA_MASK
	.align		4
.L_623:
        /*0078*/ 	.byte	0x03, 0x50
        /*007a*/ 	.short	0x0000


	//----- nvinfo : EIATTR_MAXREG_COUNT
	.align		4
        /*007c*/ 	.byte	0x03, 0x1b
        /*007e*/ 	.short	0x00ff


	//----- nvinfo : EIATTR_MERCURY_ISA_VERSION
	.align		4
        /*0080*/ 	.byte	0x03, 0x5f
        /*0082*/ 	.short	0x0101


	//----- nvinfo : EIATTR_EXIT_INSTR_OFFSETS
	.align		4
        /*0084*/ 	.byte	0x04, 0x1c
        /*0086*/ 	.short	(.L_625 - .L_624)


	//   ....[0]....
.L_624:
        /*0088*/ 	.word	0x00000580


	//   ....[1]....
        /*008c*/ 	.word	0x00000610


	//----- nvinfo : EIATTR_MAX_THREADS
	.align		4
.L_625:
        /*0090*/ 	.byte	0x04, 0x05
        /*0092*/ 	.short	(.L_627 - .L_626)
.L_626:
        /*0094*/ 	.word	0x00000080
        /*0098*/ 	.word	0x00000001
        /*009c*/ 	.word	0x00000001


	//----- nvinfo : EIATTR_CRS_STACK_SIZE
	.align		4
.L_627:
        /*00a0*/ 	.byte	0x04, 0x1e
        /*00a2*/ 	.short	(.L_629 - .L_628)
.L_628:
        /*00a4*/ 	.word	0x00000000


	//----- nvinfo : EIATTR_CBANK_PARAM_SIZE
	.align		4
.L_629:
        /*00a8*/ 	.byte	0x03, 0x19
        /*00aa*/ 	.short	0x0024


	//----- nvinfo : EIATTR_PARAM_CBANK
	.align		4
        /*00ac*/ 	.byte	0x04, 0x0a
        /*00ae*/ 	.short	(.L_631 - .L_630)
	.align		4
.L_630:
        /*00b0*/ 	.word	index@(.nv.constant0._ZN2at6native27unrolled_elementwise_kernelINS0_13BinaryFunctorIN3c104HalfES4_S4_ZZZNS0_20copysign_kernel_cudaERNS_18TensorIteratorBaseEENKUlvE_clEvENKUlvE2_clEvEUlS4_S4_E_EESt5arrayIPcLm3EELi4E23TrivialOffsetCalculatorILi2EjESE_ILi1EjENS0_6memory15LoadWithoutCastENSH_16StoreWithoutCastEEEviT_T0_T2_T3_T4_T5_)
        /*00b4*/ 	.short	0x0210
        /*00b6*/ 	.short	0x0024


	//----- nvinfo : EIATTR_SW_WAR
	.align		4
.L_631:
        /*00b8*/ 	.byte	0x04, 0x36
        /*00ba*/ 	.short	(.L_633 - .L_632)
.L_632:
        /*00bc*/ 	.word	0x00000008
.L_633:


//--------------------- .nv.info._ZN2at6native29vectorized_elementwise_kernelILi2ENS0_13BinaryFunctorIN3c104HalfES4_S4_ZZZNS0_20copysign_kernel_cudaERNS_18TensorIteratorBaseEENKUlvE_clEvENKUlvE2_clEvEUlS4_S4_E_EESt5arrayIPcLm3EEEEviT0_T1_ --------------------------
	.section	.nv.info._ZN2at6native29vectorized_elementwise_kernelILi2ENS0_13BinaryFunctorIN3c104HalfES4_S4_ZZZNS0_20copysign_kernel_cudaERNS_18TensorIteratorBaseEENKUlvE_clEvENKUlvE2_clEvEUlS4_S4_E_EESt5arrayIPcLm3EEEEviT0_T1_,"",@"SHT_CUDA_INFO"
	.sectionflags	@""
	.align	4


	//----- nvinfo : EIATTR_CUDA_API_VERSION
	.align		4
        /*0000*/ 	.byte	0x04, 0x37
        /*0002*/ 	.short	(.L_635 - .L_634)
.L_634:
        /*0004*/ 	.word	0x00000082


	//----- nvinfo : EIATTR_KPARAM_INFO
	.align		4
.L_635:
        /*0008*/ 	.byte	0x04, 0x17
        /*000a*/ 	.short	(.L_637 - .L_636)
.L_636:
        /*000c*/ 	.word	0x00000000
        /*0010*/ 	.short	0x0002
        /*0012*/ 	.short	0x0008
        /*0014*/ 	.byte	0x00, 0xf0, 0x61, 0x00


	//----- nvinfo : EIATTR_KPARAM_INFO
	.align		4
.L_637:
        /*0018*/ 	.byte	0x04, 0x17
        /*001a*/ 	.short	(.L_639 - .L_638)
.L_638:
        /*001c*/ 	.word	0x00000000
        /*0020*/ 	.short	0x0001
        /*0022*/ 	.short	0x0004
        /*0024*/ 	.byte	0x00, 0xf0, 0x05, 0x00


	//----- nvinfo : EIATTR_KPARAM_INFO
	.align		4
.L_639:
        /*0028*/ 	.byte	0x04, 0x17
        /*002a*/ 	.short	(.L_641 - .L_640)
.L_640:
        /*002c*/ 	.word	0x00000000
        /*0030*/ 	.short	0x0000
        /*0032*/ 	.short	0x0000
        /*0034*/ 	.byte	0x00, 0xf0, 0x11, 0x00


	//----- nvinfo : EIATTR_SPARSE_MMA_MASK
	.align		4
.L_641:
        /*0038*/ 	.byte	0x03, 0x50
        /*003a*/ 	.short	0x0000


	//----- nvinfo : EIATTR_MAXREG_COUNT
	.align		4
        /*003c*/ 	.byte	0x03, 0x1b
        /*003e*/ 	.short	0x00ff


	//----- nvinfo : EIATTR_MERCURY_ISA_VERSION
	.align		4
        /*0040*/ 	.byte	0x03, 0x5f
        /*0042*/ 	.short	0x0101


	//----- nvinfo : EIATTR_EXIT_INSTR_OFFSETS
	.align		4
        /*0044*/ 	.byte	0x04, 0x1c
        /*0046*/ 	.short	(.L_643 - .L_642)


	//   ....[0]....
.L_642:
        /*0048*/ 	.word	0x000003a0


	//   ....[1]....
        /*004c*/ 	.word	0x00000f70


	//   ....[2]....
        /*0050*/ 	.word	0x00000fc0


	//----- nvinfo : EIATTR_MAX_THREADS
	.align		4
.L_643:
        /*0054*/ 	.byte	0x04, 0x05
        /*0056*/ 	.short	(.L_645 - .L_644)
.L_644:
        /*0058*/ 	.word	0x00000080
        /*005c*/ 	.word	0x00000001
        /*0060*/ 	.word	0x00000001


	//----- nvinfo : EIATTR_CRS_STACK_SIZE
	.align		4
.L_645:
        /*0064*/ 	.byte	0x04, 0x1e
        /*0066*/ 	.short	(.L_647 - .L_646)
.L_646:
        /*0068*/ 	.word	0x00000000


	//----- nvinfo : EIATTR_CBANK_PARAM_SIZE
	.align		4
.L_647:
        /*006c*/ 	.byte	0x03, 0x19
        /*006e*/ 	.short	0x0020


	//----- nvinfo : EIATTR_PARAM_CBANK
	.align		4
        /*0070*/ 	.byte	0x04, 0x0a
        /*0072*/ 	.short	(.L_649 - .L_648)
	.align		4
.L_648:
        /*0074*/ 	.word	index@(.nv.constant0._ZN2at6native29vectorized_elementwise_kernelILi2ENS0_13BinaryFunctorIN3c104HalfES4_S4_ZZZNS0_20copysign_kernel_cudaERNS_18TensorIteratorBaseEENKUlvE_clEvENKUlvE2_clEvEUlS4_S4_E_EESt5arrayIPcLm3EEEEviT0_T1_)
        /*0078*/ 	.short	0x0210
        /*007a*/ 	.short	0x0020


	//----- nvinfo : EIATTR_SW_WAR
	.align		4
.L_649:
        /*007c*/ 	.byte	0x04, 0x36
        /*007e*/ 	.short	(.L_651 - .L_650)
.L_650:
        /*0080*/ 	.word	0x00000008
.L_651:


//--------------------- .nv.info._ZN2at6native29vectorized_elementwise_kernelILi4ENS0_13BinaryFunctorIN3c104HalfES4_S4_ZZZNS0_20copysign_kernel_cudaERNS_18TensorIteratorBaseEENKUlvE_clEvENKUlvE2_clEvEUlS4_S4_E_EESt5arrayIPcLm3EEEEviT0_T1_ --------------------------
	.section	.nv.info._ZN2at6native29vectorized_elementwise_kernelILi4ENS0_13BinaryFunctorIN3c104HalfES4_S4_ZZZNS0_20copysign_kernel_cudaERNS_18TensorIteratorBaseEENKUlvE_clEvENKUlvE2_clEvEUlS4_S4_E_EESt5arrayIPcLm3EEEEviT0_T1_,"",@"SHT_CUDA_INFO"
	.sectionflags	@""
	.align	4


	//----- nvinfo : EIATTR_CUDA_API_VERSION
	.align		4
        /*0000*/ 	.byte	0x04, 0x37
        /*0002*/ 	.short	(.L_653 - .L_652)
.L_652:
        /*0004*/ 	.word	0x00000082


	//----- nvinfo : EIATTR_KPARAM_INFO
	.align		4
.L_653:
        /*0008*/ 	.byte	0x04, 0x17
        /*000a*/ 	.short	(.L_655 - .L_654)
.L_654:
        /*000c*/ 	.word	0x00000000
        /*0010*/ 	.short	0x0002
        /*0012*/ 	.short	0x0008
        /*0014*/ 	.byte	0x00, 0xf0, 0x61, 0x00


	//----- nvinfo : EIATTR_KPARAM_INFO
	.align		4
.L_655:
        /*0018*/ 	.byte	0x04, 0x17
        /*001a*/ 	.short	(.L_657 - .L_656)
.L_656:
        /*001c*/ 	.word	0x00000000
        /*0020*/ 	.short	0x0001
        /*0022*/ 	.short	0x0004
        /*0024*/ 	.byte	0x00, 0xf0, 0x05, 0x00


	//----- nvinfo : EIATTR_KPARAM_INFO
	.align		4
.L_657:
        /*0028*/ 	.byte	0x04, 0x17
        /*002a*/ 	.short	(.L_659 - .L_658)
.L_658:
        /*002c*/ 	.word	0x00000000
        /*0030*/ 	.short	0x0000
        /*0032*/ 	.short	0x0000
        /*0034*/ 	.byte	0x00, 0xf0, 0x11, 0x00


	//----- nvinfo : EIATTR_SPARSE_MMA_MASK
	.align		4
.L_659:
        /*0038*/ 	.byte	0x03, 0x50
        /*003a*/ 	.short	0x0000


	//----- nvinfo : EIATTR_MAXREG_COUNT
	.align		4
        /*003c*/ 	.byte	0x03, 0x1b
        /*003e*/ 	.short	0x00ff


	//----- nvinfo : EIATTR_MERCURY_ISA_VERSION
	.align		4
        /*0040*/ 	.byte	0x03, 0x5f
        /*0042*/ 	.short	0x0101


	//----- nvinfo : EIATTR_EXIT_INSTR_OFFSETS
	.align		4
        /*0044*/ 	.byte	0x04, 0x1c
        /*0046*/ 	.short	(.L_661 - .L_660)


	//   ....[0]....
.L_660:
        /*0048*/ 	.word	0x00000340


	//   ....[1]....
        /*004c*/ 	.word	0x00000f10


	//   ....[2]....
        /*0050*/ 	.word	0x00000f60


	//----- nvinfo : EIATTR_MAX_THREADS
	.align		4
.L_661:
        /*0054*/ 	.byte	0x04, 0x05
        /*0056*/ 	.short	(.L_663 - .L_662)
.L_662:
        /*0058*/ 	.word	0x00000080
        /*005c*/ 	.word	0x00000001
        /*0060*/ 	.word	0x00000001


	//----- nvinfo : EIATTR_CRS_STACK_SIZE
	.align		4
.L_663:
        /*0064*/ 	.byte	0x04, 0x1e
        /*0066*/ 	.short	(.L_665 - .L_664)
.L_664:
        /*0068*/ 	.word	0x00000000


	//----- nvinfo : EIATTR_CBANK_PARAM_SIZE
	.align		4
.L_665:
        /*006c*/ 	.byte	0x03, 0x19
        /*006e*/ 	.short	0x0020


	//----- nvinfo : EIATTR_PARAM_CBANK
	.align		4
        /*0070*/ 	.byte	0x04, 0x0a
        /*0072*/ 	.short	(.L_667 - .L_666)
	.align		4
.L_666:
        /*0074*/ 	.word	index@(.nv.constant0._ZN2at6native29vectorized_elementwise_kernelILi4ENS0_13BinaryFunctorIN3c104HalfES4_S4_ZZZNS0_20copysign_kernel_cudaERNS_18TensorIteratorBaseEENKUlvE_clEvENKUlvE2_clEvEUlS4_S4_E_EESt5arrayIPcLm3EEEEviT0_T1_)
        /*0078*/ 	.short	0x0210
        /*007a*/ 	.short	0x0020


	//----- nvinfo : EIATTR_SW_WAR
	.align		4
.L_667:
        /*007c*/ 	.byte	0x04, 0x36
        /*007e*/ 	.short	(.L_669 - .L_668)
.L_668:
        /*0080*/ 	.word	0x00000008
.L_669:


//--------------------- .nv.info._ZN2at6native29vectorized_elementwise_kernelILi8ENS0_13BinaryFunctorIN3c104HalfES4_S4_ZZZNS0_20copysign_kernel_cudaERNS_18TensorIteratorBaseEENKUlvE_clEvENKUlvE2_clEvEUlS4_S4_E_EESt5arrayIPcLm3EEEEviT0_T1_ --------------------------
	.section	.nv.info._ZN2at6native29vectorized_elementwise_kernelILi8ENS0_13BinaryFunctorIN3c104HalfES4_S4_ZZZNS0_20copysign_kernel_cudaERNS_18TensorIteratorBaseEENKUlvE_clEvENKUlvE2_clEvEUlS4_S4_E_EESt5arrayIPcLm3EEEEviT0_T1_,"",@"SHT_CUDA_INFO"
	.sectionflags	@""
	.align	4


	//----- nvinfo : EIATTR_CUDA_API_VERSION
	.align		4
        /*0000*/ 	.byte	0x04, 0x37
        /*0002*/ 	.short	(.L_671 - .L_670)
.L_670:
        /*0004*/ 	.word	0x00000082


	//----- nvinfo : EIATTR_KPARAM_INFO
	.align		4
.L_671:
        /*0008*/ 	.byte	0x04, 0x17
        /*000a*/ 	.short	(.L_673 - .L_672)
.L_672:
        /*000c*/ 	.word	0x00000000
        /*0010*/ 	.short	0x0002
        /*0012*/ 	.short	0x0008
        /*0014*/ 	.byte	0x00, 0xf0, 0x61, 0x00


	//----- nvinfo : EIATTR_KPARAM_INFO
	.align		4
.L_673:
        /*0018*/ 	.byte	0x04, 0x17
        /*001a*/ 	.short	(.L_675 - .L_674)
.L_674:
        /*001c*/ 	.word	0x00000000
        /*0020*/ 	.short	0x0001
        /*0022*/ 	.short	0x0004
        /*0024*/ 	.byte	0x00, 0xf0, 0x05, 0x00


	//----- nvinfo : EIATTR_KPARAM_INFO
	.align		4
.L_675:
        /*0028*/ 	.byte	0x04, 0x17
        /*002a*/ 	.short	(.L_677 - .L_676)
.L_676:
        /*002c*/ 	.word	0x00000000
        /*0030*/ 	.short	0x0000
        /*0032*/ 	.short	0x0000
        /*0034*/ 	.byte	0x00, 0xf0, 0x11, 0x00


	//----- nvinfo : EIATTR_SPARSE_MMA_MASK
	.align		4
.L_677:
        /*0038*/ 	.byte	0x03, 0x50
        /*003a*/ 	.short	0x0000


	//----- nvinfo : EIATTR_MAXREG_COUNT
	.align		4
        /*003c*/ 	.byte	0x03, 0x1b
        /*003e*/ 	.short	0x00ff


	//----- nvinfo : EIATTR_MERCURY_ISA_VERSION
	.align		4
        /*0040*/ 	.byte	0x03, 0x5f
        /*0042*/ 	.short	0x0101


	//----- nvinfo : EIATTR_EXIT_INSTR_OFFSETS
	.align		4
        /*0044*/ 	.byte	0x04, 0x1c
        /*0046*/ 	.short	(.L_679 - .L_678)


	//   ....[0]....
.L_678:
        /*0048*/ 	.word	0x00000310


	//   ....[1]....
        /*004c*/ 	.word	0x00000ee0


	//   ....[2]....
        /*0050*/ 	.word	0x00000f30


	//----- nvinfo : EIATTR_MAX_THREADS
	.align		4
.L_679:
        /*0054*/ 	.byte	0x04, 0x05
        /*0056*/ 	.short	(.L_681 - .L_680)
.L_680:
        /*0058*/ 	.word	0x00000080
        /*005c*/ 	.word	0x00000001
        /*0060*/ 	.word	0x00000001


	//----- nvinfo : EIATTR_CRS_STACK_SIZE
	.align		4
.L_681:
        /*0064*/ 	.byte	0x04, 0x1e
        /*0066*/ 	.short	(.L_683 - .L_682)
.L_682:
        /*0068*/ 	.word	0x00000000


	//----- nvinfo : EIATTR_CBANK_PARAM_SIZE
	.align		4
.L_683:
        /*006c*/ 	.byte	0x03, 0x19
        /*006e*/ 	.short	0x0020


	//----- nvinfo : EIATTR_PARAM_CBANK
	.align		4
        /*0070*/ 	.byte	0x04, 0x0a
        /*0072*/ 	.short	(.L_685 - .L_684)
	.align		4
.L_684:
        /*0074*/ 	.word	index@(.nv.constant0._ZN2at6native29vectorized_elementwise_kernelILi8ENS0_13BinaryFunctorIN3c104HalfES4_S4_ZZZNS0_20copysign_kernel_cudaERNS_18TensorIteratorBaseEENKUlvE_clEvENKUlvE2_clEvEUlS4_S4_E_EESt5arrayIPcLm3EEEEviT0_T1_)
        /*0078*/ 	.short	0x0210
        /*007a*/ 	.short	0x0020


	//----- nvinfo : EIATTR_SW_WAR
	.align		4
.L_685:
        /*007c*/ 	.byte	0x04, 0x36
        /*007e*/ 	.short	(.L_687 - .L_686)
.L_686:
        /*0080*/ 	.word	0x00000008
.L_687:


//--------------------- .nv.info._ZN2at6native18elementwise_kernelILi128ELi4EZNS0_15gpu_kernel_implINS0_13BUnaryFunctorIN3c104HalfES5_S5_ZZZNS0_20copysign_kernel_cudaERNS_18TensorIteratorBaseEENKUlvE_clEvENKUlvE2_clEvEUlS5_S5_E_EEEEvS7_RKT_EUliE_EEviT1_ --------------------------
	.section	.nv.info._ZN2at6native18elementwise_kernelILi128ELi4EZNS0_15gpu_kernel_implINS0_13BUnaryFunctorIN3c104HalfES5_S5_ZZZNS0_20copysign_kernel_cudaERNS_18TensorIteratorBaseEENKUlvE_clEvENKUlvE2_clEvEUlS5_S5_E_EEEEvS7_RKT_EUliE_EEviT1_,"",@"SHT_CUDA_INFO"
	.sectionflags	@""
	.align	4


	//----- nvinfo : EIATTR_CUDA_API_VERSION
	.align		4
        /*0000*/ 	.byte	0x04, 0x37
        /*0002*/ 	.short	(.L_689 - .L_688)
.L_688:
        /*0004*/ 	.word	0x00000082


	//----- nvinfo : EIATTR_KPARAM_INFO
	.align		4
.L_689:
        /*0008*/ 	.byte	0x04, 0x17
        /*000a*/ 	.short	(.L_691 - .L_690)
.L_690:
        /*000c*/ 	.word	0x00000000
        /*0010*/ 	.short	0x0001
        /*0012*/ 	.short	0x0008
        /*0014*/ 	.byte	0x00, 0xf0, 0x61, 0x08


	//----- nvinfo : EIATTR_KPARAM_INFO
	.align		4
.L_691:
        /*0018*/ 	.byte	0x04, 0x17
        /*001a*/ 	.short	(.L_693 - .L_692)
.L_692:
        /*001c*/ 	.word	0x00000000
        /*0020*/ 	.short	0x0000
        /*0022*/ 	.short	0x0000
        /*0024*/ 	.byte	0x00, 0xf0, 0x11, 0x00


	//----- nvinfo : EIATTR_SPARSE_MMA_MASK
	.align		4
.L_693:
        /*0028*/ 	.byte	0x03, 0x50
        /*002a*/ 	.short	0x0000


	//----- nvinfo : EIATTR_MAXREG_COUNT
	.align		4
        /*002c*/ 	.byte	0x03, 0x1b
        /*002e*/ 	.short	0x0080


	//----- nvinfo : EIATTR_EXTERNS
	.align		4
        /*0030*/ 	.byte	0x04, 0x0f
        /*0032*/ 	.short	(.L_695 - .L_694)


	//   ....[0]....
	.align		4
.L_694:
        /*0034*/ 	.word	index@(__assertfail)


	//----- nvinfo : EIATTR_MERCURY_ISA_VERSION
	.align		4
.L_695:
        /*0038*/ 	.byte	0x03, 0x5f
        /*003a*/ 	.short	0x0101


	//----- nvinfo : EIATTR_SYSCALL_OFFSETS
	.align		4
        /*003c*/ 	.byte	0x04, 0x46
        /*003e*/ 	.short	(.L_697 - .L_696)


	//   ....[0]....
.L_696:
        /*0040*/ 	.word	0x000022c0


	//   ....[1]....
        /*0044*/ 	.word	0x00003270


	//   ....[2]....
        /*0048*/ 	.word	0x00005580


	//   ....[3]....
        /*004c*/ 	.word	0x00006530


	//   ....[4]....
        /*0050*/ 	.word	0x00008830


	//   ....[5]....
        /*0054*/ 	.word	0x000097e0


	//   ....[6]....
        /*0058*/ 	.word	0x0000bad0


	//   ....[7]....
        /*005c*/ 	.word	0x0000ca80


	//----- nvinfo : EIATTR_EXIT_INSTR_OFFSETS
	.align		4
.L_697:
        /*0060*/ 	.byte	0x04, 0x1c
        /*0062*/ 	.short	(.L_699 - .L_698)


	//   ....[0]....
.L_698:
        /*0064*/ 	.word	0x000098b0


	//   ....[1]....
        /*0068*/ 	.word	0x0000bcb0


	//   ....[2]....
        /*006c*/ 	.word	0x0000bcf0


	//   ....[3]....
        /*0070*/ 	.word	0x0000bd90


	//   ....[4]....
        /*0074*/ 	.word	0x0000bdd0


	//   ....[5]....
        /*0078*/ 	.word	0x0000be10


	//   ....[6]....
        /*007c*/ 	.word	0x0000bea0


	//   ....[7]....
        /*0080*/ 	.word	0x0000bec0


	//   ....[8]....
        /*0084*/ 	.word	0x0000bf60


	//   ....[9]....
        /*0088*/ 	.word	0x0000bfb0


	//   ....[10]....
        /*008c*/ 	.word	0x0000c000


	//   ....[11]....
        /*0090*/ 	.word	0x0000c0d0


	//   ....[12]....
        /*0094*/ 	.word	0x0000c130


	//   ....[13]....
        /*0098*/ 	.word	0x0000c2c0


	//   ....[14]....
        /*009c*/ 	.word	0x0000c420


	//   ....[15]....
        /*00a0*/ 	.word	0x0000c460


	//   ....[16]....
        /*00a4*/ 	.word	0x0000c520


	//   ....[17]....
        /*00a8*/ 	.word	0x0000c6a0


	//   ....[18]....
        /*00ac*/ 	.word	0x0000c820


	//   ....[19]....
        /*00b0*/ 	.word	0x0000c980


	//   ....[20]....
        /*00b4*/ 	.word	0x0000ca90


	//   ....[21]....
        /*00b8*/ 	.word	0x0000cad0


	//   ....[22]....
        /*00bc*/ 	.word	0x0000cb10


	//----- nvinfo : EIATTR_MAX_THREADS
	.align		4
.L_699:
        /*00c0*/ 	.byte	0x04, 0x05
        /*00c2*/ 	.short	(.L_701 - .L_700)
.L_700:
        /*00c4*/ 	.word	0x00000080
        /*00c8*/ 	.word	0x00000001
        /*00cc*/ 	.word	0x00000001


	//----- nvinfo : EIATTR_CRS_STACK_SIZE
	.align		4
.L_701:
        /*00d0*/ 	.byte	0x04, 0x1e
        /*00d2*/ 	.short	(.L_703 - .L_702)
.L_702:
        /*00d4*/ 	.word	0x00000000


	//----- nvinfo : EIATTR_CBANK_PARAM_SIZE
	.align		4
.L_703:
        /*00d8*/ 	.byte	0x03, 0x19
        /*00da*/ 	.short	0x0220


	//----- nvinfo : EIATTR_PARAM_CBANK
	.align		4
        /*00dc*/ 	.byte	0x04, 0x0a
        /*00de*/ 	.short	(.L_705 - .L_704)
	.align		4
.L_704:
        /*00e0*/ 	.word	index@(.nv.constant0._ZN2at6native18elementwise_kernelILi128ELi4EZNS0_15gpu_kernel_implINS0_13BUnaryFunctorIN3c104HalfES5_S5_ZZZNS0_20copysign_kernel_cudaERNS_18TensorIteratorBaseEENKUlvE_clEvENKUlvE2_clEvEUlS5_S5_E_EEEEvS7_RKT_EUliE_EEviT1_)
        /*00e4*/ 	.short	0x0210
        /*00e6*/ 	.short	0x0220


	//----- nvinfo : EIATTR_SW_WAR
	.align		4
.L_705:
        /*00e8*/ 	.byte	0x04, 0x36
        /*00ea*/ 	.short	(.L_707 - .L_706)
.L_706:
        /*00ec*/ 	.word	0x00000008
.L_707:


//--------------------- .nv.info._ZN2at6native27unrolled_elementwise_kernelINS0_13BUnaryFunctorIN3c104HalfES4_S4_ZZZNS0_20copysign_kernel_cudaERNS_18TensorIteratorBaseEENKUlvE_clEvENKUlvE2_clEvEUlS4_S4_E_EESt5arrayIPcLm2EELi4E23TrivialOffsetCalculatorILi1EjESF_NS0_6memory12LoadWithCastILi1EEENSG_13StoreWithCastILi1EEEEEviT_T0_T2_T3_T4_T5_ --------------------------
	.section	.nv.info._ZN2at6native27unrolled_elementwise_kernelINS0_13BUnaryFunctorIN3c104HalfES4_S4_ZZZNS0_20copysign_kernel_cudaERNS_18TensorIteratorBaseEENKUlvE_clEvENKUlvE2_clEvEUlS4_S4_E_EESt5arrayIPcLm2EELi4E23TrivialOffsetCalculatorILi1EjESF_NS0_6memory12LoadWithCastILi1EEENSG_13StoreWithCastILi1EEEEEviT_T0_T2_T3_T4_T5_,"",@"SHT_CUDA_INFO"
	.sectionflags	@""
	.align	4


	//----- nvinfo : EIATTR_CUDA_API_VERSION
	.align		4
        /*0000*/ 	.byte	0x04, 0x37
        /*0002*/ 	.short	(.L_709 - .L_708)
.L_708:
        /*0004*/ 	.word	0x00000082


	//----- nvinfo : EIATTR_KPARAM_INFO
	.align		4
.L_709:
        /*0008*/ 	.byte	0x04, 0x17
        /*000a*/ 	.short	(.L_711 - .L_710)
.L_710:
        /*000c*/ 	.word	0x00000000
        /*0010*/ 	.short	0x0006
        /*0012*/ 	.short	0x0024
        /*0014*/ 	.byte	0x00, 0xf0, 0x21, 0x00


	//----- nvinfo : EIATTR_KPARAM_INFO
	.align		4
.L_711:
        /*0018*/ 	.byte	0x04, 0x17
        /*001a*/ 	.short	(.L_713 - .L_712)
.L_712:
        /*001c*/ 	.word	0x00000000
        /*0020*/ 	.short	0x0005
        /*0022*/ 	.short	0x001c
        /*0024*/ 	.byte	0x00, 0xf0, 0x21, 0x00


	//----- nvinfo : EIATTR_KPARAM_INFO
	.align		4
.L_713:
        /*0028*/ 	.byte	0x04, 0x17
        /*002a*/ 	.short	(.L_715 - .L_714)
.L_714:
        /*002c*/ 	.word	0x00000000
        /*0030*/ 	.short	0x0004
        /*0032*/ 	.short	0x0019
        /*0034*/ 	.byte	0x00, 0xf0, 0x05, 0x00


	//----- nvinfo : EIATTR_KPARAM_INFO
	.align		4
.L_715:
        /*0038*/ 	.byte	0x04, 0x17
        /*003a*/ 	.short	(.L_717 - .L_716)
.L_716:
        /*003c*/ 	.word	0x00000000
        /*0040*/ 	.short	0x0003
        /*0042*/ 	.short	0x0018
        /*0044*/ 	.byte	0x00, 0xf0, 0x05, 0x00


	//----- nvinfo : EIATTR_KPARAM_INFO
	.align		4
.L_717:
        /*0048*/ 	.byte	0x04, 0x17
        /*004a*/ 	.short	(.L_719 - .L_718)
.L_718:
        /*004c*/ 	.word	0x00000000
        /*0050*/ 	.short	0x0002
        /*0052*/ 	.short	0x0008
        /*0054*/ 	.byte	0x00, 0xf0, 0x41, 0x00


	//----- nvinfo : EIATTR_KPARAM_INFO
	.align		4
.L_719:
        /*0058*/ 	.byte	0x04, 0x17
        /*005a*/ 	.short	(.L_721 - .L_720)
.L_720:
        /*005c*/ 	.word	0x00000000
        /*0060*/ 	.short	0x0001
        /*0062*/ 	.short	0x0004
        /*0064*/ 	.byte	0x00, 0xf0, 0x11, 0x00


	//----- nvinfo : EIATTR_KPARAM_INFO
	.align		4
.L_721:
        /*0068*/ 	.byte	0x04, 0x17
        /*006a*/ 	.short	(.L_723 - .L_722)
.L_722:
        /*006c*/ 	.word	0x00000000
        /*0070*/ 	.short	0x0000
        /*0072*/ 	.short	0x0000
        /*0074*/ 	.byte	0x00, 0xf0, 0x11, 0x00


	//----- nvinfo : EIATTR_SPARSE_MMA_MASK
	.align		4
.L_723:
        /*0078*/ 	.byte	0x03, 0x50
        /*007a*/ 	.short	0x0000


	//----- nvinfo : EIATTR_MAXREG_COUNT
	.align		4
        /*007c*/ 	.byte	0x03, 0x1b
        /*007e*/ 	.short	0x00ff


	//----- nvinfo : EIATTR_EXTERNS
	.align		4
        /*0080*/ 	.byte	0x04, 0x0f
        /*0082*/ 	.short	(.L_725 - .L_724)


	//   ....[0]....
	.align		4
.L_724:
        /*0084*/ 	.word	index@(__assertfail)


	//----- nvinfo : EIATTR_MERCURY_ISA_VERSION
	.align		4
.L_725:
        /*0088*/ 	.byte	0x03, 0x5f
        /*008a*/ 	.short	0x0101


	//----- nvinfo : EIATTR_SYSCALL_OFFSETS
	.align		4
        /*008c*/ 	.byte	0x04, 0x46
        /*008e*/ 	.short	(.L_727 - .L_726)


	//   ....[0]....
.L_726:
        /*0090*/ 	.word	0x000010b0


	//   ....[1]....
        /*0094*/ 	.word	0x000021c0


	//   ....[2]....
        /*0098*/ 	.word	0x000032e0


	//   ....[3]....
        /*009c*/ 	.word	0x000043d0


	//   ....[4]....
        /*00a0*/ 	.word	0x000056d0


	//   ....[5]....
        /*00a4*/ 	.word	0x000066f0


	//   ....[6]....
        /*00a8*/ 	.word	0x000076d0


	//   ....[7]....
        /*00ac*/ 	.word	0x000086b0


	//----- nvinfo : EIATTR_EXIT_INSTR_OFFSETS
	.align		4
.L_727:
        /*00b0*/ 	.byte	0x04, 0x1c
        /*00b2*/ 	.short	(.L_729 - .L_728)


	//   ....[0]....
.L_728:
        /*00b4*/ 	.word	0x00007790


	//   ....[1]....
        /*00b8*/ 	.word	0x000078e0


	//   ....[2]....
        /*00bc*/ 	.word	0x00007920


	//   ....[3]....
        /*00c0*/ 	.word	0x000079c0


	//   ....[4]....
        /*00c4*/ 	.word	0x00007a00


	//   ....[5]....
        /*00c8*/ 	.word	0x00007a40


	//   ....[6]....
        /*00cc*/ 	.word	0x00007ad0


	//   ....[7]....
        /*00d0*/ 	.word	0x00007af0


	//   ....[8]....
        /*00d4*/ 	.word	0x00007b90


	//   ....[9]....
        /*00d8*/ 	.word	0x00007be0


	//   ....[10]....
        /*00dc*/ 	.word	0x00007c30


	//   ....[11]....
        /*00e0*/ 	.word	0x00007d00


	//   ....[12]....
        /*00e4*/ 	.word	0x00007d60


	//   ....[13]....
        /*00e8*/ 	.word	0x00007ef0


	//   ....[14]....
        /*00ec*/ 	.word	0x00008050


	//   ....[15]....
        /*00f0*/ 	.word	0x00008090


	//   ....[16]....
        /*00f4*/ 	.word	0x00008150


	//   ....[17]....
        /*00f8*/ 	.word	0x000082d0


	//   ....[18]....
        /*00fc*/ 	.word	0x00008450


	//   ....[19]....
        /*0100*/ 	.word	0x000085b0


	//   ....[20]....
        /*0104*/ 	.word	0x000086c0


	//   ....[21]....
        /*0108*/ 	.word	0x00008700


	//   ....[22]....
        /*010c*/ 	.word	0x00008740


	//----- nvinfo : EIATTR_MAX_THREADS
	.align		4
.L_729:
        /*0110*/ 	.byte	0x04, 0x05
        /*0112*/ 	.short	(.L_731 - .L_730)
.L_730:
        /*0114*/ 	.word	0x00000080
        /*0118*/ 	.word	0x00000001
        /*011c*/ 	.word	0x00000001


	//----- nvinfo : EIATTR_CRS_STACK_SIZE
	.align		4
.L_731:
        /*0120*/ 	.byte	0x04, 0x1e
        /*0122*/ 	.short	(.L_733 - .L_732)
.L_732:
        /*0124*/ 	.word	0x00000000


	//----- nvinfo : EIATTR_CBANK_PARAM_SIZE
	.align		4
.L_733:
        /*0128*/ 	.byte	0x03, 0x19
        /*012a*/ 	.short	0x002c


	//----- nvinfo : EIATTR_PARAM_CBANK
	.align		4
        /*012c*/ 	.byte	0x04, 0x0a
        /*012e*/ 	.short	(.L_735 - .L_734)
	.align		4
.L_734:
        /*0130*/ 	.word	index@(.nv.constant0._ZN2at6native27unrolled_elementwise_kernelINS0_13BUnaryFunctorIN3c104HalfES4_S4_ZZZNS0_20copysign_kernel_cudaERNS_18TensorIteratorBaseEENKUlvE_clEvENKUlvE2_clEvEUlS4_S4_E_EESt5arrayIPcLm2EELi4E23TrivialOffsetCalculatorILi1EjESF_NS0_6memory12LoadWithCastILi1EEENSG_13StoreWithCastILi1EEEEEviT_T0_T2_T3_T4_T5_)
        /*0134*/ 	.short	0x0210
        /*0136*/ 	.short	0x002c


	//----- nvinfo : EIATTR_SW_WAR
	.align		4
.L_735:
        /*0138*/ 	.byte	0x04, 0x36
        /*013a*/ 	.short	(.L_737 - .L_736)
.L_736:
        /*013c*/ 	.word	0x00000008
.L_737:


//--------------------- .nv.info._ZN2at6native18elementwise_kernelILi128ELi4EZNS0_22gpu_kernel_impl_nocastINS0_13BUnaryFunctorIN3c104HalfES5_S5_ZZZNS0_20copysign_kernel_cudaERNS_18TensorIteratorBaseEENKUlvE_clEvENKUlvE2_clEvEUlS5_S5_E_EEEEvS7_RKT_EUliE_EEviT1_ --------------------------
	.section	.nv.info._ZN2at6native18elementwise_kernelILi128ELi4EZNS0_22gpu_kernel_impl_nocastINS0_13BUnaryFunctorIN3c104HalfES5_S5_ZZZNS0_20copysign_kernel_cudaERNS_18TensorIteratorBaseEENKUlvE_clEvENKUlvE2_clEvEUlS5_S5_E_EEEEvS7_RKT_EUliE_EEviT1_,"",@"SHT_CUDA_INFO"
	.sectionflags	@""
	.align	4


	//----- nvinfo : EIATTR_CUDA_API_VERSION
	.align		4
        /*0000*/ 	.byte	0x04, 0x37
        /*0002*/ 	.short	(.L_739 - .L_738)
.L_738:
        /*0004*/ 	.word	0x00000082


	//----- nvinfo : EIATTR_KPARAM_INFO
	.align		4
.L_739:
        /*0008*/ 	.byte	0x04, 0x17
        /*000a*/ 	.short	(.L_741 - .L_740)
.L_740:
        /*000c*/ 	.word	0x00000000
        /*0010*/ 	.short	0x0001
        /*0012*/ 	.short	0x0008
        /*0014*/ 	.byte	0x00, 0xf0, 0x61, 0x08


	//----- nvinfo : EIATTR_KPARAM_INFO
	.align		4
.L_741:
        /*0018*/ 	.byte	0x04, 0x17
        /*001a*/ 	.short	(.L_743 - .L_742)
.L_742:
        /*001c*/ 	.word	0x00000000
        /*0020*/ 	.short	0x0000
        /*0022*/ 	.short	0x0000
        /*0024*/ 	.byte	0x00, 0xf0, 0x11, 0x00


	//----- nvinfo : EIATTR_SPARSE_MMA_MASK
	.align		4
.L_743:
        /*0028*/ 	.byte	0x03, 0x50
        /*002a*/ 	.short	0x0000


	//----- nvinfo : EIATTR_MAXREG_COUNT
	.align		4
        /*002c*/ 	.byte	0x03, 0x1b
        /*002e*/ 	.short	0x0080


	//----- nvinfo : EIATTR_MERCURY_ISA_VERSION
	.align		4
        /*0030*/ 	.byte	0x03, 0x5f
        /*0032*/ 	.short	0x0101


	//----- nvinfo : EIATTR_EXIT_INSTR_OFFSETS
	.align		4
        /*0034*/ 	.byte	0x04, 0x1c
        /*0036*/ 	.short	(.L_745 - .L_744)


	//   ....[0]....
.L_744:
        /*0038*/ 	.word	0x00003c50


	//   ....[1]....
        /*003c*/ 	.word	0x00005010


	//----- nvinfo : EIATTR_MAX_THREADS
	.align		4
.L_745:
        /*0040*/ 	.byte	0x04, 0x05
        /*0042*/ 	.short	(.L_747 - .L_746)
.L_746:
        /*0044*/ 	.word	0x00000080
        /*0048*/ 	.word	0x00000001
        /*004c*/ 	.word	0x00000001


	//----- nvinfo : EIATTR_CRS_STACK_SIZE
	.align		4
.L_747:
        /*0050*/ 	.byte	0x04, 0x1e
        /*0052*/ 	.short	(.L_749 - .L_748)
.L_748:
        /*0054*/ 	.word	0x00000000


	//----- nvinfo : EIATTR_CBANK_PARAM_SIZE
	.align		4
.L_749:
        /*0058*/ 	.byte	0x03, 0x19
        /*005a*/ 	.short	0x0220


	//----- nvinfo : EIATTR_PARAM_CBANK
	.align		4
        /*005c*/ 	.byte	0x04, 0x0a
        /*005e*/ 	.short	(.L_751 - .L_750)
	.align		4
.L_750:
        /*0060*/ 	.word	index@(.nv.constant0._ZN2at6native18elementwise_kernelILi128ELi4EZNS0_22gpu_kernel_impl_nocastINS0_13BUnaryFunctorIN3c104HalfES5_S5_ZZZNS0_20copysign_kernel_cudaERNS_18TensorIteratorBaseEENKUlvE_clEvENKUlvE2_clEvEUlS5_S5_E_EEEEvS7_RKT_EUliE_EEviT1_)
        /*0064*/ 	.short	0x0210
        /*0066*/ 	.short	0x0220


	//----- nvinfo : EIATTR_SW_WAR
	.align		4
.L_751:
        /*0068*/ 	.byte	0x04, 0x36
        /*006a*/ 	.short	(.L_753 - .L_752)
.L_752:
        /*006c*/ 	.word	0x00000008
.L_753:


//--------------------- .nv.info._ZN2at6native27unrolled_elementwise_kernelINS0_13BUnaryFunctorIN3c104HalfES4_S4_ZZZNS0_20copysign_kernel_cudaERNS_18TensorIteratorBaseEENKUlvE_clEvENKUlvE2_clEvEUlS4_S4_E_EESt5arrayIPcLm2EELi4E23TrivialOffsetCalculatorILi1EjESF_NS0_6memory15LoadWithoutCastENSG_16StoreWithoutCastEEEviT_T0_T2_T3_T4_T5_ --------------------------
	.section	.nv.info._ZN2at6native27unrolled_elementwise_kernelINS0_13BUnaryFunctorIN3c104HalfES4_S4_ZZZNS0_20copysign_kernel_cudaERNS_18TensorIteratorBaseEENKUlvE_clEvENKUlvE2_clEvEUlS4_S4_E_EESt5arrayIPcLm2EELi4E23TrivialOffsetCalculatorILi1EjESF_NS0_6memory15LoadWithoutCastENSG_16StoreWithoutCastEEEviT_T0_T2_T3_T4_T5_,"",@"SHT_CUDA_INFO"
	.sectionflags	@""
	.align	4


	//----- nvinfo : EIATTR_CUDA_API_VERSION
	.align		4
        /*0000*/ 	.byte	0x04, 0x37
        /*0002*/ 	.short	(.L_755 - .L_754)
.L_754:
        /*0004*/ 	.word	0x00000082


	//----- nvinfo : EIATTR_KPARAM_INFO
	.align		4
.L_755:
        /*0008*/ 	.byte	0x04, 0x17
        /*000a*/ 	.short	(.L_757 - .L_756)
.L_756:
        /*000c*/ 	.word	0x00000000
        /*0010*/ 	.short	0x0006
        /*0012*/ 	.short	0x001b
        /*0014*/ 	.byte	0x00, 0xf0, 0x05, 0x00


	//----- nvinfo : EIATTR_KPARAM_INFO
	.align		4
.L_757:
        /*0018*/ 	.byte	0x04, 0x17
        /*001a*/ 	.short	(.L_759 - .L_758)
.L_758:
        /*001c*/ 	.word	0x00000000
        /*0020*/ 	.short	0x0005
        /*0022*/ 	.short	0x001a
        /*0024*/ 	.byte	0x00, 0xf0, 0x05, 0x00


	//----- nvinfo : EIATTR_KPARAM_INFO
	.align		4
.L_759:
        /*0028*/ 	.byte	0x04, 0x17
        /*002a*/ 	.short	(.L_761 - .L_760)
.L_760:
        /*002c*/ 	.word	0x00000000
        /*0030*/ 	.short	0x0004
        /*0032*/ 	.short	0x0019
        /*0034*/ 	.byte	0x00, 0xf0, 0x05, 0x00


	//----- nvinfo : EIATTR_KPARAM_INFO
	.align		4
.L_761:
        /*0038*/ 	.byte	0x04, 0x17
        /*003a*/ 	.short	(.L_763 - .L_762)
.L_762:
        /*003c*/ 	.word	0x00000000
        /*0040*/ 	.short	0x0003
        /*0042*/ 	.short	0x0018
        /*0044*/ 	.byte	0x00, 0xf0, 0x05, 0x00


	//----- nvinfo : EIATTR_KPARAM_INFO
	.align		4
.L_763:
        /*0048*/ 	.byte	0x04, 0x17
        /*004a*/ 	.short	(.L_765 - .L_764)
.L_764:
        /*004c*/ 	.word	0x00000000
        /*0050*/ 	.short	0x0002
        /*0052*/ 	.short	0x0008
        /*0054*/ 	.byte	0x00, 0xf0, 0x41, 0x00


	//----- nvinfo : EIATTR_KPARAM_INFO
	.align		4
.L_765:
        /*0058*/ 	.byte	0x04, 0x17
        /*005a*/ 	.short	(.L_767 - .L_766)
.L_766:
        /*005c*/ 	.word	0x00000000
        /*0060*/ 	.short	0x0001
        /*0062*/ 	.short	0x0004
        /*0064*/ 	.byte	0x00, 0xf0, 0x11, 0x00


	//----- nvinfo : EIATTR_KPARAM_INFO
	.align		4
.L_767:
        /*0068*/ 	.byte	0x04, 0x17
        /*006a*/ 	.short	(.L_769 - .L_768)
.L_768:
        /*006c*/ 	.word	0x00000000
        /*0070*/ 	.short	0x0000
        /*0072*/ 	.short	0x0000
        /*0074*/ 	.byte	0x00, 0xf0, 0x11, 0x00


	//----- nvinfo : EIATTR_SPARSE_MMA_MASK
	.align		4
.L_769:
        /*0078*/ 	.byte	0x03, 0x50
        /*007a*/ 	.short	0x0000


	//----- nvinfo : EIATTR_MAXREG_COUNT
	.align		4
        /*007c*/ 	.byte	0x03, 0x1b
        /*007e*/ 	.short	0x00ff


	//----- nvinfo : EIATTR_MERCURY_ISA_VERSION
	.align		4
        /*0080*/ 	.byte	0x03, 0x5f
        /*0082*/ 	.short	0x0101


	//----- nvinfo : EIATTR_EXIT_INSTR_OFFSETS
	.align		4
        /*0084*/ 	.byte	0x04, 0x1c
        /*0086*/ 	.short	(.L_771 - .L_770)


	//   ....[0]....
.L_770:
        /*0088*/ 	.word	0x000004d0


	//   ....[1]....
        /*008c*/ 	.word	0x00000560


	//----- nvinfo : EIATTR_MAX_THREADS
	.align		4
.L_771:
        /*0090*/ 	.byte	0x04, 0x05
        /*0092*/ 	.short	(.L_773 - .L_772)
.L_772:
        /*0094*/ 	.word	0x00000080
        /*0098*/ 	.word	0x00000001
        /*009c*/ 	.word	0x00000001


	//----- nvinfo : EIATTR_CRS_STACK_SIZE
	.align		4
.L_773:
        /*00a0*/ 	.byte	0x04, 0x1e
        /*00a2*/ 	.short	(.L_775 - .L_774)
.L_774:
        /*00a4*/ 	.word	0x00000000


	//----- nvinfo : EIATTR_CBANK_PARAM_SIZE
	.align		4
.L_775:
        /*00a8*/ 	.byte	0x03, 0x19
        /*00aa*/ 	.short	0x001c


	//----- nvinfo : EIATTR_PARAM_CBANK
	.align		4
        /*00ac*/ 	.byte	0x04, 0x0a
        /*00ae*/ 	.short	(.L_777 - .L_776)
	.align		4
.L_776:
        /*00b0*/ 	.word	index@(.nv.constant0._ZN2at6native27unrolled_elementwise_kernelINS0_13BUnaryFunctorIN3c104HalfES4_S4_ZZZNS0_20copysign_kernel_cudaERNS_18TensorIteratorBaseEENKUlvE_clEvENKUlvE2_clEvEUlS4_S4_E_EESt5arrayIPcLm2EELi4E23TrivialOffsetCalculatorILi1EjESF_NS0_6memory15LoadWithoutCastENSG_16StoreWithoutCastEEEviT_T0_T2_T3_T4_T5_)
        /*00b4*/ 	.short	0x0210
        /*00b6*/ 	.short	0x001c


	//----- nvinfo : EIATTR_SW_WAR
	.align		4
.L_777:
        /*00b8*/ 	.byte	0x04, 0x36
        /*00ba*/ 	.short	(.L_779 - .L_778)
.L_778:
        /*00bc*/ 	.word	0x00000008
.L_779:


//--------------------- .nv.info._ZN2at6native29vectorized_elementwise_kernelILi2ENS0_13BUnaryFunctorIN3c104HalfES4_S4_ZZZNS0_20copysign_kernel_cudaERNS_18TensorIteratorBaseEENKUlvE_clEvENKUlvE2_clEvEUlS4_S4_E_EESt5arrayIPcLm2EEEEviT0_T1_ --------------------------
	.section	.nv.info._ZN2at6native29vectorized_elementwise_kernelILi2ENS0_13BUnaryFunctorIN3c104HalfES4_S4_ZZZNS0_20copysign_kernel_cudaERNS_18TensorIteratorBaseEENKUlvE_clEvENKUlvE2_clEvEUlS4_S4_E_EESt5arrayIPcLm2EEEEviT0_T1_,"",@"SHT_CUDA_INFO"
	.sectionflags	@""
	.align	4


	//----- nvinfo : EIATTR_CUDA_API_VERSION
	.align		4
        /*0000*/ 	.byte	0x04, 0x37
        /*0002*/ 	.short	(.L_781 - .L_780)
.L_780:
        /*0004*/ 	.word	0x00000082


	//----- nvinfo : EIATTR_KPARAM_INFO
	.align		4
.L_781:
        /*0008*/ 	.byte	0x04, 0x17
        /*000a*/ 	.short	(.L_783 - .L_782)
.L_782:
        /*000c*/ 	.word	0x00000000
        /*0010*/ 	.short	0x0002
        /*0012*/ 	.short	0x0008
        /*0014*/ 	.byte	0x00, 0xf0, 0x41, 0x00


	//----- nvinfo : EIATTR_KPARAM_INFO
	.align		4
.L_783:
        /*0018*/ 	.byte	0x04, 0x17
        /*001a*/ 	.short	(.L_785 - .L_784)
.L_784:
        /*001c*/ 	.word	0x00000000
        /*0020*/ 	.short	0x0001
        /*0022*/ 	.short	0x0004
        /*0024*/ 	.byte	0x00, 0xf0, 0x11, 0x00


	//----- nvinfo : EIATTR_KPARAM_INFO
	.align		4
.L_785:
        /*0028*/ 	.byte	0x04, 0x17
        /*002a*/ 	.short	(.L_787 - .L_786)
.L_786:
        /*002c*/ 	.word	0x00000000
        /*0030*/ 	.short	0x0000
        /*0032*/ 	.short	0x0000
        /*0034*/ 	.byte	0x00, 0xf0, 0x11, 0x00


	//----- nvinfo : EIATTR_SPARSE_MMA_MASK
	.align		4
.L_787:
        /*0038*/ 	.byte	0x03, 0x50
        /*003a*/ 	.short	0x0000


	//----- nvinfo : EIATTR_MAXREG_COUNT
	.align		4
        /*003c*/ 	.byte	0x03, 0x1b
        /*003e*/ 	.short	0x00ff


	//----- nvinfo : EIATTR_MERCURY_ISA_VERSION
	.align		4
        /*0040*/ 	.byte	0x03, 0x5f
        /*0042*/ 	.short	0x0101


	//----- nvinfo : EIATTR_EXIT_INSTR_OFFSETS
	.align		4
        /*0044*/ 	.byte	0x04, 0x1c
        /*0046*/ 	.short	(.L_789 - .L_788)


	//   ....[0]....
.L_788:
        /*0048*/ 	.word	0x000002d0


	//   ....[1]....
        /*004c*/ 	.word	0x00000d20


	//   ....[2]....
        /*0050*/ 	.word	0x00000d70


	//----- nvinfo : EIATTR_MAX_THREADS
	.align		4
.L_789:
        /*0054*/ 	.byte	0x04, 0x05
        /*0056*/ 	.short	(.L_791 - .L_790)
.L_790:
        /*0058*/ 	.word	0x00000080
        /*005c*/ 	.word	0x00000001
        /*0060*/ 	.word	0x00000001


	//----- nvinfo : EIATTR_CRS_STACK_SIZE
	.align		4
.L_791:
        /*0064*/ 	.byte	0x04, 0x1e
        /*0066*/ 	.short	(.L_793 - .L_792)
.L_792:
        /*0068*/ 	.word	0x00000000


	//----- nvinfo : EIATTR_CBANK_PARAM_SIZE
	.align		4
.L_793:
        /*006c*/ 	.byte	0x03, 0x19
        /*006e*/ 	.short	0x0018


	//----- nvinfo : EIATTR_PARAM_CBANK
	.align		4
        /*0070*/ 	.byte	0x04, 0x0a
        /*0072*/ 	.short	(.L_795 - .L_794)
	.align		4
.L_794:
        /*0074*/ 	.word	index@(.nv.constant0._ZN2at6native29vectorized_elementwise_kernelILi2ENS0_13BUnaryFunctorIN3c104HalfES4_S4_ZZZNS0_20copysign_kernel_cudaERNS_18TensorIteratorBaseEENKUlvE_clEvENKUlvE2_clEvEUlS4_S4_E_EESt5arrayIPcLm2EEEEviT0_T1_)
        /*0078*/ 	.short	0x0210
        /*007a*/ 	.short	0x0018


	//----- nvinfo : EIATTR_SW_WAR
	.align		4
.L_795:
        /*007c*/ 	.byte	0x04, 0x36
        /*007e*/ 	.short	(.L_797 - .L_796)
.L_796:
        /*0080*/ 	.word	0x00000008
.L_797:


//--------------------- .nv.info._ZN2at6native29vectorized_elementwise_kernelILi4ENS0_13BUnaryFunctorIN3c104HalfES4_S4_ZZZNS0_20copysign_kernel_cudaERNS_18TensorIteratorBaseEENKUlvE_clEvENKUlvE2_clEvEUlS4_S4_E_EESt5arrayIPcLm2EEEEviT0_T1_ --------------------------
	.section	.nv.info._ZN2at6native29vectorized_elementwise_kernelILi4ENS0_13BUnaryFunctorIN3c104HalfES4_S4_ZZZNS0_20copysign_kernel_cudaERNS_18TensorIteratorBaseEENKUlvE_clEvENKUlvE2_clEvEUlS4_S4_E_EESt5arrayIPcLm2EEEEviT0_T1_,"",@"SHT_CUDA_INFO"
	.sectionflags	@""
	.align	4


	//----- nvinfo : EIATTR_CUDA_API_VERSION
	.align		4
        /*0000*/ 	.byte	0x04, 0x37
        /*0002*/ 	.short	(.L_799 - .L_798)
.L_798:
        /*0004*/ 	.word	0x00000082


	//----- nvinfo : EIATTR_KPARAM_INFO
	.align		4
.L_799:
        /*0008*/ 	.byte	0x04, 0x17
        /*000a*/ 	.short	(.L_801 - .L_800)
.L_800:
        /*000c*/ 	.word	0x00000000
        /*0010*/ 	.short	0x0002
        /*0012*/ 	.short	0x0008
        /*0014*/ 	.byte	0x00, 0xf0, 0x41, 0x00


	//----- nvinfo : EIATTR_KPARAM_INFO
	.align		4
.L_801:
        /*0018*/ 	.byte	0x04, 0x17
        /*001a*/ 	.short	(.L_803 - .L_802)
.L_802:
        /*001c*/ 	.word	0x00000000
        /*0020*/ 	.short	0x0001
        /*0022*/ 	.short	0x0004
        /*0024*/ 	.byte	0x00, 0xf0, 0x11, 0x00


	//----- nvinfo : EIATTR_KPARAM_INFO
	.align		4
.L_803:
        /*0028*/ 	.byte	0x04, 0x17
        /*002a*/ 	.short	(.L_805 - .L_804)
.L_804:
        /*002c*/ 	.word	0x00000000
        /*0030*/ 	.short	0x0000
        /*0032*/ 	.short	0x0000
        /*0034*/ 	.byte	0x00, 0xf0, 0x11, 0x00


	//----- nvinfo : EIATTR_SPARSE_MMA_MASK
	.align		4
.L_805:
        /*0038*/ 	.byte	0x03, 0x50
        /*003a*/ 	.short	0x0000


	//----- nvinfo : EIATTR_MAXREG_COUNT
	.align		4
        /*003c*/ 	.byte	0x03, 0x1b
        /*003e*/ 	.short	0x00ff


	//----- nvinfo : EIATTR_MERCURY_ISA_VERSION
	.align		4
        /*0040*/ 	.byte	0x03, 0x5f
        /*0042*/ 	.short	0x0101


	//----- nvinfo : EIATTR_EXIT_INSTR_OFFSETS
	.align		4
        /*0044*/ 	.byte	0x04, 0x1c
        /*0046*/ 	.short	(.L_807 - .L_806)


	//   ....[0]....
.L_806:
        /*0048*/ 	.word	0x00000290


	//   ....[1]....
        /*004c*/ 	.word	0x00000ce0


	//   ....[2]....
        /*0050*/ 	.word	0x00000d30


	//----- nvinfo : EIATTR_MAX_THREADS
	.align		4
.L_807:
        /*0054*/ 	.byte	0x04, 0x05
        /*0056*/ 	.short	(.L_809 - .L_808)
.L_808:
        /*0058*/ 	.word	0x00000080
        /*005c*/ 	.word	0x00000001
        /*0060*/ 	.word	0x00000001


	//----- nvinfo : EIATTR_CRS_STACK_SIZE
	.align		4
.L_809:
        /*0064*/ 	.byte	0x04, 0x1e
        /*0066*/ 	.short	(.L_811 - .L_810)
.L_810:
        /*0068*/ 	.word	0x00000000


	//----- nvinfo : EIATTR_CBANK_PARAM_SIZE
	.align		4
.L_811:
        /*006c*/ 	.byte	0x03, 0x19
        /*006e*/ 	.short	0x0018


	//----- nvinfo : EIATTR_PARAM_CBANK
	.align		4
        /*0070*/ 	.byte	0x04, 0x0a
        /*0072*/ 	.short	(.L_813 - .L_812)
	.align		4
.L_812:
        /*0074*/ 	.word	index@(.nv.constant0._ZN2at6native29vectorized_elementwise_kernelILi4ENS0_13BUnaryFunctorIN3c104HalfES4_S4_ZZZNS0_20copysign_kernel_cudaERNS_18TensorIteratorBaseEENKUlvE_clEvENKUlvE2_clEvEUlS4_S4_E_EESt5arrayIPcLm2EEEEviT0_T1_)
        /*0078*/ 	.short	0x0210
        /*007a*/ 	.short	0x0018


	//----- nvinfo : EIATTR_SW_WAR
	.align		4
.L_813:
        /*007c*/ 	.byte	0x04, 0x36
        /*007e*/ 	.short	(.L_815 - .L_814)
.L_814:
        /*0080*/ 	.word	0x00000008
.L_815:


//--------------------- .nv.info._ZN2at6native29vectorized_elementwise_kernelILi8ENS0_13BUnaryFunctorIN3c104HalfES4_S4_ZZZNS0_20copysign_kernel_cudaERNS_18TensorIteratorBaseEENKUlvE_clEvENKUlvE2_clEvEUlS4_S4_E_EESt5arrayIPcLm2EEEEviT0_T1_ --------------------------
	.section	.nv.info._ZN2at6native29vectorized_elementwise_kernelILi8ENS0_13BUnaryFunctorIN3c104HalfES4_S4_ZZZNS0_20copysign_kernel_cudaERNS_18TensorIteratorBaseEENKUlvE_clEvENKUlvE2_clEvEUlS4_S4_E_EESt5arrayIPcLm2EEEEviT0_T1_,"",@"SHT_CUDA_INFO"
	.sectionflags	@""
	.align	4


	//----- nvinfo : EIATTR_CUDA_API_VERSION
	.align		4
        /*0000*/ 	.byte	0x04, 0x37
        /*0002*/ 	.short	(.L_817 - .L_816)
.L_816:
        /*0004*/ 	.word	0x00000082


	//----- nvinfo : EIATTR_KPARAM_INFO
	.align		4
.L_817:
        /*0008*/ 	.byte	0x04, 0x17
        /*000a*/ 	.short	(.L_819 - .L_818)
.L_818:
        /*000c*/ 	.word	0x00000000
        /*0010*/ 	.short	0x0002
        /*0012*/ 	.short	0x0008
        /*0014*/ 	.byte	0x00, 0xf0, 0x41, 0x00


	//----- nvinfo : EIATTR_KPARAM_INFO
	.align		4
.L_819:
        /*0018*/ 	.byte	0x04, 0x17
        /*001a*/ 	.short	(.L_821 - .L_820)
.L_820:
        /*001c*/ 	.word	0x00000000
        /*0020*/ 	.short	0x0001
        /*0022*/ 	.short	0x0004
        /*0024*/ 	.byte	0x00, 0xf0, 0x11, 0x00


	//----- nvinfo : EIATTR_KPARAM_INFO
	.align		4
.L_821:
        /*0028*/ 	.byte	0x04, 0x17
        /*002a*/ 	.short	(.L_823 - .L_822)
.L_822:
        /*002c*/ 	.word	0x00000000
        /*0030*/ 	.short	0x0000
        /*0032*/ 	.short	0x0000
        /*0034*/ 	.byte	0x00, 0xf0, 0x11, 0x00


	//----- nvinfo : EIATTR_SPARSE_MMA_MASK
	.align		4
.L_823:
        /*0038*/ 	.byte	0x03, 0x50
        /*003a*/ 	.short	0x0000


	//----- nvinfo : EIATTR_MAXREG_COUNT
	.align		4
        /*003c*/ 	.byte	0x03, 0x1b
        /*003e*/ 	.short	0x00ff


	//----- nvinfo : EIATTR_MERCURY_ISA_VERSION
	.align		4
        /*0040*/ 	.byte	0x03, 0x5f
        /*0042*/ 	.short	0x0101


	//----- nvinfo : EIATTR_EXIT_INSTR_OFFSETS
	.align		4
        /*0044*/ 	.byte	0x04, 0x1c
        /*0046*/ 	.short	(.L_825 - .L_824)


	//   ....[0]....
.L_824:
        /*0048*/ 	.word	0x00000270


	//   ....[1]....
        /*004c*/ 	.word	0x00000cc0


	//   ....[2]....
        /*0050*/ 	.word	0x00000d10


	//----- nvinfo : EIATTR_MAX_THREADS
	.align		4
.L_825:
        /*0054*/ 	.byte	0x04, 0x05
        /*0056*/ 	.short	(.L_827 - .L_826)
.L_826:
        /*0058*/ 	.word	0x00000080
        /*005c*/ 	.word	0x00000001
        /*0060*/ 	.word	0x00000001


	//----- nvinfo : EIATTR_CRS_STACK_SIZE
	.align		4
.L_827:
        /*0064*/ 	.byte	0x04, 0x1e
        /*0066*/ 	.short	(.L_829 - .L_828)
.L_828:
        /*0068*/ 	.word	0x00000000


	//----- nvinfo : EIATTR_CBANK_PARAM_SIZE
	.align		4
.L_829:
        /*006c*/ 	.byte	0x03, 0x19
        /*006e*/ 	.short	0x0018


	//----- nvinfo : EIATTR_PARAM_CBANK
	.align		4
        /*0070*/ 	.byte	0x04, 0x0a
        /*0072*/ 	.short	(.L_831 - .L_830)
	.align		4
.L_830:
        /*0074*/ 	.word	index@(.nv.constant0._ZN2at6native29vectorized_elementwise_kernelILi8ENS0_13BUnaryFunctorIN3c104HalfES4_S4_ZZZNS0_20copysign_kernel_cudaERNS_18TensorIteratorBaseEENKUlvE_clEvENKUlvE2_clEvEUlS4_S4_E_EESt5arrayIPcLm2EEEEviT0_T1_)
        /*0078*/ 	.short	0x0210
        /*007a*/ 	.short	0x0018


	//----- nvinfo : EIATTR_SW_WAR
	.align		4
.L_831:
        /*007c*/ 	.byte	0x04, 0x36
        /*007e*/ 	.short	(.L_833 - .L_832)
.L_832:
        /*0080*/ 	.word	0x00000008
.L_833:


//--------------------- .nv.info._ZN2at6native18elementwise_kernelILi128ELi4EZNS0_15gpu_kernel_implINS0_13AUnaryFunctorIN3c104HalfES5_S5_ZZZNS0_20copysign_kernel_cudaERNS_18TensorIteratorBaseEENKUlvE_clEvENKUlvE2_clEvEUlS5_S5_E_EEEEvS7_RKT_EUliE_EEviT1_ --------------------------
	.section	.nv.info._ZN2at6native18elementwise_kernelILi128ELi4EZNS0_15gpu_kernel_implINS0_13AUnaryFunctorIN3c104HalfES5_S5_ZZZNS0_20copysign_kernel_cudaERNS_18TensorIteratorBaseEENKUlvE_clEvENKUlvE2_clEvEUlS5_S5_E_EEEEvS7_RKT_EUliE_EEviT1_,"",@"SHT_CUDA_INFO"
	.sectionflags	@""
	.align	4


	//----- nvinfo : EIATTR_CUDA_API_VERSION
	.align		4
        /*0000*/ 	.byte	0x04, 0x37
        /*0002*/ 	.short	(.L_835 - .L_834)
.L_834:
        /*0004*/ 	.word	0x00000082


	//----- nvinfo : EIATTR_KPARAM_INFO
	.align		4
.L_835:
        /*0008*/ 	.byte	0x04, 0x17
        /*000a*/ 	.short	(.L_837 - .L_836)
.L_836:
        /*000c*/ 	.word	0x00000000
        /*0010*/ 	.short	0x0001
        /*0012*/ 	.short	0x0008
        /*0014*/ 	.byte	0x00, 0xf0, 0x61, 0x08


	//----- nvinfo : EIATTR_KPARAM_INFO
	.align		4
.L_837:
        /*0018*/ 	.byte	0x04, 0x17
        /*001a*/ 	.short	(.L_839 - .L_838)
.L_838:
        /*001c*/ 	.word	0x00000000
        /*0020*/ 	.short	0x0000
        /*0022*/ 	.short	0x0000
        /*0024*/ 	.byte	0x00, 0xf0, 0x11, 0x00


	//----- nvinfo : EIATTR_SPARSE_MMA_MASK
	.align		4
.L_839:
        /*0028*/ 	.byte	0x03, 0x50
        /*002a*/ 	.short	0x0000


	//----- nvinfo : EIATTR_MAXREG_COUNT
	.align		4
        /*002c*/ 	.byte	0x03, 0x1b
        /*002e*/ 	.short	0x0080


	//----- nvinfo : EIATTR_EXTERNS
	.align		4
        /*0030*/ 	.byte	0x04, 0x0f
        /*0032*/ 	.short	(.L_841 - .L_840)


	//   ....[0]....
	.align		4
.L_840:
        /*0034*/ 	.word	index@(__assertfail)


	//----- nvinfo : EIATTR_MERCURY_ISA_VERSION
	.align		4
.L_841:
        /*0038*/ 	.byte	0x03, 0x5f
        /*003a*/ 	.short	0x0101


	//----- nvinfo : EIATTR_SYSCALL_OFFSETS
	.align		4
        /*003c*/ 	.byte	0x04, 0x46
        /*003e*/ 	.short	(.L_843 - .L_842)


	//   ....[0]....
.L_842:
        /*0040*/ 	.word	0x000022c0


	//   ....[1]....
        /*0044*/ 	.word	0x00003270


	//   ....[2]....
        /*0048*/ 	.word	0x00005580


	//   ....[3]....
        /*004c*/ 	.word	0x00006530


	//   ....[4]....
        /*0050*/ 	.word	0x00008830


	//   ....[5]....
        /*0054*/ 	.word	0x000097e0


	//   ....[6]....
        /*0058*/ 	.word	0x0000bad0


	//   ....[7]....
        /*005c*/ 	.word	0x0000ca80


	//----- nvinfo : EIATTR_EXIT_INSTR_OFFSETS
	.align		4
.L_843:
        /*0060*/ 	.byte	0x04, 0x1c
        /*0062*/ 	.short	(.L_845 - .L_844)


	//   ....[0]....
.L_844:
        /*0064*/ 	.word	0x000098b0


	//   ....[1]....
        /*0068*/ 	.word	0x0000bcb0


	//   ....[2]....
        /*006c*/ 	.word	0x0000bcf0


	//   ....[3]....
        /*0070*/ 	.word	0x0000bd90


	//   ....[4]....
        /*0074*/ 	.word	0x0000bdd0


	//   ....[5]....
        /*0078*/ 	.word	0x0000be10


	//   ....[6]....
        /*007c*/ 	.word	0x0000bea0


	//   ....[7]....
        /*0080*/ 	.word	0x0000bec0


	//   ....[8]....
        /*0084*/ 	.word	0x0000bf60


	//   ....[9]....
        /*0088*/ 	.word	0x0000bfb0


	//   ....[10]....
        /*008c*/ 	.word	0x0000c000


	//   ....[11]....
        /*0090*/ 	.word	0x0000c0d0


	//   ....[12]....
        /*0094*/ 	.word	0x0000c130


	//   ....[13]....
        /*0098*/ 	.word	0x0000c2c0


	//   ....[14]....
        /*009c*/ 	.word	0x0000c420


	//   ....[15]....
        /*00a0*/ 	.word	0x0000c460


	//   ....[16]....
        /*00a4*/ 	.word	0x0000c520


	//   ....[17]....
        /*00a8*/ 	.word	0x0000c6a0


	//   ....[18]....
        /*00ac*/ 	.word	0x0000c820


	//   ....[19]....
        /*00b0*/ 	.word	0x0000c980


	//   ....[20]....
        /*00b4*/ 	.word	0x0000ca90


	//   ....[21]....
        /*00b8*/ 	.word	0x0000cad0


	//   ....[22]....
        /*00bc*/ 	.word	0x0000cb10


	//----- nvinfo : EIATTR_MAX_THREADS
	.align		4
.L_845:
        /*00c0*/ 	.byte	0x04, 0x05
        /*00c2*/ 	.short	(.L_847 - .L_846)
.L_846:
        /*00c4*/ 	.word	0x00000080
        /*00c8*/ 	.word	0x00000001
        /*00cc*/ 	.word	0x00000001


	//----- nvinfo : EIATTR_CRS_STACK_SIZE
	.align		4
.L_847:
        /*00d0*/ 	.byte	0x04, 0x1e
        /*00d2*/ 	.short	(.L_849 - .L_848)
.L_848:
        /*00d4*/ 	.word	0x00000000


	//----- nvinfo : EIATTR_CBANK_PARAM_SIZE
	.align		4
.L_849:
        /*00d8*/ 	.byte	0x03, 0x19
        /*00da*/ 	.short	0x0220


	//----- nvinfo : EIATTR_PARAM_CBANK
	.align		4
        /*00dc*/ 	.byte	0x04, 0x0a
        /*00de*/ 	.short	(.L_851 - .L_850)
	.align		4
.L_850:
        /*00e0*/ 	.word	index@(.nv.constant0._ZN2at6native18elementwise_kernelILi128ELi4EZNS0_15gpu_kernel_implINS0_13AUnaryFunctorIN3c104HalfES5_S5_ZZZNS0_20copysign_kernel_cudaERNS_18TensorIteratorBaseEENKUlvE_clEvENKUlvE2_clEvEUlS5_S5_E_EEEEvS7_RKT_EUliE_EEviT1_)
        /*00e4*/ 	.short	0x0210
        /*00e6*/ 	.short	0x0220


	//----- nvinfo : EIATTR_SW_WAR
	.align		4
.L_851:
        /*00e8*/ 	.byte	0x04, 0x36
        /*00ea*/ 	.short	(.L_853 - .L_852)
.L_852:
        /*00ec*/ 	.word	0x00000008
.L_853:


//--------------------- .nv.info._ZN2at6native27unrolled_elementwise_kernelINS0_13AUnaryFunctorIN3c104HalfES4_S4_ZZZNS0_20copysign_kernel_cudaERNS_18TensorIteratorBaseEENKUlvE_clEvENKUlvE2_clEvEUlS4_S4_E_EESt5arrayIPcLm2EELi4E23TrivialOffsetCalculatorILi1EjESF_NS0_6memory12LoadWithCastILi1EEENSG_13StoreWithCastILi1EEEEEviT_T0_T2_T3_T4_T5_ --------------------------
	.section	.nv.info._ZN2at6native27unrolled_elementwise_kernelINS0_13AUnaryFunctorIN3c104HalfES4_S4_ZZZNS0_20copysign_kernel_cudaERNS_18TensorIteratorBaseEENKUlvE_clEvENKUlvE2_clEvEUlS4_S4_E_EESt5arrayIPcLm2EELi4E23TrivialOffsetCalculatorILi1EjESF_NS0_6memory12LoadWithCastILi1EEENSG_13StoreWithCastILi1EEEEEviT_T0_T2_T3_T4_T5_,"",@"SHT_CUDA_INFO"
	.sectionflags	@""
	.align	4


	//----- nvinfo : EIATTR_CUDA_API_VERSION
	.align		4
        /*0000*/ 	.byte	0x04, 0x37
        /*0002*/ 	.short	(.L_855 - .L_854)
.L_854:
        /*0004*/ 	.word	0x00000082


	//----- nvinfo : EIATTR_KPARAM_INFO
	.align		4
.L_855:
        /*0008*/ 	.byte	0x04, 0x17
        /*000a*/ 	.short	(.L_857 - .L_856)
.L_856:
        /*000c*/ 	.word	0x00000000
        /*0010*/ 	.short	0x0006
        /*0012*/ 	.short	0x0024
        /*0014*/ 	.byte	0x00, 0xf0, 0x21, 0x00


	//----- nvinfo : EIATTR_KPARAM_INFO
	.align		4
.L_857:
        /*0018*/ 	.byte	0x04, 0x17
        /*001a*/ 	.short	(.L_859 - .L_858)
.L_858:
        /*001c*/ 	.word	0x00000000
        /*0020*/ 	.short	0x0005
        /*0022*/ 	.short	0x001c
        /*0024*/ 	.byte	0x00, 0xf0, 0x21, 0x00


	//----- nvinfo : EIATTR_KPARAM_INFO
	.align		4
.L_859:
        /*0028*/ 	.byte	0x04, 0x17
        /*002a*/ 	.short	(.L_861 - .L_860)
.L_860:
        /*002c*/ 	.word	0x00000000
        /*0030*/ 	.short	0x0004
        /*0032*/ 	.short	0x0019
        /*0034*/ 	.byte	0x00, 0xf0, 0x05, 0x00


	//----- nvinfo : EIATTR_KPARAM_INFO
	.align		4
.L_861:
        /*0038*/ 	.byte	0x04, 0x17
        /*003a*/ 	.short	(.L_863 - .L_862)
.L_862:
        /*003c*/ 	.word	0x00000000
        /*0040*/ 	.short	0x0003
        /*0042*/ 	.short	0x0018
        /*0044*/ 	.byte	0x00, 0xf0, 0x05, 0x00


	//----- nvinfo : EIATTR_KPARAM_INFO
	.align		4
.L_863:
        /*0048*/ 	.byte	0x04, 0x17
        /*004a*/ 	.short	(.L_865 - .L_864)
.L_864:
        /*004c*/ 	.word	0x00000000
        /*0050*/ 	.short	0x0002
        /*0052*/ 	.short	0x0008
        /*0054*/ 	.byte	0x00, 0xf0, 0x41, 0x00


	//----- nvinfo : EIATTR_KPARAM_INFO
	.align		4
.L_865:
        /*0058*/ 	.byte	0x04, 0x17
        /*005a*/ 	.short	(.L_867 - .L_866)
.L_866:
        /*005c*/ 	.word	0x00000000
        /*0060*/ 	.short	0x0001
        /*0062*/ 	.short	0x0004
        /*0064*/ 	.byte	0x00, 0xf0, 0x11, 0x00


	//----- nvinfo : EIATTR_KPARAM_INFO
	.align		4
.L_867:
        /*0068*/ 	.byte	0x04, 0x17
        /*006a*/ 	.short	(.L_869 - .L_868)
.L_868:
        /*006c*/ 	.word	0x00000000
        /*0070*/ 	.short	0x0000
        /*0072*/ 	.short	0x0000
        /*0074*/ 	.byte	0x00, 0xf0, 0x11, 0x00


	//----- nvinfo : EIATTR_SPARSE_MMA_MASK
	.align		4
.L_869:
        /*0078*/ 	.byte	0x03, 0x50
        /*007a*/ 	.short	0x0000


	//----- nvinfo : EIATTR_MAXREG_COUNT
	.align		4
        /*007c*/ 	.byte	0x03, 0x1b
        /*007e*/ 	.short	0x00ff


	//----- nvinfo : EIATTR_EXTERNS
	.align		4
        /*0080*/ 	.byte	0x04, 0x0f
        /*0082*/ 	.short	(.L_871 - .L_870)


	//   ....[0]....
	.align		4
.L_870:
        /*0084*/ 	.word	index@(__assertfail)


	//----- nvinfo : EIATTR_MERCURY_ISA_VERSION
	.align		4
.L_871:
        /*0088*/ 	.byte	0x03, 0x5f
        /*008a*/ 	.short	0x0101


	//----- nvinfo : EIATTR_SYSCALL_OFFSETS
	.align		4
        /*008c*/ 	.byte	0x04, 0x46
        /*008e*/ 	.short	(.L_873 - .L_872)


	//   ....[0]....
.L_872:
        /*0090*/ 	.word	0x000010b0


	//   ....[1]....
        /*0094*/ 	.word	0x000021c0


	//   ....[2]....
        /*0098*/ 	.word	0x000032e0


	//   ....[3]....
        /*009c*/ 	.word	0x000043d0


	//   ....[4]....
        /*00a0*/ 	.word	0x000056d0


	//   ....[5]....
        /*00a4*/ 	.word	0x000066f0


	//   ....[6]....
        /*00a8*/ 	.word	0x000076d0


	//   ....[7]....
        /*00ac*/ 	.word	0x000086b0


	//----- nvinfo : EIATTR_EXIT_INSTR_OFFSETS
	.align		4
.L_873:
        /*00b0*/ 	.byte	0x04, 0x1c
        /*00b2*/ 	.short	(.L_875 - .L_874)


	//   ....[0]....
.L_874:
        /*00b4*/ 	.word	0x00007790


	//   ....[1]....
        /*00b8*/ 	.word	0x000078e0


	//   ....[2]....
        /*00bc*/ 	.word	0x00007920


	//   ....[3]....
        /*00c0*/ 	.word	0x000079c0


	//   ....[4]....
        /*00c4*/ 	.word	0x00007a00


	//   ....[5]....
        /*00c8*/ 	.word	0x00007a40


	//   ....[6]....
        /*00cc*/ 	.word	0x00007ad0


	//   ....[7]....
        /*00d0*/ 	.word	0x00007af0


	//   ....[8]....
        /*00d4*/ 	.word	0x00007b90


	//   ....[9]....
        /*00d8*/ 	.word	0x00007be0


	//   ....[10]....
        /*00dc*/ 	.word	0x00007c30


	//   ....[11]....
        /*00e0*/ 	.word	0x00007d00


	//   ....[12]....
        /*00e4*/ 	.word	0x00007d60


	//   ....[13]....
        /*00e8*/ 	.word	0x00007ef0


	//   ....[14]....
        /*00ec*/ 	.word	0x00008050


	//   ....[15]....
        /*00f0*/ 	.word	0x00008090


	//   ....[16]....
        /*00f4*/ 	.word	0x00008150


	//   ....[17]....
        /*00f8*/ 	.word	0x000082d0


	//   ....[18]....
        /*00fc*/ 	.word	0x00008450


	//   ....[19]....
        /*0100*/ 	.word	0x000085b0


	//   ....[20]....
        /*0104*/ 	.word	0x000086c0


	//   ....[21]....
        /*0108*/ 	.word	0x00008700


	//   ....[22]....
        /*010c*/ 	.word	0x00008740


	//----- nvinfo : EIATTR_MAX_THREADS
	.align		4
.L_875:
        /*0110*/ 	.byte	0x04, 0x05
        /*0112*/ 	.short	(.L_877 - .L_876)
.L_876:
        /*0114*/ 	.word	0x00000080
        /*0118*/ 	.word	0x00000001
        /*011c*/ 	.word	0x00000001


	//----- nvinfo : EIATTR_CRS_STACK_SIZE
	.align		4
.L_877:
        /*0120*/ 	.byte	0x04, 0x1e
        /*0122*/ 	.short	(.L_879 - .L_878)
.L_878:
        /*0124*/ 	.word	0x00000000


	//----- nvinfo : EIATTR_CBANK_PARAM_SIZE
	.align		4
.L_879:
        /*0128*/ 	.byte	0x03, 0x19
        /*012a*/ 	.short	0x002c


	//----- nvinfo : EIATTR_PARAM_CBANK
	.align		4
        /*012c*/ 	.byte	0x04, 0x0a
        /*012e*/ 	.short	(.L_881 - .L_880)
	.align		4
.L_880:
        /*0130*/ 	.word	index@(.nv.constant0._ZN2at6native27unrolled_elementwise_kernelINS0_13AUnaryFunctorIN3c104HalfES4_S4_ZZZNS0_20copysign_kernel_cudaERNS_18TensorIteratorBaseEENKUlvE_clEvENKUlvE2_clEvEUlS4_S4_E_EESt5arrayIPcLm2EELi4E23TrivialOffsetCalculatorILi1EjESF_NS0_6memory12LoadWithCastILi1EEENSG_13StoreWithCastILi1EEEEEviT_T0_T2_T3_T4_T5_)
        /*0134*/ 	.short	0x0210
        /*0136*/ 	.short	0x002c


	//----- nvinfo : EIATTR_SW_WAR
	.align		4
.L_881:
        /*0138*/ 	.byte	0x04, 0x36
        /*013a*/ 	.short	(.L_883 - .L_882)
.L_882:
        /*013c*/ 	.word	0x00000008
.L_883:


//--------------------- .nv.info._ZN2at6native18elementwise_kernelILi128ELi4EZNS0_22gpu_kernel_impl_nocastINS0_13AUnaryFunctorIN3c104HalfES5_S5_ZZZNS0_20copysign_kernel_cudaERNS_18TensorIteratorBaseEENKUlvE_clEvENKUlvE2_clEvEUlS5_S5_E_EEEEvS7_RKT_EUliE_EEviT1_ --------------------------
	.section	.nv.info._ZN2at6native18elementwise_kernelILi128ELi4EZNS0_22gpu_kernel_impl_nocastINS0_13AUnaryFunctorIN3c104HalfES5_S5_ZZZNS0_20copysign_kernel_cudaERNS_18TensorIteratorBaseEENKUlvE_clEvENKUlvE2_clEvEUlS5_S5_E_EEEEvS7_RKT_EUliE_EEviT1_,"",@"SHT_CUDA_INFO"
	.sectionflags	@""
	.align	4


	//----- nvinfo : EIATTR_CUDA_API_VERSION
	.align		4
        /*0000*/ 	.byte	0x04, 0x37
        /*0002*/ 	.short	(.L_885 - .L_884)
.L_884:
        /*0004*/ 	.word	0x00000082


	//----- nvinfo : EIATTR_KPARAM_INFO
	.align		4
.L_885:
        /*0008*/ 	.byte	0x04, 0x17
        /*000a*/ 	.short	(.L_887 - .L_886)
.L_886:
        /*000c*/ 	.word	0x00000000
        /*0010*/ 	.short	0x0001
        /*0012*/ 	.short	0x0008
        /*0014*/ 	.byte	0x00, 0xf0, 0x61, 0x08


	//----- nvinfo : EIATTR_KPARAM_INFO
	.align		4
.L_887:
        /*0018*/ 	.byte	0x04, 0x17
        /*001a*/ 	.short	(.L_889 - .L_888)
.L_888:
        /*001c*/ 	.word	0x00000000
        /*0020*/ 	.short	0x0000
        /*0022*/ 	.short	0x0000
        /*0024*/ 	.byte	0x00, 0xf0, 0x11, 0x00


	//----- nvinfo : EIATTR_SPARSE_MMA_MASK
	.align		4
.L_889:
        /*0028*/ 	.byte	0x03, 0x50
        /*002a*/ 	.short	0x0000


	//----- nvinfo : EIATTR_MAXREG_COUNT
	.align		4
        /*002c*/ 	.byte	0x03, 0x1b
        /*002e*/ 	.short	0x0080


	//----- nvinfo : EIATTR_MERCURY_ISA_VERSION
	.align		4
        /*0030*/ 	.byte	0x03, 0x5f
        /*0032*/ 	.short	0x0101


	//----- nvinfo : EIATTR_EXIT_INSTR_OFFSETS
	.align		4
        /*0034*/ 	.byte	0x04, 0x1c
        /*0036*/ 	.short	(.L_891 - .L_890)


	//   ....[0]....
.L_890:
        /*0038*/ 	.word	0x00003c50


	//   ....[1]....
        /*003c*/ 	.word	0x00005010


	//----- nvinfo : EIATTR_MAX_THREADS
	.align		4
.L_891:
        /*0040*/ 	.byte	0x04, 0x05
        /*0042*/ 	.short	(.L_893 - .L_892)
.L_892:
        /*0044*/ 	.word	0x00000080
        /*0048*/ 	.word	0x00000001
        /*004c*/ 	.word	0x00000001


	//----- nvinfo : EIATTR_CRS_STACK_SIZE
	.align		4
.L_893:
        /*0050*/ 	.byte	0x04, 0x1e
        /*0052*/ 	.short	(.L_895 - .L_894)
.L_894:
        /*0054*/ 	.word	0x00000000


	//----- nvinfo : EIATTR_CBANK_PARAM_SIZE
	.align		4
.L_895:
        /*0058*/ 	.byte	0x03, 0x19
        /*005a*/ 	.short	0x0220


	//----- nvinfo : EIATTR_PARAM_CBANK
	.align		4
        /*005c*/ 	.byte	0x04, 0x0a
        /*005e*/ 	.short	(.L_897 - .L_896)
	.align		4
.L_896:
        /*0060*/ 	.word	index@(.nv.constant0._ZN2at6native18elementwise_kernelILi128ELi4EZNS0_22gpu_kernel_impl_nocastINS0_13AUnaryFunctorIN3c104HalfES5_S5_ZZZNS0_20copysign_kernel_cudaERNS_18TensorIteratorBaseEENKUlvE_clEvENKUlvE2_clEvEUlS5_S5_E_EEEEvS7_RKT_EUliE_EEviT1_)
        /*0064*/ 	.short	0x0210
        /*0066*/ 	.short	0x0220


	//----- nvinfo : EIATTR_SW_WAR
	.align		4
.L_897:
        /*0068*/ 	.byte	0x04, 0x36
        /*006a*/ 	.short	(.L_899 - .L_898)
.L_898:
        /*006c*/ 	.word	0x00000008
.L_899:


//--------------------- .nv.info._ZN2at6native27unrolled_elementwise_kernelINS0_13AUnaryFunctorIN3c104HalfES4_S4_ZZZNS0_20copysign_kernel_cudaERNS_18TensorIteratorBaseEENKUlvE_clEvENKUlvE2_clEvEUlS4_S4_E_EESt5arrayIPcLm2EELi4E23TrivialOffsetCalculatorILi1EjESF_NS0_6memory15LoadWithoutCastENSG_16StoreWithoutCastEEEviT_T0_T2_T3_T4_T5_ --------------------------
	.section	.nv.info._ZN2at6native27unrolled_elementwise_kernelINS0_13AUnaryFunctorIN3c104HalfES4_S4_ZZZNS0_20copysign_kernel_cudaERNS_18TensorIteratorBaseEENKUlvE_clEvENKUlvE2_clEvEUlS4_S4_E_EESt5arrayIPcLm2EELi4E23TrivialOffsetCalculatorILi1EjESF_NS0_6memory15LoadWithoutCastENSG_16StoreWithoutCastEEEviT_T0_T2_T3_T4_T5_,"",@"SHT_CUDA_INFO"
	.sectionflags	@""
	.align	4


	//----- nvinfo : EIATTR_CUDA_API_VERSION
	.align		4
        /*0000*/ 	.byte	0x04, 0x37
        /*0002*/ 	.short	(.L_901 - .L_900)
.L_900:
        /*0004*/ 	.word	0x00000082


	//----- nvinfo : EIATTR_KPARAM_INFO
	.align		4
.L_901:
        /*0008*/ 	.byte	0x04, 0x17
        /*000a*/ 	.short	(.L_903 - .L_902)
.L_902:
        /*000c*/ 	.word	0x00000000
        /*0010*/ 	.short	0x0006
        /*0012*/ 	.short	0x001b
        /*0014*/ 	.byte	0x00, 0xf0, 0x05, 0x00


	//----- nvinfo : EIATTR_KPARAM_INFO
	.align		4
.L_903:
        /*0018*/ 	.byte	0x04, 0x17
        /*001a*/ 	.short	(.L_905 - .L_904)
.L_904:
        /*001c*/ 	.word	0x00000000
        /*0020*/ 	.short	0x0005
        /*0022*/ 	.short	0x001a
        /*0024*/ 	.byte	0x00, 0xf0, 0x05, 0x00


	//----- nvinfo : EIATTR_KPARAM_INFO
	.align		4
.L_905:
        /*0028*/ 	.byte	0x04, 0x17
        /*002a*/ 	.short	(.L_907 - .L_906)
.L_906:
        /*002c*/ 	.word	0x00000000
        /*0030*/ 	.short	0x0004
        /*0032*/ 	.short	0x0019
        /*0034*/ 	.byte	0x00, 0xf0, 0x05, 0x00


	//----- nvinfo : EIATTR_KPARAM_INFO
	.align		4
.L_907:
        /*0038*/ 	.byte	0x04, 0x17
        /*003a*/ 	.short	(.L_909 - .L_908)
.L_908:
        /*003c*/ 	.word	0x00000000
        /*0040*/ 	.short	0x0003
        /*0042*/ 	.short	0x0018
        /*0044*/ 	.byte	0x00, 0xf0, 0x05, 0x00


	//----- nvinfo : EIATTR_KPARAM_INFO
	.align		4
.L_909:
        /*0048*/ 	.byte	0x04, 0x17
        /*004a*/ 	.short	(.L_911 - .L_910)
.L_910:
        /*004c*/ 	.word	0x00000000
        /*0050*/ 	.short	0x0002
        /*0052*/ 	.short	0x0008
        /*0054*/ 	.byte	0x00, 0xf0, 0x41, 0x00


	//----- nvinfo : EIATTR_KPARAM_INFO
	.align		4
.L_911:
        /*0058*/ 	.byte	0x04, 0x17
        /*005a*/ 	.short	(.L_913 - .L_912)
.L_912:
        /*005c*/ 	.word	0x00000000
        /*0060*/ 	.short	0x0001
        /*0062*/ 	.short	0x0004
        /*0064*/ 	.byte	0x00, 0xf0, 0x11, 0x00


	//----- nvinfo : EIATTR_KPARAM_INFO
	.align		4
.L_913:
        /*0068*/ 	.byte	0x04, 0x17
        /*006a*/ 	.short	(.L_915 - .L_914)
.L_914:
        /*006c*/ 	.word	0x00000000
        /*0070*/ 	.short	0x0000
        /*0072*/ 	.short	0x0000
        /*0074*/ 	.byte	0x00, 0xf0, 0x11, 0x00


	//----- nvinfo : EIATTR_SPARSE_MMA_MASK
	.align		4
.L_915:
        /*0078*/ 	.byte	0x03, 0x50
        /*007a*/ 	.short	0x0000


	//----- nvinfo : EIATTR_MAXREG_COUNT
	.align		4
        /*007c*/ 	.byte	0x03, 0x1b
        /*007e*/ 	.short	0x00ff


	//----- nvinfo : EIATTR_MERCURY_ISA_VERSION
	.align		4
        /*0080*/ 	.byte	0x03, 0x5f
        /*0082*/ 	.short	0x0101


	//----- nvinfo : EIATTR_EXIT_INSTR_OFFSETS
	.align		4
        /*0084*/ 	.byte	0x04, 0x1c
        /*0086*/ 	.short	(.L_917 - .L_916)


	//   ....[0]....
.L_916:
        /*0088*/ 	.word	0x000004d0


	//   ....[1]....
        /*008c*/ 	.word	0x00000560


	//----- nvinfo : EIATTR_MAX_THREADS
	.align		4
.L_917:
        /*0090*/ 	.byte	0x04, 0x05
        /*0092*/ 	.short	(.L_919 - .L_918)
.L_918:
        /*0094*/ 	.word	0x00000080
        /*0098*/ 	.word	0x00000001
        /*009c*/ 	.word	0x00000001


	//----- nvinfo : EIATTR_CRS_STACK_SIZE
	.align		4
.L_919:
        /*00a0*/ 	.byte	0x04, 0x1e
        /*00a2*/ 	.short	(.L_921 - .L_920)
.L_920:
        /*00a4*/ 	.word	0x00000000


	//----- nvinfo : EIATTR_CBANK_PARAM_SIZE
	.align		4
.L_921:
        /*00a8*/ 	.byte	0x03, 0x19
        /*00aa*/ 	.short	0x001c


	//----- nvinfo : EIATTR_PARAM_CBANK
	.align		4
        /*00ac*/ 	.byte	0x04, 0x0a
        /*00ae*/ 	.short	(.L_923 - .L_922)
	.align		4
.L_922:
        /*00b0*/ 	.word	index@(.nv.constant0._ZN2at6native27unrolled_elementwise_kernelINS0_13AUnaryFunctorIN3c104HalfES4_S4_ZZZNS0_20copysign_kernel_cudaERNS_18TensorIteratorBaseEENKUlvE_clEvENKUlvE2_clEvEUlS4_S4_E_EESt5arrayIPcLm2EELi4E23TrivialOffsetCalculatorILi1EjESF_NS0_6memory15LoadWithoutCastENSG_16StoreWithoutCastEEEviT_T0_T2_T3_T4_T5_)
        /*00b4*/ 	.short	0x0210
        /*00b6*/ 	.short	0x001c


	//----- nvinfo : EIATTR_SW_WAR
	.align		4
.L_923:
        /*00b8*/ 	.byte	0x04, 0x36
        /*00ba*/ 	.short	(.L_925 - .L_924)
.L_924:
        /*00bc*/ 	.word	0x00000008
.L_925:


//--------------------- .nv.info._ZN2at6native29vectorized_elementwise_kernelILi2ENS0_13AUnaryFunctorIN3c104HalfES4_S4_ZZZNS0_20copysign_kernel_cudaERNS_18TensorIteratorBaseEENKUlvE_clEvENKUlvE2_clEvEUlS4_S4_E_EESt5arrayIPcLm2EEEEviT0_T1_ --------------------------
	.section	.nv.info._ZN2at6native29vectorized_elementwise_kernelILi2ENS0_13AUnaryFunctorIN3c104HalfES4_S4_ZZZNS0_20copysign_kernel_cudaERNS_18TensorIteratorBaseEENKUlvE_clEvENKUlvE2_clEvEUlS4_S4_E_EESt5arrayIPcLm2EEEEviT0_T1_,"",@"SHT_CUDA_INFO"
	.sectionflags	@""
	.align	4


	//----- nvinfo : EIATTR_CUDA_API_VERSION
	.align		4
        /*0000*/ 	.byte	0x04, 0x37
        /*0002*/ 	.short	(.L_927 - .L_926)
.L_926:
        /*0004*/ 	.word	0x00000082


	//----- nvinfo : EIATTR_KPARAM_INFO
	.align		4
.L_927:
        /*0008*/ 	.byte	0x04, 0x17
        /*000a*/ 	.short	(.L_929 - .L_928)
.L_928:
        /*000c*/ 	.word	0x00000000
        /*0010*/ 	.short	0x0002
        /*0012*/ 	.short	0x0008
        /*0014*/ 	.byte	0x00, 0xf0, 0x41, 0x00


	//----- nvinfo : EIATTR_KPARAM_INFO
	.align		4
.L_929:
        /*0018*/ 	.byte	0x04, 0x17
        /*001a*/ 	.short	(.L_931 - .L_930)
.L_930:
        /*001c*/ 	.word	0x00000000
        /*0020*/ 	.short	0x0001
        /*0022*/ 	.short	0x0004
        /*0024*/ 	.byte	0x00, 0xf0, 0x11, 0x00


	//----- nvinfo : EIATTR_KPARAM_INFO
	.align		4
.L_931:
        /*0028*/ 	.byte	0x04, 0x17
        /*002a*/ 	.short	(.L_933 - .L_932)
.L_932:
        /*002c*/ 	.word	0x00000000
        /*0030*/ 	.short	0x0000
        /*0032*/ 	.short	0x0000
        /*0034*/ 	.byte	0x00, 0xf0, 0x11, 0x00


	//----- nvinfo : EIATTR_SPARSE_MMA_MASK
	.align		4
.L_933:
        /*0038*/ 	.byte	0x03, 0x50
        /*003a*/ 	.short	0x0000


	//----- nvinfo : EIATTR_MAXREG_COUNT
	.align		4
        /*003c*/ 	.byte	0x03, 0x1b
        /*003e*/ 	.short	0x00ff


	//----- nvinfo : EIATTR_MERCURY_ISA_VERSION
	.align		4
        /*0040*/ 	.byte	0x03, 0x5f
        /*0042*/ 	.short	0x0101


	//----- nvinfo : EIATTR_EXIT_INSTR_OFFSETS
	.align		4
        /*0044*/ 	.byte	0x04, 0x1c
        /*0046*/ 	.short	(.L_935 - .L_934)


	//   ....[0]....
.L_934:
        /*0048*/ 	.word	0x000002d0


	//   ....[1]....
        /*004c*/ 	.word	0x00000d20


	//   ....[2]....
        /*0050*/ 	.word	0x00000d70


	//----- nvinfo : EIATTR_MAX_THREADS
	.align		4
.L_935:
        /*0054*/ 	.byte	0x04, 0x05
        /*0056*/ 	.short	(.L_937 - .L_936)
.L_936:
        /*0058*/ 	.word	0x00000080
        /*005c*/ 	.word	0x00000001
        /*0060*/ 	.word	0x00000001


	//----- nvinfo : EIATTR_CRS_STACK_SIZE
	.align		4
.L_937:
        /*0064*/ 	.byte	0x04, 0x1e
        /*0066*/ 	.short	(.L_939 - .L_938)
.L_938:
        /*0068*/ 	.word	0x00000000


	//----- nvinfo : EIATTR_CBANK_PARAM_SIZE
	.align		4
.L_939:
        /*006c*/ 	.byte	0x03, 0x19
        /*006e*/ 	.short	0x0018


	//----- nvinfo : EIATTR_PARAM_CBANK
	.align		4
        /*0070*/ 	.byte	0x04, 0x0a
        /*0072*/ 	.short	(.L_941 - .L_940)
	.align		4
.L_940:
        /*0074*/ 	.word	index@(.nv.constant0._ZN2at6native29vectorized_elementwise_kernelILi2ENS0_13AUnaryFunctorIN3c104HalfES4_S4_ZZZNS0_20copysign_kernel_cudaERNS_18TensorIteratorBaseEENKUlvE_clEvENKUlvE2_clEvEUlS4_S4_E_EESt5arrayIPcLm2EEEEviT0_T1_)
        /*0078*/ 	.short	0x0210
        /*007a*/ 	.short	0x0018


	//----- nvinfo : EIATTR_SW_WAR
	.align		4
.L_941:
        /*007c*/ 	.byte	0x04, 0x36
        /*007e*/ 	.short	(.L_943 - .L_942)
.L_942:
        /*0080*/ 	.word	0x00000008
.L_943:


//--------------------- .nv.info._ZN2at6native29vectorized_elementwise_kernelILi4ENS0_13AUnaryFunctorIN3c104HalfES4_S4_ZZZNS0_20copysign_kernel_cudaERNS_18TensorIteratorBaseEENKUlvE_clEvENKUlvE2_clEvEUlS4_S4_E_EESt5arrayIPcLm2EEEEviT0_T1_ --------------------------
	.section	.nv.info._ZN2at6native29vectorized_elementwise_kernelILi4ENS0_13AUnaryFunctorIN3c104HalfES4_S4_ZZZNS0_20copysign_kernel_cudaERNS_18TensorIteratorBaseEENKUlvE_clEvENKUlvE2_clEvEUlS4_S4_E_EESt5arrayIPcLm2EEEEviT0_T1_,"",@"SHT_CUDA_INFO"
	.sectionflags	@""
	.align	4


	//----- nvinfo : EIATTR_CUDA_API_VERSION
	.align		4
        /*0000*/ 	.byte	0x04, 0x37
        /*0002*/ 	.short	(.L_945 - .L_944)
.L_944:
        /*0004*/ 	.word	0x00000082


	//----- nvinfo : EIATTR_KPARAM_INFO
	.align		4
.L_945:
        /*0008*/ 	.byte	0x04, 0x17
        /*000a*/ 	.short	(.L_947 - .L_946)
.L_946:
        /*000c*/ 	.word	0x00000000
        /*0010*/ 	.short	0x0002
        /*0012*/ 	.short	0x0008
        /*0014*/ 	.byte	0x00, 0xf0, 0x41, 0x00


	//----- nvinfo : EIATTR_KPARAM_INFO
	.align		4
.L_947:
        /*0018*/ 	.byte	0x04, 0x17
        /*001a*/ 	.short	(.L_949 - .L_948)
.L_948:
        /*001c*/ 	.word	0x00000000
        /*0020*/ 	.short	0x0001
        /*0022*/ 	.short	0x0004
        /*0024*/ 	.byte	0x00, 0xf0, 0x11, 0x00


	//----- nvinfo : EIATTR_KPARAM_INFO
	.align		4
.L_949:
        /*0028*/ 	.byte	0x04, 0x17
        /*002a*/ 	.short	(.L_951 - .L_950)
.L_950:
        /*002c*/ 	.word	0x00000000
        /*0030*/ 	.short	0x0000
        /*0032*/ 	.short	0x0000
        /*0034*/ 	.byte	0x00, 0xf0, 0x11, 0x00


	//----- nvinfo : EIATTR_SPARSE_MMA_MASK
	.align		4
.L_951:
        /*0038*/ 	.byte	0x03, 0x50
        /*003a*/ 	.short	0x0000


	//----- nvinfo : EIATTR_MAXREG_COUNT
	.align		4
        /*003c*/ 	.byte	0x03, 0x1b
        /*003e*/ 	.short	0x00ff


	//----- nvinfo : EIATTR_MERCURY_ISA_VERSION
	.align		4
        /*0040*/ 	.byte	0x03, 0x5f
        /*0042*/ 	.short	0x0101


	//----- nvinfo : EIATTR_EXIT_INSTR_OFFSETS
	.align		4
        /*0044*/ 	.byte	0x04, 0x1c
        /*0046*/ 	.short	(.L_953 - .L_952)


	//   ....[0]....
.L_952:
        /*0048*/ 	.word	0x00000290


	//   ....[1]....
        /*004c*/ 	.word	0x00000ce0


	//   ....[2]....
        /*0050*/ 	.word	0x00000d30


	//----- nvinfo : EIATTR_MAX_THREADS
	.align		4
.L_953:
        /*0054*/ 	.byte	0x04, 0x05
        /*0056*/ 	.short	(.L_955 - .L_954)
.L_954:
        /*0058*/ 	.word	0x00000080
        /*005c*/ 	.word	0x00000001
        /*0060*/ 	.word	0x00000001


	//----- nvinfo : EIATTR_CRS_STACK_SIZE
	.align		4
.L_955:
        /*0064*/ 	.byte	0x04, 0x1e
        /*0066*/ 	.short	(.L_957 - .L_956)
.L_956:
        /*0068*/ 	.word	0x00000000


	//----- nvinfo : EIATTR_CBANK_PARAM_SIZE
	.align		4
.L_957:
        /*006c*/ 	.byte	0x03, 0x19
        /*006e*/ 	.short	0x0018


	//----- nvinfo : EIATTR_PARAM_CBANK
	.align		4
        /*0070*/ 	.byte	0x04, 0x0a
        /*0072*/ 	.short	(.L_959 - .L_958)
	.align		4
.L_958:
        /*0074*/ 	.word	index@(.nv.constant0._ZN2at6native29vectorized_elementwise_kernelILi4ENS0_13AUnaryFunctorIN3c104HalfES4_S4_ZZZNS0_20copysign_kernel_cudaERNS_18TensorIteratorBaseEENKUlvE_clEvENKUlvE2_clEvEUlS4_S4_E_EESt5arrayIPcLm2EEEEviT0_T1_)
        /*0078*/ 	.short	0x0210
        /*007a*/ 	.short	0x0018


	//----- nvinfo : EIATTR_SW_WAR
	.align		4
.L_959:
        /*007c*/ 	.byte	0x04, 0x36
        /*007e*/ 	.short	(.L_961 - .L_960)
.L_960:
        /*0080*/ 	.word	0x00000008
.L_961:


//--------------------- .nv.info._ZN2at6native29vectorized_elementwise_kernelILi8ENS0_13AUnaryFunctorIN3c104HalfES4_S4_ZZZNS0_20copysign_kernel_cudaERNS_18TensorIteratorBaseEENKUlvE_clEvENKUlvE2_clEvEUlS4_S4_E_EESt5arrayIPcLm2EEEEviT0_T1_ --------------------------
	.section	.nv.info._ZN2at6native29vectorized_elementwise_kernelILi8ENS0_13AUnaryFunctorIN3c104HalfES4_S4_ZZZNS0_20copysign_kernel_cudaERNS_18TensorIteratorBaseEENKUlvE_clEvENKUlvE2_clEvEUlS4_S4_E_EESt5arrayIPcLm2EEEEviT0_T1_,"",@"SHT_CUDA_INFO"
	.sectionflags	@""
	.align	4


	//----- nvinfo : EIATTR_CUDA_API_VERSION
	.align		4
        /*0000*/ 	.byte	0x04, 0x37
        /*0002*/ 	.short	(.L_963 - .L_962)
.L_962:
        /*0004*/ 	.word	0x00000082


	//----- nvinfo : EIATTR_KPARAM_INFO
	.align		4
.L_963:
        /*0008*/ 	.byte	0x04, 0x17
        /*000a*/ 	.short	(.L_965 - .L_964)
.L_964:
        /*000c*/ 	.word	0x00000000
        /*0010*/ 	.short	0x0002
        /*0012*/ 	.short	0x0008
        /*0014*/ 	.byte	0x00, 0xf0, 0x41, 0x00


	//----- nvinfo : EIATTR_KPARAM_INFO
	.align		4
.L_965:
        /*0018*/ 	.byte	0x04, 0x17
        /*001a*/ 	.short	(.L_967 - .L_966)
.L_966:
        /*001c*/ 	.word	0x00000000
        /*0020*/ 	.short	0x0001
        /*0022*/ 	.short	0x0004
        /*0024*/ 	.byte	0x00, 0xf0, 0x11, 0x00


	//----- nvinfo : EIATTR_KPARAM_INFO
	.align		4
.L_967:
        /*0028*/ 	.byte	0x04, 0x17
        /*002a*/ 	.short	(.L_969 - .L_968)
.L_968:
        /*002c*/ 	.word	0x00000000
        /*0030*/ 	.short	0x0000
        /*0032*/ 	.short	0x0000
        /*0034*/ 	.byte	0x00, 0xf0, 0x11, 0x00


	//----- nvinfo : EIATTR_SPARSE_MMA_MASK
	.align		4
.L_969:
        /*0038*/ 	.byte	0x03, 0x50
        /*003a*/ 	.short	0x0000


	//----- nvinfo : EIATTR_MAXREG_COUNT
	.align		4
        /*003c*/ 	.byte	0x03, 0x1b
        /*003e*/ 	.short	0x00ff


	//----- nvinfo : EIATTR_MERCURY_ISA_VERSION
	.align		4
        /*0040*/ 	.byte	0x03, 0x5f
        /*0042*/ 	.short	0x0101


	//----- nvinfo : EIATTR_EXIT_INSTR_OFFSETS
	.align		4
        /*0044*/ 	.byte	0x04, 0x1c
        /*0046*/ 	.short	(.L_971 - .L_970)


	//   ....[0]....
.L_970:
        /*0048*/ 	.word	0x00000270


	//   ....[1]....
        /*004c*/ 	.word	0x00000cc0


	//   ....[2]....
        /*0050*/ 	.word	0x00000d10


	//----- nvinfo : EIATTR_MAX_THREADS
	.align		4
.L_971:
        /*0054*/ 	.byte	0x04, 0x05
        /*0056*/ 	.short	(.L_973 - .L_972)
.L_972:
        /*0058*/ 	.word	0x00000080
        /*005c*/ 	.word	0x00000001
        /*0060*/ 	.word	0x00000001


	//----- nvinfo : EIATTR_CRS_STACK_SIZE
	.align		4
.L_973:
        /*0064*/ 	.byte	0x04, 0x1e
        /*0066*/ 	.short	(.L_975 - .L_974)
.L_974:
        /*0068*/ 	.word	0x00000000


	//----- nvinfo : EIATTR_CBANK_PARAM_SIZE
	.align		4
.L_975:
        /*006c*/ 	.byte	0x03, 0x19
        /*006e*/ 	.short	0x0018


	//----- nvinfo : EIATTR_PARAM_CBANK
	.align		4
        /*0070*/ 	.byte	0x04, 0x0a
        /*0072*/ 	.short	(.L_977 - .L_976)
	.align		4
.L_976:
        /*0074*/ 	.word	index@(.nv.constant0._ZN2at6native29vectorized_elementwise_kernelILi8ENS0_13AUnaryFunctorIN3c104HalfES4_S4_ZZZNS0_20copysign_kernel_cudaERNS_18TensorIteratorBaseEENKUlvE_clEvENKUlvE2_clEvEUlS4_S4_E_EESt5arrayIPcLm2EEEEviT0_T1_)
        /*0078*/ 	.short	0x0210
        /*007a*/ 	.short	0x0018


	//----- nvinfo : EIATTR_SW_WAR
	.align		4
.L_977:
        /*007c*/ 	.byte	0x04, 0x36
        /*007e*/ 	.short	(.L_979 - .L_978)
.L_978:
        /*0080*/ 	.word	0x00000008
.L_979:


//--------------------- .nv.info._ZN2at6native18elementwise_kernelILi128ELi4EZNS0_15gpu_kernel_implINS0_13BinaryFunctorIN3c108BFloat16ES5_S5_ZZZNS0_20copysign_kernel_cudaERNS_18TensorIteratorBaseEENKUlvE_clEvENKUlvE1_clEvEUlS5_S5_E_EEEEvS7_RKT_EUliE_EEviT1_ --------------------------
	.section	.nv.info._ZN2at6native18elementwise_kernelILi128ELi4EZNS0_15gpu_kernel_implINS0_13BinaryFunctorIN3c108BFloat16ES5_S5_ZZZNS0_20copysign_kernel_cudaERNS_18TensorIteratorBaseEENKUlvE_clEvENKUlvE1_clEvEUlS5_S5_E_EEEEvS7_RKT_EUliE_EEviT1_,"",@"SHT_CUDA_INFO"
	.sectionflags	@""
	.align	4


	//----- nvinfo : EIATTR_CUDA_API_VERSION
	.align		4
        /*0000*/ 	.byte	0x04, 0x37
        /*0002*/ 	.short	(.L_981 - .L_980)
.L_980:
        /*0004*/ 	.word	0x00000082


	//----- nvinfo : EIATTR_KPARAM_INFO
	.align		4
.L_981:
        /*0008*/ 	.byte	0x04, 0x17
        /*000a*/ 	.short	(.L_983 - .L_982)
.L_982:
        /*000c*/ 	.word	0x00000000
        /*0010*/ 	.short	0x0001
        /*0012*/ 	.short	0x0008
        /*0014*/ 	.byte	0x00, 0xf0, 0x21, 0x0a


	//----- nvinfo : EIATTR_KPARAM_INFO
	.align		4
.L_983:
        /*0018*/ 	.byte	0x04, 0x17
        /*001a*/ 	.short	(.L_985 - .L_984)
.L_984:
        /*001c*/ 	.word	0x00000000
        /*0020*/ 	.short	0x0000
        /*0022*/ 	.short	0x0000
        /*0024*/ 	.byte	0x00, 0xf0, 0x11, 0x00


	//----- nvinfo : EIATTR_SPARSE_MMA_MASK
	.align		4
.L_985:
        /*0028*/ 	.byte	0x03, 0x50
        /*002a*/ 	.short	0x0000


	//----- nvinfo : EIATTR_MAXREG_COUNT
	.align		4
        /*002c*/ 	.byte	0x03, 0x1b
        /*002e*/ 	.short	0x0080


	//----- nvinfo : EIATTR_EXTERNS
	.align		4
        /*0030*/ 	.byte	0x04, 0x0f
        /*0032*/ 	.short	(.L_987 - .L_986)


	//   ....[0]....
	.align		4
.L_986:
        /*0034*/ 	.word	index@(__assertfail)


	//----- nvinfo : EIATTR_MERCURY_ISA_VERSION
	.align		4
.L_987:
        /*0038*/ 	.byte	0x03, 0x5f
        /*003a*/ 	.short	0x0101


	//----- nvinfo : EIATTR_SYSCALL_OFFSETS
	.align		4
        /*003c*/ 	.byte	0x04, 0x46
        /*003e*/ 	.short	(.L_989 - .L_988)


	//   ....[0]....
.L_988:
        /*0040*/ 	.word	0x000026f0


	//   ....[1]....
        /*0044*/ 	.word	0x000036c0


	//   ....[2]....
        /*0048*/ 	.word	0x00004660


	//   ....[3]....
        /*004c*/ 	.word	0x00006da0


	//   ....[4]....
        /*0050*/ 	.word	0x00007d70


	//   ....[5]....
        /*0054*/ 	.word	0x00008d10


	//   ....[6]....
        /*0058*/ 	.word	0x0000b440


	//   ....[7]....
        /*005c*/ 	.word	0x0000c410


	//   ....[8]....
        /*0060*/ 	.word	0x0000d3b0


	//   ....[9]....
        /*0064*/ 	.word	0x0000fad0


	//   ....[10]....
        /*0068*/ 	.word	0x00010aa0


	//   ....[11]....
        /*006c*/ 	.word	0x00011a40


	//----- nvinfo : EIATTR_EXIT_INSTR_OFFSETS
	.align		4
.L_989:
        /*0070*/ 	.byte	0x04, 0x1c
        /*0072*/ 	.short	(.L_991 - .L_990)


	//   ....[0]....
.L_990:
        /*0074*/ 	.word	0x0000d480


	//   ....[1]....
        /*0078*/ 	.word	0x00010c70


	//   ....[2]....
        /*007c*/ 	.word	0x00010cb0


	//   ....[3]....
        /*0080*/ 	.word	0x00010d50


	//   ....[4]....
        /*0084*/ 	.word	0x00010d90


	//   ....[5]....
        /*0088*/ 	.word	0x00010dd0


	//   ....[6]....
        /*008c*/ 	.word	0x00010e60


	//   ....[7]....
        /*0090*/ 	.word	0x00010ea0


	//   ....[8]....
        /*0094*/ 	.word	0x00010f40


	//   ....[9]....
        /*0098*/ 	.word	0x00010f90


	//   ....[10]....
        /*009c*/ 	.word	0x00010fe0


	//   ....[11]....
        /*00a0*/ 	.word	0x000110b0


	//   ....[12]....
        /*00a4*/ 	.word	0x00011110


	//   ....[13]....
        /*00a8*/ 	.word	0x000112a0


	//   ....[14]....
        /*00ac*/ 	.word	0x00011400


	//   ....[15]....
        /*00b0*/ 	.word	0x00011420


	//   ....[16]....
        /*00b4*/ 	.word	0x000114e0


	//   ....[17]....
        /*00b8*/ 	.word	0x00011660


	//   ....[18]....
        /*00bc*/ 	.word	0x000117e0


	//   ....[19]....
        /*00c0*/ 	.word	0x00011940


	//   ....[20]....
        /*00c4*/ 	.word	0x00011a50


	//   ....[21]....
        /*00c8*/ 	.word	0x00011a90


	//   ....[22]....
        /*00cc*/ 	.word	0x00011ad0


	//----- nvinfo : EIATTR_MAX_THREADS
	.align		4
.L_991:
        /*00d0*/ 	.byte	0x04, 0x05
        /*00d2*/ 	.short	(.L_993 - .L_992)
.L_992:
        /*00d4*/ 	.word	0x00000080
        /*00d8*/ 	.word	0x00000001
        /*00dc*/ 	.word	0x00000001


	//----- nvinfo : EIATTR_CRS_STACK_SIZE
	.align		4
.L_993:
        /*00e0*/ 	.byte	0x04, 0x1e
        /*00e2*/ 	.short	(.L_995 - .L_994)
.L_994:
        /*00e4*/ 	.word	0x00000000


	//----- nvinfo : EIATTR_CBANK_PARAM_SIZE
	.align		4
.L_995:
        /*00e8*/ 	.byte	0x03, 0x19
        /*00ea*/ 	.short	0x0290


	//----- nvinfo : EIATTR_PARAM_CBANK
	.align		4
        /*00ec*/ 	.byte	0x04, 0x0a
        /*00ee*/ 	.short	(.L_997 - .L_996)
	.align		4
.L_996:
        /*00f0*/ 	.word	index@(.nv.constant0._ZN2at6native18elementwise_kernelILi128ELi4EZNS0_15gpu_kernel_implINS0_13BinaryFunctorIN3c108BFloat16ES5_S5_ZZZNS0_20copysign_kernel_cudaERNS_18TensorIteratorBaseEENKUlvE_clEvENKUlvE1_clEvEUlS5_S5_E_EEEEvS7_RKT_EUliE_EEviT1_)
        /*00f4*/ 	.short	0x0210
        /*00f6*/ 	.short	0x0290


	//----- nvinfo : EIATTR_SW_WAR
	.align		4
.L_997:
        /*00f8*/ 	.byte	0x04, 0x36
        /*00fa*/ 	.short	(.L_999 - .L_998)
.L_998:
        /*00fc*/ 	.word	0x00000008
.L_999:


//--------------------- .nv.info._ZN2at6native27unrolled_elementwise_kernelINS0_13BinaryFunctorIN3c108BFloat16ES4_S4_ZZZNS0_20copysign_kernel_cudaERNS_18TensorIteratorBaseEENKUlvE_clEvENKUlvE1_clEvEUlS4_S4_E_EESt5arrayIPcLm3EELi4E23TrivialOffsetCalculatorILi2EjESE_ILi1EjENS0_6memory12LoadWithCastILi2EEENSH_13StoreWithCastILi1EEEEEviT_T0_T2_T3_T4_T5_ --------------------------
	.section	.nv.info._ZN2at6native27unrolled_elementwise_kernelINS0_13BinaryFunctorIN3c108BFloat16ES4_S4_ZZZNS0_20copysign_kernel_cudaERNS_18TensorIteratorBaseEENKUlvE_clEvENKUlvE1_clEvEUlS4_S4_E_EESt5arrayIPcLm3EELi4E23TrivialOffsetCalculatorILi2EjESE_ILi1EjENS0_6memory12LoadWithCastILi2EEENSH_13StoreWithCastILi1EEEEEviT_T0_T2_T3_T4_T5_,"",@"SHT_CUDA_INFO"
	.sectionflags	@""
	.align	4


	//----- nvinfo : EIATTR_CUDA_API_VERSION
	.align		4
        /*0000*/ 	.byte	0x04, 0x37
        /*0002*/ 	.short	(.L_1001 - .L_1000)
.L_1000:
        /*0004*/ 	.word	0x00000082


	//----- nvinfo : EIATTR_KPARAM_INFO
	.align		4
.L_1001:
        /*0008*/ 	.byte	0x04, 0x17
        /*000a*/ 	.short	(.L_1003 - .L_1002)
.L_1002:
        /*000c*/ 	.word	0x00000000
        /*0010*/ 	.short	0x0006
        /*0012*/ 	.short	0x0030
        /*0014*/ 	.byte	0x00, 0xf0, 0x21, 0x00


	//----- nvinfo : EIATTR_KPARAM_INFO
	.align		4
.L_1003:
        /*0018*/ 	.byte	0x04, 0x17
        /*001a*/ 	.short	(.L_1005 - .L_1004)
.L_1004:
        /*001c*/ 	.word	0x00000000
        /*0020*/ 	.short	0x0005
        /*0022*/ 	.short	0x0024
        /*0024*/ 	.byte	0x00, 0xf0, 0x31, 0x00


	//----- nvinfo : EIATTR_KPARAM_INFO
	.align		4
.L_1005:
        /*0028*/ 	.byte	0x04, 0x17
        /*002a*/ 	.short	(.L_1007 - .L_1006)
.L_1006:
        /*002c*/ 	.word	0x00000000
        /*0030*/ 	.short	0x0004
        /*0032*/ 	.short	0x0021
        /*0034*/ 	.byte	0x00, 0xf0, 0x05, 0x00


	//----- nvinfo : EIATTR_KPARAM_INFO
	.align		4
.L_1007:
        /*0038*/ 	.byte	0x04, 0x17
        /*003a*/ 	.short	(.L_1009 - .L_1008)
.L_1008:
        /*003c*/ 	.word	0x00000000
        /*0040*/ 	.short	0x0003
        /*0042*/ 	.short	0x0020
        /*0044*/ 	.byte	0x00, 0xf0, 0x05, 0x00


	//----- nvinfo : EIATTR_KPARAM_INFO
	.align		4
.L_1009:
        /*0048*/ 	.byte	0x04, 0x17
        /*004a*/ 	.short	(.L_1011 - .L_1010)
.L_1010:
        /*004c*/ 	.word	0x00000000
        /*0050*/ 	.short	0x0002
        /*0052*/ 	.short	0x0008
        /*0054*/ 	.byte	0x00, 0xf0, 0x61, 0x00


	//----- nvinfo : EIATTR_KPARAM_INFO
	.align		4
.L_1011:
        /*0058*/ 	.byte	0x04, 0x17
        /*005a*/ 	.short	(.L_1013 - .L_1012)
.L_1012:
        /*005c*/ 	.word	0x00000000
        /*0060*/ 	.short	0x0001
        /*0062*/ 	.short	0x0004
        /*0064*/ 	.byte	0x00, 0xf0, 0x05, 0x00


	//----- nvinfo : EIATTR_KPARAM_INFO
	.align		4
.L_1013:
        /*0068*/ 	.byte	0x04, 0x17
        /*006a*/ 	.short	(.L_1015 - .L_1014)
.L_1014:
        /*006c*/ 	.word	0x00000000
        /*0070*/ 	.short	0x0000
        /*0072*/ 	.short	0x0000
        /*0074*/ 	.byte	0x00, 0xf0, 0x11, 0x00


	//----- nvinfo : EIATTR_SPARSE_MMA_MASK
	.align		4
.L_1015:
        /*0078*/ 	.byte	0x03, 0x50
        /*007a*/ 	.short	0x0000


	//----- nvinfo : EIATTR_MAXREG_COUNT
	.align		4
        /*007c*/ 	.byte	0x03, 0x1b
        /*007e*/ 	.short	0x00ff


	//----- nvinfo : EIATTR_EXTERNS
	.align		4
        /*0080*/ 	.byte	0x04, 0x0f
        /*0082*/ 	.short	(.L_1017 - .L_1016)


	//   ....[0]....
	.align		4
.L_1016:
        /*0084*/ 	.word	index@(__assertfail)


	//----- nvinfo : EIATTR_MERCURY_ISA_VERSION
	.align		4
.L_1017:
        /*0088*/ 	.byte	0x03, 0x5f
        /*008a*/ 	.short	0x0101


	//----- nvinfo : EIATTR_SYSCALL_OFFSETS
	.align		4
        /*008c*/ 	.byte	0x04, 0x46
        /*008e*/ 	.short	(.L_1019 - .L_1018)


	//   ....[0]....
.L_1018:
        /*0090*/ 	.word	0x000010f0


	//   ....[1]....
        /*0094*/ 	.word	0x000021b0


	//   ....[2]....
        /*0098*/ 	.word	0x000032f0


	//   ....[3]....
        /*009c*/ 	.word	0x000043b0


	//   ....[4]....
        /*00a0*/ 	.word	0x00005500


	//   ....[5]....
        /*00a4*/ 	.word	0x000065d0


	//   ....[6]....
        /*00a8*/ 	.word	0x00007700


	//   ....[7]....
        /*00ac*/ 	.word	0x000086e0


	//   ....[8]....
        /*00b0*/ 	.word	0x00009980


	//   ....[9]....
        /*00b4*/ 	.word	0x0000a9a0


	//   ....[10]....
        /*00b8*/ 	.word	0x0000b980


	//   ....[11]....
        /*00bc*/ 	.word	0x0000c960


	//----- nvinfo : EIATTR_EXIT_INSTR_OFFSETS
	.align		4
.L_1019:
        /*00c0*/ 	.byte	0x04, 0x1c
        /*00c2*/ 	.short	(.L_1021 - .L_1020)


	//   ....[0]....
.L_1020:
        /*00c4*/ 	.word	0x0000ba40


	//   ....[1]....
        /*00c8*/ 	.word	0x0000bb90


	//   ....[2]....
        /*00cc*/ 	.word	0x0000bbd0


	//   ....[3]....
        /*00d0*/ 	.word	0x0000bc70


	//   ....[4]....
        /*00d4*/ 	.word	0x0000bcb0


	//   ....[5]....
        /*00d8*/ 	.word	0x0000bcf0


	//   ....[6]....
        /*00dc*/ 	.word	0x0000bd80


	//   ....[7]....
        /*00e0*/ 	.word	0x0000bdc0


	//   ....[8]....
        /*00e4*/ 	.word	0x0000be60


	//   ....[9]....
        /*00e8*/ 	.word	0x0000beb0


	//   ....[10]....
        /*00ec*/ 	.word	0x0000bf00


	//   ....[11]....
        /*00f0*/ 	.word	0x0000bfd0


	//   ....[12]....
        /*00f4*/ 	.word	0x0000c030


	//   ....[13]....
        /*00f8*/ 	.word	0x0000c1c0


	//   ....[14]....
        /*00fc*/ 	.word	0x0000c320


	//   ....[15]....
        /*0100*/ 	.word	0x0000c340


	//   ....[16]....
        /*0104*/ 	.word	0x0000c400


	//   ....[17]....
        /*0108*/ 	.word	0x0000c580


	//   ....[18]....
        /*010c*/ 	.word	0x0000c700


	//   ....[19]....
        /*0110*/ 	.word	0x0000c860


	//   ....[20]....
        /*0114*/ 	.word	0x0000c970


	//   ....[21]....
        /*0118*/ 	.word	0x0000c9b0


	//   ....[22]....
        /*011c*/ 	.word	0x0000c9f0


	//----- nvinfo : EIATTR_MAX_THREADS
	.align		4
.L_1021:
        /*0120*/ 	.byte	0x04, 0x05
        /*0122*/ 	.short	(.L_1023 - .L_1022)
.L_1022:
        /*0124*/ 	.word	0x00000080
        /*0128*/ 	.word	0x00000001
        /*012c*/ 	.word	0x00000001


	//----- nvinfo : EIATTR_CRS_STACK_SIZE
	.align		4
.L_1023:
        /*0130*/ 	.byte	0x04, 0x1e
        /*0132*/ 	.short	(.L_1025 - .L_1024)
.L_1024:
        /*0134*/ 	.word	0x00000000


	//----- nvinfo : EIATTR_CBANK_PARAM_SIZE
	.align		4
.L_1025:
        /*0138*/ 	.byte	0x03, 0x19
        /*013a*/ 	.short	0x0038


	//----- nvinfo : EIATTR_PARAM_CBANK
	.align		4
        /*013c*/ 	.byte	0x04, 0x0a
        /*013e*/ 	.short	(.L_1027 - .L_1026)
	.align		4
.L_1026:
        /*0140*/ 	.word	index@(.nv.constant0._ZN2at6native27unrolled_elementwise_kernelINS0_13BinaryFunctorIN3c108BFloat16ES4_S4_ZZZNS0_20copysign_kernel_cudaERNS_18TensorIteratorBaseEENKUlvE_clEvENKUlvE1_clEvEUlS4_S4_E_EESt5arrayIPcLm3EELi4E23TrivialOffsetCalculatorILi2EjESE_ILi1EjENS0_6memory12LoadWithCastILi2EEENSH_13StoreWithCastILi1EEEEEviT_T0_T2_T3_T4_T5_)
        /*0144*/ 	.short	0x0210
        /*0146*/ 	.short	0x0038


	//----- nvinfo : EIATTR_SW_WAR
	.align		4
.L_1027:
        /*0148*/ 	.byte	0x04, 0x36
        /*014a*/ 	.short	(.L_1029 - .L_1028)
.L_1028:
        /*014c*/ 	.word	0x00000008
.L_1029:


//--------------------- .nv.info._ZN2at6native18elementwise_kernelILi128ELi4EZNS0_22gpu_kernel_impl_nocastINS0_13BinaryFunctorIN3c108BFloat16ES5_S5_ZZZNS0_20copysign_kernel_cudaERNS_18TensorIteratorBaseEENKUlvE_clEvENKUlvE1_clEvEUlS5_S5_E_EEEEvS7_RKT_EUliE_EEviT1_ --------------------------
	.section	.nv.info._ZN2at6native18elementwise_kernelILi128ELi4EZNS0_22gpu_kernel_impl_nocastINS0_13BinaryFunctorIN3c108BFloat16ES5_S5_ZZZNS0_20copysign_kernel_cudaERNS_18TensorIteratorBaseEENKUlvE_clEvENKUlvE1_clEvEUlS5_S5_E_EEEEvS7_RKT_EUliE_EEviT1_,"",@"SHT_CUDA_INFO"
	.sectionflags	@""
	.align	4


	//----- nvinfo : EIATTR_CUDA_API_VERSION
	.align		4
        /*0000*/ 	.byte	0x04, 0x37
        /*0002*/ 	.short	(.L_1031 - .L_1030)
.L_1030:
        /*0004*/ 	.word	0x00000082


	//----- nvinfo : EIATTR_KPARAM_INFO
	.align		4
.L_1031:
        /*0008*/ 	.byte	0x04, 0x17
        /*000a*/ 	.short	(.L_1033 - .L_1032)
.L_1032:
        /*000c*/ 	.word	0x00000000
        /*0010*/ 	.short	0x0001
        /*0012*/ 	.short	0x0008
        /*0014*/ 	.byte	0x00, 0xf0, 0x21, 0x0a


	//----- nvinfo : EIATTR_KPARAM_INFO
	.align		4
.L_1033:
        /*0018*/ 	.byte	0x04, 0x17
        /*001a*/ 	.short	(.L_1035 - .L_1034)
.L_1034:
        /*001c*/ 	.word	0x00000000
        /*0020*/ 	.short	0x0000
        /*0022*/ 	.short	0x0000
        /*0024*/ 	.byte	0x00, 0xf0, 0x11, 0x00


	//----- nvinfo : EIATTR_SPARSE_MMA_MASK
	.align		4
.L_1035:
        /*0028*/ 	.byte	0x03, 0x50
        /*002a*/ 	.short	0x0000


	//----- nvinfo : EIATTR_MAXREG_COUNT
	.align		4
        /*002c*/ 	.byte	0x03, 0x1b
        /*002e*/ 	.short	0x0080


	//----- nvinfo : EIATTR_MERCURY_ISA_VERSION
	.align		4
        /*0030*/ 	.byte	0x03, 0x5f
        /*0032*/ 	.short	0x0101


	//----- nvinfo : EIATTR_EXIT_INSTR_OFFSETS
	.align		4
        /*0034*/ 	.byte	0x04, 0x1c
        /*0036*/ 	.short	(.L_1037 - .L_1036)


	//   ....[0]....
.L_1036:
        /*0038*/ 	.word	0x00004680


	//   ....[1]....
        /*003c*/ 	.word	0x00005da0


	//----- nvinfo : EIATTR_MAX_THREADS
	.align		4
.L_1037:
        /*0040*/ 	.byte	0x04, 0x05
        /*0042*/ 	.short	(.L_1039 - .L_1038)
.L_1038:
        /*0044*/ 	.word	0x00000080
        /*0048*/ 	.word	0x00000001
        /*004c*/ 	.word	0x00000001


	//----- nvinfo : EIATTR_CRS_STACK_SIZE
	.align		4
.L_1039:
        /*0050*/ 	.byte	0x04, 0x1e
        /*0052*/ 	.short	(.L_1041 - .L_1040)
.L_1040:
        /*0054*/ 	.word	0x00000000


	//----- nvinfo : EIATTR_CBANK_PARAM_SIZE
	.align		4
.L_1041:
        /*0058*/ 	.byte	0x03, 0x19
        /*005a*/ 	.short	0x0290


	//----- nvinfo : EIATTR_PARAM_CBANK
	.align		4
        /*005c*/ 	.byte	0x04, 0x0a
        /*005e*/ 	.short	(.L_1043 - .L_1042)
	.align		4
.L_1042:
        /*0060*/ 	.word	index@(.nv.constant0._ZN2at6native18elementwise_kernelILi128ELi4EZNS0_22gpu_kernel_impl_nocastINS0_13BinaryFunctorIN3c108BFloat16ES5_S5_ZZZNS0_20copysign_kernel_cudaERNS_18TensorIteratorBaseEENKUlvE_clEvENKUlvE1_clEvEUlS5_S5_E_EEEEvS7_RKT_EUliE_EEviT1_)
        /*0064*/ 	.short	0x0210
        /*0066*/ 	.short	0x0290


	//----- nvinfo : EIATTR_SW_WAR
	.align		4
.L_1043:
        /*0068*/ 	.byte	0x04, 0x36
        /*006a*/ 	.short	(.L_1045 - .L_1044)
.L_1044:
        /*006c*/ 	.word	0x00000008
.L_1045:


//--------------------- .nv.info._ZN2at6native27unrolled_elementwise_kernelINS0_13BinaryFunctorIN3c108BFloat16ES4_S4_ZZZNS0_20copysign_kernel_cudaERNS_18TensorIteratorBaseEENKUlvE_clEvENKUlvE1_clEvEUlS4_S4_E_EESt5arrayIPcLm3EELi4E23TrivialOffsetCalculatorILi2EjESE_ILi1EjENS0_6memory15LoadWithoutCastENSH_16StoreWithoutCastEEEviT_T0_T2_T3_T4_T5_ --------------------------
	.section	.nv.info._ZN2at6native27unrolled_elementwise_kernelINS0_13BinaryFunctorIN3c108BFloat16ES4_S4_ZZZNS0_20copysign_kernel_cudaERNS_18TensorIteratorBaseEENKUlvE_clEvENKUlvE1_clEvEUlS4_S4_E_EESt5arrayIPcLm3EELi4E23TrivialOffsetCalculatorILi2EjESE_ILi1EjENS0_6memory15LoadWithoutCastENSH_16StoreWithoutCastEEEviT_T0_T2_T3_T4_T5_,"",@"SHT_CUDA_INFO"
	.sectionflags	@""
	.align	4


	//----- nvinfo : EIATTR_CUDA_API_VERSION
	.align		4
        /*0000*/ 	.byte	0x04, 0x37
        /*0002*/ 	.short	(.L_1047 - .L_1046)
.L_1046:
        /*0004*/ 	.word	0x00000082


	//----- nvinfo : EIATTR_KPARAM_INFO
	.align		4
.L_1047:
        /*0008*/ 	.byte	0x04, 0x17
        /*000a*/ 	.short	(.L_1049 - .L_1048)
.L_1048:
        /*000c*/ 	.word	0x00000000
        /*0010*/ 	.short	0x0006
        /*0012*/ 	.short	0x0023
        /*0014*/ 	.byte	0x00, 0xf0, 0x05, 0x00


	//----- nvinfo : EIATTR_KPARAM_INFO
	.align		4
.L_1049:
        /*0018*/ 	.byte	0x04, 0x17
        /*001a*/ 	.short	(.L_1051 - .L_1050)
.L_1050:
        /*001c*/ 	.word	0x00000000
        /*0020*/ 	.short	0x0005
        /*0022*/ 	.short	0x0022
        /*0024*/ 	.byte	0x00, 0xf0, 0x05, 0x00


	//----- nvinfo : EIATTR_KPARAM_INFO
	.align		4
.L_1051:
        /*0028*/ 	.byte	0x04, 0x17
        /*002a*/ 	.short	(.L_1053 - .L_1052)
.L_1052:
        /*002c*/ 	.word	0x00000000
        /*0030*/ 	.short	0x0004
        /*0032*/ 	.short	0x0021
        /*0034*/ 	.byte	0x00, 0xf0, 0x05, 0x00


	//----- nvinfo : EIATTR_KPARAM_INFO
	.align		4
.L_1053:
        /*0038*/ 	.byte	0x04, 0x17
        /*003a*/ 	.short	(.L_1055 - .L_1054)
.L_1054:
        /*003c*/ 	.word	0x00000000
        /*0040*/ 	.short	0x0003
        /*0042*/ 	.short	0x0020
        /*0044*/ 	.byte	0x00, 0xf0, 0x05, 0x00


	//----- nvinfo : EIATTR_KPARAM_INFO
	.align		4
.L_1055:
        /*0048*/ 	.byte	0x04, 0x17
        /*004a*/ 	.short	(.L_1057 - .L_1056)
.L_1056:
        /*004c*/ 	.word	0x00000000
        /*0050*/ 	.short	0x0002
        /*0052*/ 	.short	0x0008
        /*0054*/ 	.byte	0x00, 0xf0, 0x61, 0x00


	//----- nvinfo : EIATTR_KPARAM_INFO
	.align		4
.L_1057:
        /*0058*/ 	.byte	0x04, 0x17
        /*005a*/ 	.short	(.L_1059 - .L_1058)
.L_1058:
        /*005c*/ 	.word	0x00000000
        /*0060*/ 	.short	0x0001
        /*0062*/ 	.short	0x0004
        /*0064*/ 	.byte	0x00, 0xf0, 0x05, 0x00


	//----- nvinfo : EIATTR_KPARAM_INFO
	.align		4
.L_1059:
        /*0068*/ 	.byte	0x04, 0x17
        /*006a*/ 	.short	(.L_1061 - .L_1060)
.L_1060:
        /*006c*/ 	.word	0x00000000
        /*0070*/ 	.short	0x0000
        /*0072*/ 	.short	0x0000
        /*0074*/ 	.byte	0x00, 0xf0, 0x11, 0x00


	//----- nvinfo : EIATTR_SPARSE_MMA_MASK
	.align		4
.L_1061:
        /*0078*/ 	.byte	0x03, 0x50
        /*007a*/ 	.short	0x0000


	//----- nvinfo : EIATTR_MAXREG_COUNT
	.align		4
        /*007c*/ 	.byte	0x03, 0x1b
        /*007e*/ 	.short	0x00ff


	//----- nvinfo : EIATTR_MERCURY_ISA_VERSION
	.align		4
        /*0080*/ 	.byte	0x03, 0x5f
        /*0082*/ 	.short	0x0101


	//----- nvinfo : EIATTR_EXIT_INSTR_OFFSETS
	.align		4
        /*0084*/ 	.byte	0x04, 0x1c
        /*0086*/ 	.short	(.L_1063 - .L_1062)


	//   ....[0]....
.L_1062:
        /*0088*/ 	.word	0x00000580


	//   ....[1]....
        /*008c*/ 	.word	0x00000610


	//----- nvinfo : EIATTR_MAX_THREADS
	.align		4
.L_1063:
        /*0090*/ 	.byte	0x04, 0x05
        /*0092*/ 	.short	(.L_1065 - .L_1064)
.L_1064:
        /*0094*/ 	.word	0x00000080
        /*0098*/ 	.word	0x00000001
        /*009c*/ 	.word	0x00000001


	//----- nvinfo : EIATTR_CRS_STACK_SIZE
	.align		4
.L_1065:
        /*00a0*/ 	.byte	0x04, 0x1e
        /*00a2*/ 	.short	(.L_1067 - .L_1066)
.L_1066:
        /*00a4*/ 	.word	0x00000000


	//----- nvinfo : EIATTR_CBANK_PARAM_SIZE
	.align		4
.L_1067:
        /*00a8*/ 	.byte	0x03, 0x19
        /*00aa*/ 	.short	0x0024


	//----- nvinfo : EIATTR_PARAM_CBANK
	.align		4
        /*00ac*/ 	.byte	0x04, 0x0a
        /*00ae*/ 	.short	(.L_1069 - .L_1068)
	.align		4
.L_1068:
        /*00b0*/ 	.word	index@(.nv.constant0._ZN2at6native27unrolled_elementwise_kernelINS0_13BinaryFunctorIN3c108BFloat16ES4_S4_ZZZNS0_20copysign_kernel_cudaERNS_18TensorIteratorBaseEENKUlvE_clEvENKUlvE1_clEvEUlS4_S4_E_EESt5arrayIPcLm3EELi4E23TrivialOffsetCalculatorILi2EjESE_ILi1EjENS0_6memory15LoadWithoutCastENSH_16StoreWithoutCastEEEviT_T0_T2_T3_T4_T5_)
        /*00b4*/ 	.short	0x0210
        /*00b6*/ 	.short	0x0024


	//----- nvinfo : EIATTR_SW_WAR
	.align		4
.L_1069:
        /*00b8*/ 	.byte	0x04, 0x36
        /*00ba*/ 	.short	(.L_1071 - .L_1070)
.L_1070:
        /*00bc*/ 	.word	0x00000008
.L_1071:


//--------------------- .nv.info._ZN2at6native29vectorized_elementwise_kernelILi2ENS0_13BinaryFunctorIN3c108BFloat16ES4_S4_ZZZNS0_20copysign_kernel_cudaERNS_18TensorIteratorBaseEENKUlvE_clEvENKUlvE1_clEvEUlS4_S4_E_EESt5arrayIPcLm3EEEEviT0_T1_ --------------------------
	.section	.nv.info._ZN2at6native29vectorized_elementwise_kernelILi2ENS0_13BinaryFunctorIN3c108BFloat16ES4_S4_ZZZNS0_20copysign_kernel_cudaERNS_18TensorIteratorBaseEENKUlvE_clEvENKUlvE1_clEvEUlS4_S4_E_EESt5arrayIPcLm3EEEEviT0_T1_,"",@"SHT_CUDA_INFO"
	.sectionflags	@""
	.align	4


	//----- nvinfo : EIATTR_CUDA_API_VERSION
	.align		4
        /*0000*/ 	.byte	0x04, 0x37
        /*0002*/ 	.short	(.L_1073 - .L_1072)
.L_1072:
        /*0004*/ 	.word	0x00000082


	//----- nvinfo : EIATTR_KPARAM_INFO
	.align		4
.L_1073:
        /*0008*/ 	.byte	0x04, 0x17
        /*000a*/ 	.short	(.L_1075 - .L_1074)
.L_1074:
        /*000c*/ 	.word	0x00000000
        /*0010*/ 	.short	0x0002
        /*0012*/ 	.short	0x0008
        /*0014*/ 	.byte	0x00, 0xf0, 0x61, 0x00


	//----- nvinfo : EIATTR_KPARAM_INFO
	.align		4
.L_1075:
        /*0018*/ 	.byte	0x04, 0x17
        /*001a*/ 	.short	(.L_1077 - .L_1076)
.L_1076:
        /*001c*/ 	.word	0x00000000
        /*0020*/ 	.short	0x0001
        /*0022*/ 	.short	0x0004
        /*0024*/ 	.byte	0x00, 0xf0, 0x05, 0x00


	//----- nvinfo : EIATTR_KPARAM_INFO
	.align		4
.L_1077:
        /*0028*/ 	.byte	0x04, 0x17
        /*002a*/ 	.short	(.L_1079 - .L_1078)
.L_1078:
        /*002c*/ 	.word	0x00000000
        /*0030*/ 	.short	0x0000
        /*0032*/ 	.short	0x0000
        /*0034*/ 	.byte	0x00, 0xf0, 0x11, 0x00


	//----- nvinfo : EIATTR_SPARSE_MMA_MASK
	.align		4
.L_1079:
        /*0038*/ 	.byte	0x03, 0x50
        /*003a*/ 	.short	0x0000


	//----- nvinfo : EIATTR_MAXREG_COUNT
	.align		4
        /*003c*/ 	.byte	0x03, 0x1b
        /*003e*/ 	.short	0x00ff


	//----- nvinfo : EIATTR_MERCURY_ISA_VERSION
	.align		4
        /*0040*/ 	.byte	0x03, 0x5f
        /*0042*/ 	.short	0x0101


	//----- nvinfo : EIATTR_EXIT_INSTR_OFFSETS
	.align		4
        /*0044*/ 	.byte	0x04, 0x1c
        /*0046*/ 	.short	(.L_1081 - .L_1080)


	//   ....[0]....
.L_1080:
        /*0048*/ 	.word	0x00000420


	//   ....[1]....
        /*004c*/ 	.word	0x00001000


	//   ....[2]....
        /*0050*/ 	.word	0x00001050


	//----- nvinfo : EIATTR_MAX_THREADS
	.align		4
.L_1081:
        /*0054*/ 	.byte	0x04, 0x05
        /*0056*/ 	.short	(.L_1083 - .L_1082)
.L_1082:
        /*0058*/ 	.word	0x00000080
        /*005c*/ 	.word	0x00000001
        /*0060*/ 	.word	0x00000001


	//----- nvinfo : EIATTR_CRS_STACK_SIZE
	.align		4
.L_1083:
        /*0064*/ 	.byte	0x04, 0x1e
        /*0066*/ 	.short	(.L_1085 - .L_1084)
.L_1084:
        /*0068*/ 	.word	0x00000000


	//----- nvinfo : EIATTR_CBANK_PARAM_SIZE
	.align		4
.L_1085:
        /*006c*/ 	.byte	0x03, 0x19
        /*006e*/ 	.short	0x0020


	//----- nvinfo : EIATTR_PARAM_CBANK
	.align		4
        /*0070*/ 	.byte	0x04, 0x0a
        /*0072*/ 	.short	(.L_1087 - .L_1086)
	.align		4
.L_1086:
        /*0074*/ 	.word	index@(.nv.constant0._ZN2at6native29vectorized_elementwise_kernelILi2ENS0_13BinaryFunctorIN3c108BFloat16ES4_S4_ZZZNS0_20copysign_kernel_cudaERNS_18TensorIteratorBaseEENKUlvE_clEvENKUlvE1_clEvEUlS4_S4_E_EESt5arrayIPcLm3EEEEviT0_T1_)
        /*0078*/ 	.short	0x0210
        /*007a*/ 	.short	0x0020


	//----- nvinfo : EIATTR_SW_WAR
	.align		4
.L_1087:
        /*007c*/ 	.byte	0x04, 0x36
        /*007e*/ 	.short	(.L_1089 - .L_1088)
.L_1088:
        /*0080*/ 	.word	0x00000008
.L_1089:


//--------------------- .nv.info._ZN2at6native29vectorized_elementwise_kernelILi4ENS0_13BinaryFunctorIN3c108BFloat16ES4_S4_ZZZNS0_20copysign_kernel_cudaERNS_18TensorIteratorBaseEENKUlvE_clEvENKUlvE1_clEvEUlS4_S4_E_EESt5arrayIPcLm3EEEEviT0_T1_ --------------------------
	.section	.nv.info._ZN2at6native29vectorized_elementwise_kernelILi4ENS0_13BinaryFunctorIN3c108BFloat16ES4_S4_ZZZNS0_20copysign_kernel_cudaERNS_18TensorIteratorBaseEENKUlvE_clEvENKUlvE1_clEvEUlS4_S4_E_EESt5arrayIPcLm3EEEEviT0_T1_,"",@"SHT_CUDA_INFO"
	.sectionflags	@""
	.align	4


	//----- nvinfo : EIATTR_CUDA_API_VERSION
	.align		4
        /*0000*/ 	.byte	0x04, 0x37
        /*0002*/ 	.short	(.L_1091 - .L_1090)
.L_1090:
        /*0004*/ 	.word	0x00000082


	//----- nvinfo : EIATTR_KPARAM_INFO
	.align		4
.L_1091:
        /*0008*/ 	.byte	0x04, 0x17
        /*000a*/ 	.short	(.L_1093 - .L_1092)
.L_1092:
        /*000c*/ 	.word	0x00000000
        /*0010*/ 	.short	0x0002
        /*0012*/ 	.short	0x0008
        /*0014*/ 	.byte	0x00, 0xf0, 0x61, 0x00


	//----- nvinfo : EIATTR_KPARAM_INFO
	.align		4
.L_1093:
        /*0018*/ 	.byte	0x04, 0x17
        /*001a*/ 	.short	(.L_1095 - .L_1094)
.L_1094:
        /*001c*/ 	.word	0x00000000
        /*0020*/ 	.short	0x0001
        /*0022*/ 	.short	0x0004
        /*0024*/ 	.byte	0x00, 0xf0, 0x05, 0x00


	//----- nvinfo : EIATTR_KPARAM_INFO
	.align		4
.L_1095:
        /*0028*/ 	.byte	0x04, 0x17
        /*002a*/ 	.short	(.L_1097 - .L_1096)
.L_1096:
        /*002c*/ 	.word	0x00000000
        /*0030*/ 	.short	0x0000
        /*0032*/ 	.short	0x0000
        /*0034*/ 	.byte	0x00, 0xf0, 0x11, 0x00


	//----- nvinfo : EIATTR_SPARSE_MMA_MASK
	.align		4
.L_1097:
        /*0038*/ 	.byte	0x03, 0x50
        /*003a*/ 	.short	0x0000


	//----- nvinfo : EIATTR_MAXREG_COUNT
	.align		4
        /*003c*/ 	.byte	0x03, 0x1b
        /*003e*/ 	.short	0x00ff


	//----- nvinfo : EIATTR_MERCURY_ISA_VERSION
	.align		4
        /*0040*/ 	.byte	0x03, 0x5f
        /*0042*/ 	.short	0x0101


	//----- nvinfo : EIATTR_EXIT_INSTR_OFFSETS
	.align		4
        /*0044*/ 	.byte	0x04, 0x1c
        /*0046*/ 	.short	(.L_1099 - .L_1098)


	//   ....[0]....
.L_1098:
        /*0048*/ 	.word	0x000003c0


	//   ....[1]....
        /*004c*/ 	.word	0x00000fa0


	//   ....[2]....
        /*0050*/ 	.word	0x00000ff0


	//----- nvinfo : EIATTR_MAX_THREADS
	.align		4
.L_1099:
        /*0054*/ 	.byte	0x04, 0x05
        /*0056*/ 	.short	(.L_1101 - .L_1100)
.L_1100:
        /*0058*/ 	.word	0x00000080
        /*005c*/ 	.word	0x00000001
        /*0060*/ 	.word	0x00000001


	//----- nvinfo : EIATTR_CRS_STACK_SIZE
	.align		4
.L_1101:
        /*0064*/ 	.byte	0x04, 0x1e
        /*0066*/ 	.short	(.L_1103 - .L_1102)
.L_1102:
        /*0068*/ 	.word	0x00000000


	//----- nvinfo : EIATTR_CBANK_PARAM_SIZE
	.align		4
.L_1103:
        /*006c*/ 	.byte	0x03, 0x19
        /*006e*/ 	.short	0x0020


	//----- nvinfo : EIATTR_PARAM_CBANK
	.align		4
        /*0070*/ 	.byte	0x04, 0x0a
        /*0072*/ 	.short	(.L_1105 - .L_1104)
	.align		4
.L_1104:
        /*0074*/ 	.word	index@(.nv.constant0._ZN2at6native29vectorized_elementwise_kernelILi4ENS0_13BinaryFunctorIN3c108BFloat16ES4_S4_ZZZNS0_20copysign_kernel_cudaERNS_18TensorIteratorBaseEENKUlvE_clEvENKUlvE1_clEvEUlS4_S4_E_EESt5arrayIPcLm3EEEEviT0_T1_)
        /*0078*/ 	.short	0x0210
        /*007a*/ 	.short	0x0020


	//----- nvinfo : EIATTR_SW_WAR
	.align		4
.L_1105:
        /*007c*/ 	.byte	0x04, 0x36
        /*007e*/ 	.short	(.L_1107 - .L_1106)
.L_1106:
        /*0080*/ 	.word	0x00000008
.L_1107:


//--------------------- .nv.info._ZN2at6native29vectorized_elementwise_kernelILi8ENS0_13BinaryFunctorIN3c108BFloat16ES4_S4_ZZZNS0_20copysign_kernel_cudaERNS_18TensorIteratorBaseEENKUlvE_clEvENKUlvE1_clEvEUlS4_S4_E_EESt5arrayIPcLm3EEEEviT0_T1_ --------------------------
	.section	.nv.info._ZN2at6native29vectorized_elementwise_kernelILi8ENS0_13BinaryFunctorIN3c108BFloat16ES4_S4_ZZZNS0_20copysign_kernel_cudaERNS_18TensorIteratorBaseEENKUlvE_clEvENKUlvE1_clEvEUlS4_S4_E_EESt5arrayIPcLm3EEEEviT0_T1_,"",@"SHT_CUDA_INFO"
	.sectionflags	@""
	.align	4


	//----- nvinfo : EIATTR_CUDA_API_VERSION
	.align		4
        /*0000*/ 	.byte	0x04, 0x37
        /*0002*/ 	.short	(.L_1109 - .L_1108)
.L_1108:
        /*0004*/ 	.word	0x00000082


	//----- nvinfo : EIATTR_KPARAM_INFO
	.align		4
.L_1109:
        /*0008*/ 	.byte	0x04, 0x17
        /*000a*/ 	.short	(.L_1111 - .L_1110)
.L_1110:
        /*000c*/ 	.word	0x00000000
        /*0010*/ 	.short	0x0002
        /*0012*/ 	.short	0x0008
        /*0014*/ 	.byte	0x00, 0xf0, 0x61, 0x00


	//----- nvinfo : EIATTR_KPARAM_INFO
	.align		4
.L_1111:
        /*0018*/ 	.byte	0x04, 0x17
        /*001a*/ 	.short	(.L_1113 - .L_1112)
.L_1112:
        /*001c*/ 	.word	0x00000000
        /*0020*/ 	.short	0x0001
        /*0022*/ 	.short	0x0004
        /*0024*/ 	.byte	0x00, 0xf0, 0x05, 0x00


	//----- nvinfo : EIATTR_KPARAM_INFO
	.align		4
.L_1113:
        /*0028*/ 	.byte	0x04, 0x17
        /*002a*/ 	.short	(.L_1115 - .L_1114)
.L_1114:
        /*002c*/ 	.word	0x00000000
        /*0030*/ 	.short	0x0000
        /*0032*/ 	.short	0x0000
        /*0034*/ 	.byte	0x00, 0xf0, 0x11, 0x00


	//----- nvinfo : EIATTR_SPARSE_MMA_MASK
	.align		4
.L_1115:
        /*0038*/ 	.byte	0x03, 0x50
        /*003a*/ 	.short	0x0000


	//----- nvinfo : EIATTR_MAXREG_COUNT
	.align		4
        /*003c*/ 	.byte	0x03, 0x1b
        /*003e*/ 	.short	0x00ff


	//----- nvinfo : EIATTR_MERCURY_ISA_VERSION
	.align		4
        /*0040*/ 	.byte	0x03, 0x5f
        /*0042*/ 	.short	0x0101


	//----- nvinfo : EIATTR_EXIT_INSTR_OFFSETS
	.align		4
        /*0044*/ 	.byte	0x04, 0x1c
        /*0046*/ 	.short	(.L_1117 - .L_1116)


	//   ....[0]....
.L_1116:
        /*0048*/ 	.word	0x00000390


	//   ....[1]....
        /*004c*/ 	.word	0x00000f70


	//   ....[2]....
        /*0050*/ 	.word	0x00000fc0


	//----- nvinfo : EIATTR_MAX_THREADS
	.align		4
.L_1117:
        /*0054*/ 	.byte	0x04, 0x05
        /*0056*/ 	.short	(.L_1119 - .L_1118)
.L_1118:
        /*0058*/ 	.word	0x00000080
        /*005c*/ 	.word	0x00000001
        /*0060*/ 	.word	0x00000001


	//----- nvinfo : EIATTR_CRS_STACK_SIZE
	.align		4
.L_1119:
        /*0064*/ 	.byte	0x04, 0x1e
        /*0066*/ 	.short	(.L_1121 - .L_1120)
.L_1120:
        /*0068*/ 	.word	0x00000000


	//----- nvinfo : EIATTR_CBANK_PARAM_SIZE
	.align		4
.L_1121:
        /*006c*/ 	.byte	0x03, 0x19
        /*006e*/ 	.short	0x0020


	//----- nvinfo : EIATTR_PARAM_CBANK
	.align		4
        /*0070*/ 	.byte	0x04, 0x0a
        /*0072*/ 	.short	(.L_1123 - .L_1122)
	.align		4
.L_1122:
        /*0074*/ 	.word	index@(.nv.constant0._ZN2at6native29vectorized_elementwise_kernelILi8ENS0_13BinaryFunctorIN3c108BFloat16ES4_S4_ZZZNS0_20copysign_kernel_cudaERNS_18TensorIteratorBaseEENKUlvE_clEvENKUlvE1_clEvEUlS4_S4_E_EESt5arrayIPcLm3EEEEviT0_T1_)
        /*0078*/ 	.short	0x0210
        /*007a*/ 	.short	0x0020


	//----- nvinfo : EIATTR_SW_WAR
	.align		4
.L_1123:
        /*007c*/ 	.byte	0x04, 0x36
        /*007e*/ 	.short	(.L_1125 - .L_1124)
.L_1124:
        /*0080*/ 	.word	0x00000008
.L_1125:


//--------------------- .nv.info._ZN2at6native18elementwise_kernelILi128ELi4EZNS0_15gpu_kernel_implINS0_13BUnaryFunctorIN3c108BFloat16ES5_S5_ZZZNS0_20copysign_kernel_cudaERNS_18TensorIteratorBaseEENKUlvE_clEvENKUlvE1_clEvEUlS5_S5_E_EEEEvS7_RKT_EUliE_EEviT1_ --------------------------
	.section	.nv.info._ZN2at6native18elementwise_kernelILi128ELi4EZNS0_15gpu_kernel_implINS0_13BUnaryFunctorIN3c108BFloat16ES5_S5_ZZZNS0_20copysign_kernel_cudaERNS_18TensorIteratorBaseEENKUlvE_clEvENKUlvE1_clEvEUlS5_S5_E_EEEEvS7_RKT_EUliE_EEviT1_,"",@"SHT_CUDA_INFO"
	.sectionflags	@""
	.align	4


	//----- nvinfo : EIATTR_CUDA_API_VERSION
	.align		4
        /*0000*/ 	.byte	0x04, 0x37
        /*0002*/ 	.short	(.L_1127 - .L_1126)
.L_1126:
        /*0004*/ 	.word	0x00000082


	//----- nvinfo : EIATTR_KPARAM_INFO
	.align		4
.L_1127:
        /*0008*/ 	.byte	0x04, 0x17
        /*000a*/ 	.short	(.L_1129 - .L_1128)
.L_1128:
        /*000c*/ 	.word	0x00000000
        /*0010*/ 	.short	0x0001
        /*0012*/ 	.short	0x0008
        /*0014*/ 	.byte	0x00, 0xf0, 0x61, 0x08


	//----- nvinfo : EIATTR_KPARAM_INFO
	.align		4
.L_1129:
        /*0018*/ 	.byte	0x04, 0x17
        /*001a*/ 	.short	(.L_1131 - .L_1130)
.L_1130:
        /*001c*/ 	.word	0x00000000
        /*0020*/ 	.short	0x0000
        /*0022*/ 	.short	0x0000
        /*0024*/ 	.byte	0x00, 0xf0, 0x11, 0x00


	//----- nvinfo : EIATTR_SPARSE_MMA_MASK
	.align		4
.L_1131:
        /*0028*/ 	.byte	0x03, 0x50
        /*002a*/ 	.short	0x0000


	//----- nvinfo : EIATTR_MAXREG_COUNT
	.align		4
        /*002c*/ 	.byte	0x03, 0x1b
        /*002e*/ 	.short	0x0080


	//----- nvinfo : EIATTR_EXTERNS
	.align		4
        /*0030*/ 	.byte	0x04, 0x0f
        /*0032*/ 	.short	(.L_1133 - .L_1132)


	//   ....[0]....
	.align		4
.L_1132:
        /*0034*/ 	.word	index@(__assertfail)


	//----- nvinfo : EIATTR_MERCURY_ISA_VERSION
	.align		4
.L_1133:
        /*0038*/ 	.byte	0x03, 0x5f
        /*003a*/ 	.short	0x0101


	//----- nvinfo : EIATTR_SYSCALL_OFFSETS
	.align		4
        /*003c*/ 	.byte	0x04, 0x46
        /*003e*/ 	.short	(.L_1135 - .L_1134)


	//   ....[0]....
.L_1134:
        /*0040*/ 	.word	0x000022e0


	//   ....[1]....
        /*0044*/ 	.word	0x00003290


	//   ....[2]....
        /*0048*/ 	.word	0x000055c0


	//   ....[3]....
        /*004c*/ 	.word	0x00006570


	//   ....[4]....
        /*0050*/ 	.word	0x00008890


	//   ....[5]....
        /*0054*/ 	.word	0x00009840


	//   ....[6]....
        /*0058*/ 	.word	0x0000bb50


	//   ....[7]....
        /*005c*/ 	.word	0x0000cb00


	//----- nvinfo : EIATTR_EXIT_INSTR_OFFSETS
	.align		4
.L_1135:
        /*0060*/ 	.byte	0x04, 0x1c
        /*0062*/ 	.short	(.L_1137 - .L_1136)


	//   ....[0]....
.L_1136:
        /*0064*/ 	.word	0x00009910


	//   ....[1]....
        /*0068*/ 	.word	0x0000bd30


	//   ....[2]....
        /*006c*/ 	.word	0x0000bd70


	//   ....[3]....
        /*0070*/ 	.word	0x0000be10


	//   ....[4]....
        /*0074*/ 	.word	0x0000be50


	//   ....[5]....
        /*0078*/ 	.word	0x0000be90


	//   ....[6]....
        /*007c*/ 	.word	0x0000bf20


	//   ....[7]....
        /*0080*/ 	.word	0x0000bf60


	//   ....[8]....
        /*0084*/ 	.word	0x0000c000


	//   ....[9]....
        /*0088*/ 	.word	0x0000c050


	//   ....[10]....
        /*008c*/ 	.word	0x0000c0a0


	//   ....[11]....
        /*0090*/ 	.word	0x0000c170


	//   ....[12]....
        /*0094*/ 	.word	0x0000c1d0


	//   ....[13]....
        /*0098*/ 	.word	0x0000c360


	//   ....[14]....
        /*009c*/ 	.word	0x0000c4c0


	//   ....[15]....
        /*00a0*/ 	.word	0x0000c4e0


	//   ....[16]....
        /*00a4*/ 	.word	0x0000c5a0


	//   ....[17]....
        /*00a8*/ 	.word	0x0000c720


	//   ....[18]....
        /*00ac*/ 	.word	0x0000c8a0


	//   ....[19]....
        /*00b0*/ 	.word	0x0000ca00


	//   ....[20]....
        /*00b4*/ 	.word	0x0000cb10


	//   ....[21]....
        /*00b8*/ 	.word	0x0000cb50


	//   ....[22]....
        /*00bc*/ 	.word	0x0000cb90


	//----- nvinfo : EIATTR_MAX_THREADS
	.align		4
.L_1137:
        /*00c0*/ 	.byte	0x04, 0x05
        /*00c2*/ 	.short	(.L_1139 - .L_1138)
.L_1138:
        /*00c4*/ 	.word	0x00000080
        /*00c8*/ 	.word	0x00000001
        /*00cc*/ 	.word	0x00000001


	//----- nvinfo : EIATTR_CRS_STACK_SIZE
	.align		4
.L_1139:
        /*00d0*/ 	.byte	0x04, 0x1e
        /*00d2*/ 	.short	(.L_1141 - .L_1140)
.L_1140:
        /*00d4*/ 	.word	0x00000000


	//----- nvinfo : EIATTR_CBANK_PARAM_SIZE
	.align		4
.L_1141:
        /*00d8*/ 	.byte	0x03, 0x19
        /*00da*/ 	.short	0x0220


	//----- nvinfo : EIATTR_PARAM_CBANK
	.align		4
        /*00dc*/ 	.byte	0x04, 0x0a
        /*00de*/ 	.short	(.L_1143 - .L_1142)
	.align		4
.L_1142:
        /*00e0*/ 	.word	index@(.nv.constant0._ZN2at6native18elementwise_kernelILi128ELi4EZNS0_15gpu_kernel_implINS0_13BUnaryFunctorIN3c108BFloat16ES5_S5_ZZZNS0_20copysign_kernel_cudaERNS_18TensorIteratorBaseEENKUlvE_clEvENKUlvE1_clEvEUlS5_S5_E_EEEEvS7_RKT_EUliE_EEviT1_)
        /*00e4*/ 	.short	0x0210
        /*00e6*/ 	.short	0x0220


	//----- nvinfo : EIATTR_SW_WAR
	.align		4
.L_1143:
        /*00e8*/ 	.byte	0x04, 0x36
        /*00ea*/ 	.short	(.L_1145 - .L_1144)
.L_1144:
        /*00ec*/ 	.word	0x00000008
.L_1145:


//--------------------- .nv.info._ZN2at6native27unrolled_elementwise_kernelINS0_13BUnaryFunctorIN3c108BFloat16ES4_S4_ZZZNS0_20copysign_kernel_cudaERNS_18TensorIteratorBaseEENKUlvE_clEvENKUlvE1_clEvEUlS4_S4_E_EESt5arrayIPcLm2EELi4E23TrivialOffsetCalculatorILi1EjESF_NS0_6memory12LoadWithCastILi1EEENSG_13StoreWithCastILi1EEEEEviT_T0_T2_T3_T4_T5_ --------------------------
	.section	.nv.info._ZN2at6native27unrolled_elementwise_kernelINS0_13BUnaryFunctorIN3c108BFloat16ES4_S4_ZZZNS0_20copysign_kernel_cudaERNS_18TensorIteratorBaseEENKUlvE_clEvENKUlvE1_clEvEUlS4_S4_E_EESt5arrayIPcLm2EELi4E23TrivialOffsetCalculatorILi1EjESF_NS0_6memory12LoadWithCastILi1EEENSG_13StoreWithCastILi1EEEEEviT_T0_T2_T3_T4_T5_,"",@"SHT_CUDA_INFO"
	.sectionflags	@""
	.align	4


	//----- nvinfo : EIATTR_CUDA_API_VERSION
	.align		4
        /*0000*/ 	.byte	0x04, 0x37
        /*0002*/ 	.short	(.L_1147 - .L_1146)
.L_1146:
        /*0004*/ 	.word	0x00000082


	//----- nvinfo : EIATTR_KPARAM_INFO
	.align		4
.L_1147:
        /*0008*/ 	.byte	0x04, 0x17
        /*000a*/ 	.short	(.L_1149 - .L_1148)
.L_1148:
        /*000c*/ 	.word	0x00000000
        /*0010*/ 	.short	0x0006
        /*0012*/ 	.short	0x0024
        /*0014*/ 	.byte	0x00, 0xf0, 0x21, 0x00


	//----- nvinfo : EIATTR_KPARAM_INFO
	.align		4
.L_1149:
        /*0018*/ 	.byte	0x04, 0x17
        /*001a*/ 	.short	(.L_1151 - .L_1150)
.L_1150:
        /*001c*/ 	.word	0x00000000
        /*0020*/ 	.short	0x0005
        /*0022*/ 	.short	0x001c
        /*0024*/ 	.byte	0x00, 0xf0, 0x21, 0x00


	//----- nvinfo : EIATTR_KPARAM_INFO
	.align		4
.L_1151:
        /*0028*/ 	.byte	0x04, 0x17
        /*002a*/ 	.short	(.L_1153 - .L_1152)
.L_1152:
        /*002c*/ 	.word	0x00000000
        /*0030*/ 	.short	0x0004
        /*0032*/ 	.short	0x0019
        /*0034*/ 	.byte	0x00, 0xf0, 0x05, 0x00


	//----- nvinfo : EIATTR_KPARAM_INFO
	.align		4
.L_1153:
        /*0038*/ 	.byte	0x04, 0x17
        /*003a*/ 	.short	(.L_1155 - .L_1154)
.L_1154:
        /*003c*/ 	.word	0x00000000
        /*0040*/ 	.short	0x0003
        /*0042*/ 	.short	0x0018
        /*0044*/ 	.byte	0x00, 0xf0, 0x05, 0x00


	//----- nvinfo : EIATTR_KPARAM_INFO
	.align		4
.L_1155:
        /*0048*/ 	.byte	0x04, 0x17
        /*004a*/ 	.short	(.L_1157 - .L_1156)
.L_1156:
        /*004c*/ 	.word	0x00000000
        /*0050*/ 	.short	0x0002
        /*0052*/ 	.short	0x0008
        /*0054*/ 	.byte	0x00, 0xf0, 0x41, 0x00


	//----- nvinfo : EIATTR_KPARAM_INFO
	.align		4
.L_1157:
        /*0058*/ 	.byte	0x04, 0x17
        /*005a*/ 	.short	(.L_1159 - .L_1158)
.L_1158:
        /*005c*/ 	.word	0x00000000
        /*0060*/ 	.short	0x0001
        /*0062*/ 	.short	0x0004
        /*0064*/ 	.byte	0x00, 0xf0, 0x11, 0x00


	//----- nvinfo : EIATTR_KPARAM_INFO
	.align		4
.L_1159:
        /*0068*/ 	.byte	0x04, 0x17
        /*006a*/ 	.short	(.L_1161 - .L_1160)
.L_1160:
        /*006c*/ 	.word	0x00000000
        /*0070*/ 	.short	0x0000
        /*0072*/ 	.short	0x0000
        /*0074*/ 	.byte	0x00, 0xf0, 0x11, 0x00


	//----- nvinfo : EIATTR_SPARSE_MMA_MASK
	.align		4
.L_1161:
        /*0078*/ 	.byte	0x03, 0x50
        /*007a*/ 	.short	0x0000


	//----- nvinfo : EIATTR_MAXREG_COUNT
	.align		4
        /*007c*/ 	.byte	0x03, 0x1b
        /*007e*/ 	.short	0x00ff


	//----- nvinfo : EIATTR_EXTERNS
	.align		4
        /*0080*/ 	.byte	0x04, 0x0f
        /*0082*/ 	.short	(.L_1163 - .L_1162)


	//   ....[0]....
	.align		4
.L_1162:
        /*0084*/ 	.word	index@(__assertfail)


	//----- nvinfo : EIATTR_MERCURY_ISA_VERSION
	.align		4
.L_1163:
        /*0088*/ 	.byte	0x03, 0x5f
        /*008a*/ 	.short	0x0101


	//----- nvinfo : EIATTR_SYSCALL_OFFSETS
	.align		4
        /*008c*/ 	.byte	0x04, 0x46
        /*008e*/ 	.short	(.L_1165 - .L_1164)


	//   ....[0]....
.L_1164:
        /*0090*/ 	.word	0x000010e0


	//   ....[1]....
        /*0094*/ 	.word	0x00002220


	//   ....[2]....
        /*0098*/ 	.word	0x00003370


	//   ....[3]....
        /*009c*/ 	.word	0x00004490


	//   ....[4]....
        /*00a0*/ 	.word	0x00005760


	//   ....[5]....
        /*00a4*/ 	.word	0x00006780


	//   ....[6]....
        /*00a8*/ 	.word	0x00007760


	//   ....[7]....
        /*00ac*/ 	.word	0x00008740


	//----- nvinfo : EIATTR_EXIT_INSTR_OFFSETS
	.align		4
.L_1165:
        /*00b0*/ 	.byte	0x04, 0x1c
        /*00b2*/ 	.short	(.L_1167 - .L_1166)


	//   ....[0]....
.L_1166:
        /*00b4*/ 	.word	0x00007820


	//   ....[1]....
        /*00b8*/ 	.word	0x00007970


	//   ....[2]....
        /*00bc*/ 	.word	0x000079b0


	//   ....[3]....
        /*00c0*/ 	.word	0x00007a50


	//   ....[4]....
        /*00c4*/ 	.word	0x00007a90


	//   ....[5]....
        /*00c8*/ 	.word	0x00007ad0


	//   ....[6]....
        /*00cc*/ 	.word	0x00007b60


	//   ....[7]....
        /*00d0*/ 	.word	0x00007ba0


	//   ....[8]....
        /*00d4*/ 	.word	0x00007c40


	//   ....[9]....
        /*00d8*/ 	.word	0x00007c90


	//   ....[10]....
        /*00dc*/ 	.word	0x00007ce0


	//   ....[11]....
        /*00e0*/ 	.word	0x00007db0


	//   ....[12]....
        /*00e4*/ 	.word	0x00007e10


	//   ....[13]....
        /*00e8*/ 	.word	0x00007fa0


	//   ....[14]....
        /*00ec*/ 	.word	0x00008100


	//   ....[15]....
        /*00f0*/ 	.word	0x00008120


	//   ....[16]....
        /*00f4*/ 	.word	0x000081e0


	//   ....[17]....
        /*00f8*/ 	.word	0x00008360


	//   ....[18]....
        /*00fc*/ 	.word	0x000084e0


	//   ....[19]....
        /*0100*/ 	.word	0x00008640


	//   ....[20]....
        /*0104*/ 	.word	0x00008750


	//   ....[21]....
        /*0108*/ 	.word	0x00008790


	//   ....[22]....
        /*010c*/ 	.word	0x000087d0


	//----- nvinfo : EIATTR_MAX_THREADS
	.align		4
.L_1167:
        /*0110*/ 	.byte	0x04, 0x05
        /*0112*/ 	.short	(.L_1169 - .L_1168)
.L_1168:
        /*0114*/ 	.word	0x00000080
        /*0118*/ 	.word	0x00000001
        /*011c*/ 	.word	0x00000001


	//----- nvinfo : EIATTR_CRS_STACK_SIZE
	.align		4
.L_1169:
        /*0120*/ 	.byte	0x04, 0x1e
        /*0122*/ 	.short	(.L_1171 - .L_1170)
.L_1170:
        /*0124*/ 	.word	0x00000000


	//----- nvinfo : EIATTR_CBANK_PARAM_SIZE
	.align		4
.L_1171:
        /*0128*/ 	.byte	0x03, 0x19
        /*012a*/ 	.short	0x002c


	//----- nvinfo : EIATTR_PARAM_CBANK
	.align		4
        /*012c*/ 	.byte	0x04, 0x0a
        /*012e*/ 	.short	(.L_1173 - .L_1172)
	.align		4
.L_1172:
        /*0130*/ 	.word	index@(.nv.constant0._ZN2at6native27unrolled_elementwise_kernelINS0_13BUnaryFunctorIN3c108BFloat16ES4_S4_ZZZNS0_20copysign_kernel_cudaERNS_18TensorIteratorBaseEENKUlvE_clEvENKUlvE1_clEvEUlS4_S4_E_EESt5arrayIPcLm2EELi4E23TrivialOffsetCalculatorILi1EjESF_NS0_6memory12LoadWithCastILi1EEENSG_13StoreWithCastILi1EEEEEviT_T0_T2_T3_T4_T5_)
        /*0134*/ 	.short	0x0210
        /*0136*/ 	.short	0x002c


	//----- nvinfo : EIATTR_SW_WAR
	.align		4
.L_1173:
        /*0138*/ 	.byte	0x04, 0x36
        /*013a*/ 	.short	(.L_1175 - .L_1174)
.L_1174:
        /*013c*/ 	.word	0x00000008
.L_1175:


//--------------------- .nv.info._ZN2at6native18elementwise_kernelILi128ELi4EZNS0_22gpu_kernel_impl_nocastINS0_13BUnaryFunctorIN3c108BFloat16ES5_S5_ZZZNS0_20copysign_kernel_cudaERNS_18TensorIteratorBaseEENKUlvE_clEvENKUlvE1_clEvEUlS5_S5_E_EEEEvS7_RKT_EUliE_EEviT1_ --------------------------
	.section	.nv.info._ZN2at6native18elementwise_kernelILi128ELi4EZNS0_22gpu_kernel_impl_nocastINS0_13BUnaryFunctorIN3c108BFloat16ES5_S5_ZZZNS0_20copysign_kernel_cudaERNS_18TensorIteratorBaseEENKUlvE_clEvENKUlvE1_clEvEUlS5_S5_E_EEEEvS7_RKT_EUliE_EEviT1_,"",@"SHT_CUDA_INFO"
	.sectionflags	@""
	.align	4


	//----- nvinfo : EIATTR_CUDA_API_VERSION
	.align		4
        /*0000*/ 	.byte	0x04, 0x37
        /*0002*/ 	.short	(.L_1177 - .L_1176)
.L_1176:
        /*0004*/ 	.word	0x00000082


	//----- nvinfo : EIATTR_KPARAM_INFO
	.align		4
.L_1177:
        /*0008*/ 	.byte	0x04, 0x17
        /*000a*/ 	.short	(.L_1179 - .L_1178)
.L_1178:
        /*000c*/ 	.word	0x00000000
        /*0010*/ 	.short	0x0001
        /*0012*/ 	.short	0x0008
        /*0014*/ 	.byte	0x00, 0xf0, 0x61, 0x08


	//----- nvinfo : EIATTR_KPARAM_INFO
	.align		4
.L_1179:
        /*0018*/ 	.byte	0x04, 0x17
        /*001a*/ 	.short	(.L_1181 - .L_1180)
.L_1180:
        /*001c*/ 	.word	0x00000000
        /*0020*/ 	.short	0x0000
        /*0022*/ 	.short	0x0000
        /*0024*/ 	.byte	0x00, 0xf0, 0x11, 0x00


	//----- nvinfo : EIATTR_SPARSE_MMA_MASK
	.align		4
.L_1181:
        /*0028*/ 	.byte	0x03, 0x50
        /*002a*/ 	.short	0x0000


	//----- nvinfo : EIATTR_MAXREG_COUNT
	.align		4
        /*002c*/ 	.byte	0x03, 0x1b
        /*002e*/ 	.short	0x0080


	//----- nvinfo : EIATTR_MERCURY_ISA_VERSION
	.align		4
        /*0030*/ 	.byte	0x03, 0x5f
        /*0032*/ 	.short	0x0101


	//----- nvinfo : EIATTR_EXIT_INSTR_OFFSETS
	.align		4
        /*0034*/ 	.byte	0x04, 0x1c
        /*0036*/ 	.short	(.L_1183 - .L_1182)


	//   ....[0]....
.L_1182:
        /*0038*/ 	.word	0x00003c40


	//   ....[1]....
        /*003c*/ 	.word	0x00004ff0


	//----- nvinfo : EIATTR_MAX_THREADS
	.align		4
.L_1183:
        /*0040*/ 	.byte	0x04, 0x05
        /*0042*/ 	.short	(.L_1185 - .L_1184)
.L_1184:
        /*0044*/ 	.word	0x00000080
        /*0048*/ 	.word	0x00000001
        /*004c*/ 	.word	0x00000001


	//----- nvinfo : EIATTR_CRS_STACK_SIZE
	.align		4
.L_1185:
        /*0050*/ 	.byte	0x04, 0x1e
        /*0052*/ 	.short	(.L_1187 - .L_1186)
.L_1186:
        /*0054*/ 	.word	0x00000000


	//----- nvinfo : EIATTR_CBANK_PARAM_SIZE
	.align		4
.L_1187:
        /*0058*/ 	.byte	0x03, 0x19
        /*005a*/ 	.short	0x0220


	//----- nvinfo : EIATTR_PARAM_CBANK
	.align		4
        /*005c*/ 	.byte	0x04, 0x0a
        /*005e*/ 	.short	(.L_1189 - .L_1188)
	.align		4
.L_1188:
        /*0060*/ 	.word	index@(.nv.constant0._ZN2at6native18elementwise_kernelILi128ELi4EZNS0_22gpu_kernel_impl_nocastINS0_13BUnaryFunctorIN3c108BFloat16ES5_S5_ZZZNS0_20copysign_kernel_cudaERNS_18TensorIteratorBaseEENKUlvE_clEvENKUlvE1_clEvEUlS5_S5_E_EEEEvS7_RKT_EUliE_EEviT1_)
        /*0064*/ 	.short	0x0210
        /*0066*/ 	.short	0x0220


	//----- nvinfo : EIATTR_SW_WAR
	.align		4
.L_1189:
        /*0068*/ 	.byte	0x04, 0x36
        /*006a*/ 	.short	(.L_1191 - .L_1190)
.L_1190:
        /*006c*/ 	.word	0x00000008
.L_1191:


//--------------------- .nv.info._ZN2at6native27unrolled_elementwise_kernelINS0_13BUnaryFunctorIN3c108BFloat16ES4_S4_ZZZNS0_20copysign_kernel_cudaERNS_18TensorIteratorBaseEENKUlvE_clEvENKUlvE1_clEvEUlS4_S4_E_EESt5arrayIPcLm2EELi4E23TrivialOffsetCalculatorILi1EjESF_NS0_6memory15LoadWithoutCastENSG_16StoreWithoutCastEEEviT_T0_T2_T3_T4_T5_ --------------------------
	.section	.nv.info._ZN2at6native27unrolled_elementwise_kernelINS0_13BUnaryFunctorIN3c108BFloat16ES4_S4_ZZZNS0_20copysign_kernel_cudaERNS_18TensorIteratorBaseEENKUlvE_clEvENKUlvE1_clEvEUlS4_S4_E_EESt5arrayIPcLm2EELi4E23TrivialOffsetCalculatorILi1EjESF_NS0_6memory15LoadWithoutCastENSG_16StoreWithoutCastEEEviT_T0_T2_T3_T4_T5_,"",@"SHT_CUDA_INFO"
	.sectionflags	@""
	.align	4


	//----- nvinfo : EIATTR_CUDA_API_VERSION
	.align		4
        /*0000*/ 	.byte	0x04, 0x37
        /*0002*/ 	.short	(.L_1193 - .L_1192)
.L_1192:
        /*0004*/ 	.word	0x00000082


	//----- nvinfo : EIATTR_KPARAM_INFO
	.align		4
.L_1193:
        /*0008*/ 	.byte	0x04, 0x17
        /*000a*/ 	.short	(.L_1195 - .L_1194)
.L_1194:
        /*000c*/ 	.word	0x00000000
        /*0010*/ 	.short	0x0006
        /*0012*/ 	.short	0x001b
        /*0014*/ 	.byte	0x00, 0xf0, 0x05, 0x00


	//----- nvinfo : EIATTR_KPARAM_INFO
	.align		4
.L_1195:
        /*0018*/ 	.byte	0x04, 0x17
        /*001a*/ 	.short	(.L_1197 - .L_1196)
.L_1196:
        /*001c*/ 	.word	0x00000000
        /*0020*/ 	.short	0x0005
        /*0022*/ 	.short	0x001a
        /*0024*/ 	.byte	0x00, 0xf0, 0x05, 0x00


	//----- nvinfo : EIATTR_KPARAM_INFO
	.align		4
.L_1197:
        /*0028*/ 	.byte	0x04, 0x17
        /*002a*/ 	.short	(.L_1199 - .L_1198)
.L_1198:
        /*002c*/ 	.word	0x00000000
        /*0030*/ 	.short	0x0004
        /*0032*/ 	.short	0x0019
        /*0034*/ 	.byte	0x00, 0xf0, 0x05, 0x00


	//----- nvinfo : EIATTR_KPARAM_INFO
	.align		4
.L_1199:
        /*0038*/ 	.byte	0x04, 0x17
        /*003a*/ 	.short	(.L_1201 - .L_1200)
.L_1200:
        /*003c*/ 	.word	0x00000000
        /*0040*/ 	.short	0x0003
        /*0042*/ 	.short	0x0018
        /*0044*/ 	.byte	0x00, 0xf0, 0x05, 0x00


	//----- nvinfo : EIATTR_KPARAM_INFO
	.align		4
.L_1201:
        /*0048*/ 	.byte	0x04, 0x17
        /*004a*/ 	.short	(.L_1203 - .L_1202)
.L_1202:
        /*004c*/ 	.word	0x00000000
        /*0050*/ 	.short	0x0002
        /*0052*/ 	.short	0x0008
        /*0054*/ 	.byte	0x00, 0xf0, 0x41, 0x00


	//----- nvinfo : EIATTR_KPARAM_INFO
	.align		4
.L_1203:
        /*0058*/ 	.byte	0x04, 0x17
        /*005a*/ 	.short	(.L_1205 - .L_1204)
.L_1204:
        /*005c*/ 	.word	0x00000000
        /*0060*/ 	.short	0x0001
        /*0062*/ 	.short	0x0004
        /*0064*/ 	.byte	0x00, 0xf0, 0x11, 0x00


	//----- nvinfo : EIATTR_KPARAM_INFO
	.align		4
.L_1205:
        /*0068*/ 	.byte	0x04, 0x17
        /*006a*/ 	.short	(.L_1207 - .L_1206)
.L_1206:
        /*006c*/ 	.word	0x00000000
        /*0070*/ 	.short	0x0000
        /*0072*/ 	.short	0x0000
        /*0074*/ 	.byte	0x00, 0xf0, 0x11, 0x00


	//----- nvinfo : EIATTR_SPARSE_MMA_MASK
	.align		4
.L_1207:
        /*0078*/ 	.byte	0x03, 0x50
        /*007a*/ 	.short	0x0000


	//----- nvinfo : EIATTR_MAXREG_COUNT
	.align		4
        /*007c*/ 	.byte	0x03, 0x1b
        /*007e*/ 	.short	0x00ff


	//----- nvinfo : EIATTR_MERCURY_ISA_VERSION
	.align		4
        /*0080*/ 	.byte	0x03, 0x5f
        /*0082*/ 	.short	0x0101


	//----- nvinfo : EIATTR_EXIT_INSTR_OFFSETS
	.align		4
        /*0084*/ 	.byte	0x04, 0x1c
        /*0086*/ 	.short	(.L_1209 - .L_1208)


	//   ....[0]....
.L_1208:
        /*0088*/ 	.word	0x000004a0


	//   ....[1]....
        /*008c*/ 	.word	0x00000530


	//----- nvinfo : EIATTR_MAX_THREADS
	.align		4
.L_1209:
        /*0090*/ 	.byte	0x04, 0x05
        /*0092*/ 	.short	(.L_1211 - .L_1210)
.L_1210:
        /*0094*/ 	.word	0x00000080
        /*0098*/ 	.word	0x00000001
        /*009c*/ 	.word	0x00000001


	//----- nvinfo : EIATTR_CRS_STACK_SIZE
	.align		4
.L_1211:
        /*00a0*/ 	.byte	0x04, 0x1e
        /*00a2*/ 	.short	(.L_1213 - .L_1212)
.L_1212:
        /*00a4*/ 	.word	0x00000000


	//----- nvinfo : EIATTR_CBANK_PARAM_SIZE
	.align		4
.L_1213:
        /*00a8*/ 	.byte	0x03, 0x19
        /*00aa*/ 	.short	0x001c


	//----- nvinfo : EIATTR_PARAM_CBANK
	.align		4
        /*00ac*/ 	.byte	0x04, 0x0a
        /*00ae*/ 	.short	(.L_1215 - .L_1214)
	.align		4
.L_1214:
        /*00b0*/ 	.word	index@(.nv.constant0._ZN2at6native27unrolled_elementwise_kernelINS0_13BUnaryFunctorIN3c108BFloat16ES4_S4_ZZZNS0_20copysign_kernel_cudaERNS_18TensorIteratorBaseEENKUlvE_clEvENKUlvE1_clEvEUlS4_S4_E_EESt5arrayIPcLm2EELi4E23TrivialOffsetCalculatorILi1EjESF_NS0_6memory15LoadWithoutCastENSG_16StoreWithoutCastEEEviT_T0_T2_T3_T4_T5_)
        /*00b4*/ 	.short	0x0210
        /*00b6*/ 	.short	0x001c


	//----- nvinfo : EIATTR_SW_WAR
	.align		4
.L_1215:
        /*00b8*/ 	.byte	0x04, 0x36
        /*00ba*/ 	.short	(.L_1217 - .L_1216)
.L_1216:
        /*00bc*/ 	.word	0x00000008
.L_1217:


//--------------------- .nv.info._ZN2at6native29vectorized_elementwise_kernelILi2ENS0_13BUnaryFunctorIN3c108BFloat16ES4_S4_ZZZNS0_20copysign_kernel_cudaERNS_18TensorIteratorBaseEENKUlvE_clEvENKUlvE1_clEvEUlS4_S4_E_EESt5arrayIPcLm2EEEEviT0_T1_ --------------------------
	.section	.nv.info._ZN2at6native29vectorized_elementwise_kernelILi2ENS0_13BUnaryFunctorIN3c108BFloat16ES4_S4_ZZZNS0_20copysign_kernel_cudaERNS_18TensorIteratorBaseEENKUlvE_clEvENKUlvE1_clEvEUlS4_S4_E_EESt5arrayIPcLm2EEEEviT0_T1_,"",@"SHT_CUDA_INFO"
	.sectionflags	@""
	.align	4


	//----- nvinfo : EIATTR_CUDA_API_VERSION
	.align		4
        /*0000*/ 	.byte	0x04, 0x37
        /*0002*/ 	.short	(.L_1219 - .L_1218)
.L_1218:
        /*0004*/ 	.word	0x00000082


	//----- nvinfo : EIATTR_KPARAM_INFO
	.align		4
.L_1219:
        /*0008*/ 	.byte	0x04, 0x17
        /*000a*/ 	.short	(.L_1221 - .L_1220)
.L_1220:
        /*000c*/ 	.word	0x00000000
        /*0010*/ 	.short	0x0002
        /*0012*/ 	.short	0x0008
        /*0014*/ 	.byte	0x00, 0xf0, 0x41, 0x00


	//----- nvinfo : EIATTR_KPARAM_INFO
	.align		4
.L_1221:
        /*0018*/ 	.byte	0x04, 0x17
        /*001a*/ 	.short	(.L_1223 - .L_1222)
.L_1222:
        /*001c*/ 	.word	0x00000000
        /*0020*/ 	.short	0x0001
        /*0022*/ 	.short	0x0004
        /*0024*/ 	.byte	0x00, 0xf0, 0x11, 0x00


	//----- nvinfo : EIATTR_KPARAM_INFO
	.align		4
.L_1223:
        /*0028*/ 	.byte	0x04, 0x17
        /*002a*/ 	.short	(.L_1225 - .L_1224)
.L_1224:
        /*002c*/ 	.word	0x00000000
        /*0030*/ 	.short	0x0000
        /*0032*/ 	.short	0x0000
        /*0034*/ 	.byte	0x00, 0xf0, 0x11, 0x00


	//----- nvinfo : EIATTR_SPARSE_MMA_MASK
	.align		4
.L_1225:
        /*0038*/ 	.byte	0x03, 0x50
        /*003a*/ 	.short	0x0000


	//----- nvinfo : EIATTR_MAXREG_COUNT
	.align		4
        /*003c*/ 	.byte	0x03, 0x1b
        /*003e*/ 	.short	0x00ff


	//----- nvinfo : EIATTR_MERCURY_ISA_VERSION
	.align		4
        /*0040*/ 	.byte	0x03, 0x5f
        /*0042*/ 	.short	0x0101


	//----- nvinfo : EIATTR_EXIT_INSTR_OFFSETS
	.align		4
        /*0044*/ 	.byte	0x04, 0x1c
        /*0046*/ 	.short	(.L_1227 - .L_1226)


	//   ....[0]....
.L_1226:
        /*0048*/ 	.word	0x00000310


	//   ....[1]....
        /*004c*/ 	.word	0x00000cf0


	//   ....[2]....
        /*0050*/ 	.word	0x00000d40


	//----- nvinfo : EIATTR_MAX_THREADS
	.align		4
.L_1227:
        /*0054*/ 	.byte	0x04, 0x05
        /*0056*/ 	.short	(.L_1229 - .L_1228)
.L_1228:
        /*0058*/ 	.word	0x00000080
        /*005c*/ 	.word	0x00000001
        /*0060*/ 	.word	0x00000001


	//----- nvinfo : EIATTR_CRS_STACK_SIZE
	.align		4
.L_1229:
        /*0064*/ 	.byte	0x04, 0x1e
        /*0066*/ 	.short	(.L_1231 - .L_1230)
.L_1230:
        /*0068*/ 	.word	0x00000000


	//----- nvinfo : EIATTR_CBANK_PARAM_SIZE
	.align		4
.L_1231:
        /*006c*/ 	.byte	0x03, 0x19
        /*006e*/ 	.short	0x0018


	//----- nvinfo : EIATTR_PARAM_CBANK
	.align		4
        /*0070*/ 	.byte	0x04, 0x0a
        /*0072*/ 	.short	(.L_1233 - .L_1232)
	.align		4
.L_1232:
        /*0074*/ 	.word	index@(.nv.constant0._ZN2at6native29vectorized_elementwise_kernelILi2ENS0_13BUnaryFunctorIN3c108BFloat16ES4_S4_ZZZNS0_20copysign_kernel_cudaERNS_18TensorIteratorBaseEENKUlvE_clEvENKUlvE1_clEvEUlS4_S4_E_EESt5arrayIPcLm2EEEEviT0_T1_)
        /*0078*/ 	.short	0x0210
        /*007a*/ 	.short	0x0018


	//----- nvinfo : EIATTR_SW_WAR
	.align		4
.L_1233:
        /*007c*/ 	.byte	0x04, 0x36
        /*007e*/ 	.short	(.L_1235 - .L_1234)
.L_1234:
        /*0080*/ 	.word	0x00000008
.L_1235:


//--------------------- .nv.info._ZN2at6native29vectorized_elementwise_kernelILi4ENS0_13BUnaryFunctorIN3c108BFloat16ES4_S4_ZZZNS0_20copysign_kernel_cudaERNS_18TensorIteratorBaseEENKUlvE_clEvENKUlvE1_clEvEUlS4_S4_E_EESt5arrayIPcLm2EEEEviT0_T1_ --------------------------
	.section	.nv.info._ZN2at6native29vectorized_elementwise_kernelILi4ENS0_13BUnaryFunctorIN3c108BFloat16ES4_S4_ZZZNS0_20copysign_kernel_cudaERNS_18TensorIteratorBaseEENKUlvE_clEvENKUlvE1_clEvEUlS4_S4_E_EESt5arrayIPcLm2EEEEviT0_T1_,"",@"SHT_CUDA_INFO"
	.sectionflags	@""
	.align	4


	//----- nvinfo : EIATTR_CUDA_API_VERSION
	.align		4
        /*0000*/ 	.byte	0x04, 0x37
        /*0002*/ 	.short	(.L_1237 - .L_1236)
.L_1236:
        /*0004*/ 	.word	0x00000082


	//----- nvinfo : EIATTR_KPARAM_INFO
	.align		4
.L_1237:
        /*0008*/ 	.byte	0x04, 0x17
        /*000a*/ 	.short	(.L_1239 - .L_1238)
.L_1238:
        /*000c*/ 	.word	0x00000000
        /*0010*/ 	.short	0x0002
        /*0012*/ 	.short	0x0008
        /*0014*/ 	.byte	0x00, 0xf0, 0x41, 0x00


	//----- nvinfo : EIATTR_KPARAM_INFO
	.align		4
.L_1239:
        /*0018*/ 	.byte	0x04, 0x17
        /*001a*/ 	.short	(.L_1241 - .L_1240)
.L_1240:
        /*001c*/ 	.word	0x00000000
        /*0020*/ 	.short	0x0001
        /*0022*/ 	.short	0x0004
        /*0024*/ 	.byte	0x00, 0xf0, 0x11, 0x00


	//----- nvinfo : EIATTR_KPARAM_INFO
	.align		4
.L_1241:
        /*0028*/ 	.byte	0x04, 0x17
        /*002a*/ 	.short	(.L_1243 - .L_1242)
.L_1242:
        /*002c*/ 	.word	0x00000000
        /*0030*/ 	.short	0x0000
        /*0032*/ 	.short	0x0000
        /*0034*/ 	.byte	0x00, 0xf0, 0x11, 0x00


	//----- nvinfo : EIATTR_SPARSE_MMA_MASK
	.align		4
.L_1243:
        /*0038*/ 	.byte	0x03, 0x50
        /*003a*/ 	.short	0x0000


	//----- nvinfo : EIATTR_MAXREG_COUNT
	.align		4
        /*003c*/ 	.byte	0x03, 0x1b
        /*003e*/ 	.short	0x00ff


	//----- nvinfo : EIATTR_MERCURY_ISA_VERSION
	.align		4
        /*0040*/ 	.byte	0x03, 0x5f
        /*0042*/ 	.short	0x0101


	//----- nvinfo : EIATTR_EXIT_INSTR_OFFSETS
	.align		4
        /*0044*/ 	.byte	0x04, 0x1c
        /*0046*/ 	.short	(.L_1245 - .L_1244)


	//   ....[0]....
.L_1244:
        /*0048*/ 	.word	0x000002d0


	//   ....[1]....
        /*004c*/ 	.word	0x00000cb0


	//   ....[2]....
        /*0050*/ 	.word	0x00000d00


	//----- nvinfo : EIATTR_MAX_THREADS
	.align		4
.L_1245:
        /*0054*/ 	.byte	0x04, 0x05
        /*0056*/ 	.short	(.L_1247 - .L_1246)
.L_1246:
        /*0058*/ 	.word	0x00000080
        /*005c*/ 	.word	0x00000001
        /*0060*/ 	.word	0x00000001


	//----- nvinfo : EIATTR_CRS_STACK_SIZE
	.align		4
.L_1247:
        /*0064*/ 	.byte	0x04, 0x1e
        /*0066*/ 	.short	(.L_1249 - .L_1248)
.L_1248:
        /*0068*/ 	.word	0x00000000


	//----- nvinfo : EIATTR_CBANK_PARAM_SIZE
	.align		4
.L_1249:
        /*006c*/ 	.byte	0x03, 0x19
        /*006e*/ 	.short	0x0018


	//----- nvinfo : EIATTR_PARAM_CBANK
	.align		4
        /*0070*/ 	.byte	0x04, 0x0a
        /*0072*/ 	.short	(.L_1251 - .L_1250)
	.align		4
.L_1250:
        /*0074*/ 	.word	index@(.nv.constant0._ZN2at6native29vectorized_elementwise_kernelILi4ENS0_13BUnaryFunctorIN3c108BFloat16ES4_S4_ZZZNS0_20copysign_kernel_cudaERNS_18TensorIteratorBaseEENKUlvE_clEvENKUlvE1_clEvEUlS4_S4_E_EESt5arrayIPcLm2EEEEviT0_T1_)
        /*0078*/ 	.short	0x0210
        /*007a*/ 	.short	0x0018


	//----- nvinfo : EIATTR_SW_WAR
	.align		4
.L_1251:
        /*007c*/ 	.byte	0x04, 0x36
        /*007e*/ 	.short	(.L_1253 - .L_1252)
.L_1252:
        /*0080*/ 	.word	0x00000008
.L_1253:


//--------------------- .nv.info._ZN2at6native29vectorized_elementwise_kernelILi8ENS0_13BUnaryFunctorIN3c108BFloat16ES4_S4_ZZZNS0_20copysign_kernel_cudaERNS_18TensorIteratorBaseEENKUlvE_clEvENKUlvE1_clEvEUlS4_S4_E_EESt5arrayIPcLm2EEEEviT0_T1_ --------------------------
	.section	.nv.info._ZN2at6native29vectorized_elementwise_kernelILi8ENS0_13BUnaryFunctorIN3c108BFloat16ES4_S4_ZZZNS0_20copysign_kernel_cudaERNS_18TensorIteratorBaseEENKUlvE_clEvENKUlvE1_clEvEUlS4_S4_E_EESt5arrayIPcLm2EEEEviT0_T1_,"",@"SHT_CUDA_INFO"
	.sectionflags	@""
	.align	4


	//----- nvinfo : EIATTR_CUDA_API_VERSION
	.align		4
        /*0000*/ 	.byte	0x04, 0x37
        /*0002*/ 	.short	(.L_1255 - .L_1254)
.L_1254:
        /*0004*/ 	.word	0x00000082


	//----- nvinfo : EIATTR_KPARAM_INFO
	.align		4
.L_1255:
        /*0008*/ 	.byte	0x04, 0x17
        /*000a*/ 	.short	(.L_1257 - .L_1256)
.L_1256:
        /*000c*/ 	.word	0x00000000
        /*0010*/ 	.short	0x0002
        /*0012*/ 	.short	0x0008
        /*0014*/ 	.byte	0x00, 0xf0, 0x41, 0x00


	//----- nvinfo : EIATTR_KPARAM_INFO
	.align		4
.L_1257:
        /*0018*/ 	.byte	0x04, 0x17
        /*001a*/ 	.short	(.L_1259 - .L_1258)
.L_1258:
        /*001c*/ 	.word	0x00000000
        /*0020*/ 	.short	0x0001
        /*0022*/ 	.short	0x0004
        /*0024*/ 	.byte	0x00, 0xf0, 0x11, 0x00


	//----- nvinfo : EIATTR_KPARAM_INFO
	.align		4
.L_1259:
        /*0028*/ 	.byte	0x04, 0x17
        /*002a*/ 	.short	(.L_1261 - .L_1260)
.L_1260:
        /*002c*/ 	.word	0x00000000
        /*0030*/ 	.short	0x0000
        /*0032*/ 	.short	0x0000
        /*0034*/ 	.byte	0x00, 0xf0, 0x11, 0x00


	//----- nvinfo : EIATTR_SPARSE_MMA_MASK
	.align		4
.L_1261:
        /*0038*/ 	.byte	0x03, 0x50
        /*003a*/ 	.short	0x0000


	//----- nvinfo : EIATTR_MAXREG_COUNT
	.align		4
        /*003c*/ 	.byte	0x03, 0x1b
        /*003e*/ 	.short	0x00ff


	//----- nvinfo : EIATTR_MERCURY_ISA_VERSION
	.align		4
        /*0040*/ 	.byte	0x03, 0x5f
        /*0042*/ 	.short	0x0101


	//----- nvinfo : EIATTR_EXIT_INSTR_OFFSETS
	.align		4
        /*0044*/ 	.byte	0x04, 0x1c
        /*0046*/ 	.short	(.L_1263 - .L_1262)


	//   ....[0]....
.L_1262:
        /*0048*/ 	.word	0x000002b0


	//   ....[1]....
        /*004c*/ 	.word	0x00000c90


	//   ....[2]....
        /*0050*/ 	.word	0x00000ce0


	//----- nvinfo : EIATTR_MAX_THREADS
	.align		4
.L_1263:
        /*0054*/ 	.byte	0x04, 0x05
        /*0056*/ 	.short	(.L_1265 - .L_1264)
.L_1264:
        /*0058*/ 	.word	0x00000080
        /*005c*/ 	.word	0x00000001
        /*0060*/ 	.word	0x00000001


	//----- nvinfo : EIATTR_CRS_STACK_SIZE
	.align		4
.L_1265:
        /*0064*/ 	.byte	0x04, 0x1e
        /*0066*/ 	.short	(.L_1267 - .L_1266)
.L_1266:
        /*0068*/ 	.word	0x00000000


	//----- nvinfo : EIATTR_CBANK_PARAM_SIZE
	.align		4
.L_1267:
        /*006c*/ 	.byte	0x03, 0x19
        /*006e*/ 	.short	0x0018


	//----- nvinfo : EIATTR_PARAM_CBANK
	.align		4
        /*0070*/ 	.byte	0x04, 0x0a
        /*0072*/ 	.short	(.L_1269 - .L_1268)
	.align		4
.L_1268:
        /*0074*/ 	.word	index@(.nv.constant0._ZN2at6native29vectorized_elementwise_kernelILi8ENS0_13BUnaryFunctorIN3c108BFloat16ES4_S4_ZZZNS0_20copysign_kernel_cudaERNS_18TensorIteratorBaseEENKUlvE_clEvENKUlvE1_clEvEUlS4_S4_E_EESt5arrayIPcLm2EEEEviT0_T1_)
        /*0078*/ 	.short	0x0210
        /*007a*/ 	.short	0x0018


	//----- nvinfo : EIATTR_SW_WAR
	.align		4
.L_1269:
        /*007c*/ 	.byte	0x04, 0x36
        /*007e*/ 	.short	(.L_1271 - .L_1270)
.L_1270:
        /*0080*/ 	.word	0x00000008
.L_1271:


//--------------------- .nv.info._ZN2at6native18elementwise_kernelILi128ELi4EZNS0_15gpu_kernel_implINS0_13AUnaryFunctorIN3c108BFloat16ES5_S5_ZZZNS0_20copysign_kernel_cudaERNS_18TensorIteratorBaseEENKUlvE_clEvENKUlvE1_clEvEUlS5_S5_E_EEEEvS7_RKT_EUliE_EEviT1_ --------------------------
	.section	.nv.info._ZN2at6native18elementwise_kernelILi128ELi4EZNS0_15gpu_kernel_implINS0_13AUnaryFunctorIN3c108BFloat16ES5_S5_ZZZNS0_20copysign_kernel_cudaERNS_18TensorIteratorBaseEENKUlvE_clEvENKUlvE1_clEvEUlS5_S5_E_EEEEvS7_RKT_EUliE_EEviT1_,"",@"SHT_CUDA_INFO"
	.sectionflags	@""
	.align	4


	//----- nvinfo : EIATTR_CUDA_API_VERSION
	.align		4
        /*0000*/ 	.byte	0x04, 0x37
        /*0002*/ 	.short	(.L_1273 - .L_1272)
.L_1272:
        /*0004*/ 	.word	0x00000082


	//----- nvinfo : EIATTR_KPARAM_INFO
	.align		4
.L_1273:
        /*0008*/ 	.byte	0x04, 0x17
        /*000a*/ 	.short	(.L_1275 - .L_1274)
.L_1274:
        /*000c*/ 	.word	0x00000000
        /*0010*/ 	.short	0x0001
        /*0012*/ 	.short	0x0008
        /*0014*/ 	.byte	0x00, 0xf0, 0x61, 0x08


	//----- nvinfo : EIATTR_KPARAM_INFO
	.align		4
.L_1275:
        /*0018*/ 	.byte	0x04, 0x17
        /*001a*/ 	.short	(.L_1277 - .L_1276)
.L_1276:
        /*001c*/ 	.word	0x00000000
        /*0020*/ 	.short	0x0000
        /*0022*/ 	.short	0x0000
        /*0024*/ 	.byte	0x00, 0xf0, 0x11, 0x00


	//----- nvinfo : EIATTR_SPARSE_MMA_MASK
	.align		4
.L_1277:
        /*0028*/ 	.byte	0x03, 0x50
        /*002a*/ 	.short	0x0000


	//----- nvinfo : EIATTR_MAXREG_COUNT
	.align		4
        /*002c*/ 	.byte	0x03, 0x1b
        /*002e*/ 	.short	0x0080


	//----- nvinfo : EIATTR_EXTERNS
	.align		4
        /*0030*/ 	.byte	0x04, 0x0f
        /*0032*/ 	.short	(.L_1279 - .L_1278)


	//   ....[0]....
	.align		4
.L_1278:
        /*0034*/ 	.word	index@(__assertfail)


	//----- nvinfo : EIATTR_MERCURY_ISA_VERSION
	.align		4
.L_1279:
        /*0038*/ 	.byte	0x03, 0x5f
        /*003a*/ 	.short	0x0101


	//----- nvinfo : EIATTR_SYSCALL_OFFSETS
	.align		4
        /*003c*/ 	.byte	0x04, 0x46
        /*003e*/ 	.short	(.L_1281 - .L_1280)


	//   ....[0]....
.L_1280:
        /*0040*/ 	.word	0x000022e0


	//   ....[1]....
        /*0044*/ 	.word	0x00003290


	//   ....[2]....
        /*0048*/ 	.word	0x000055c0


	//   ....[3]....
        /*004c*/ 	.word	0x00006570


	//   ....[4]....
        /*0050*/ 	.word	0x00008890


	//   ....[5]....
        /*0054*/ 	.word	0x00009840


	//   ....[6]....
        /*0058*/ 	.word	0x0000bb50


	//   ....[7]....
        /*005c*/ 	.word	0x0000cb00


	//----- nvinfo : EIATTR_EXIT_INSTR_OFFSETS
	.align		4
.L_1281:
        /*0060*/ 	.byte	0x04, 0x1c
        /*0062*/ 	.short	(.L_1283 - .L_1282)


	//   ....[0]....
.L_1282:
        /*0064*/ 	.word	0x00009910


	//   ....[1]....
        /*0068*/ 	.word	0x0000bd30


	//   ....[2]....
        /*006c*/ 	.word	0x0000bd70


	//   ....[3]....
        /*0070*/ 	.word	0x0000be10


	//   ....[4]....
        /*0074*/ 	.word	0x0000be50


	//   ....[5]....
        /*0078*/ 	.word	0x0000be90


	//   ....[6]....
        /*007c*/ 	.word	0x0000bf20


	//   ....[7]....
        /*0080*/ 	.word	0x0000bf60


	//   ....[8]....
        /*0084*/ 	.word	0x0000c000


	//   ....[9]....
        /*0088*/ 	.word	0x0000c050


	//   ....[10]....
        /*008c*/ 	.word	0x0000c0a0


	//   ....[11]....
        /*0090*/ 	.word	0x0000c170


	//   ....[12]....
        /*0094*/ 	.word	0x0000c1d0


	//   ....[13]....
        /*0098*/ 	.word	0x0000c360


	//   ....[14]....
        /*009c*/ 	.word	0x0000c4c0


	//   ....[15]....
        /*00a0*/ 	.word	0x0000c4e0


	//   ....[16]....
        /*00a4*/ 	.word	0x0000c5a0


	//   ....[17]....
        /*00a8*/ 	.word	0x0000c720


	//   ....[18]....
        /*00ac*/ 	.word	0x0000c8a0


	//   ....[19]....
        /*00b0*/ 	.word	0x0000ca00


	//   ....[20]....
        /*00b4*/ 	.word	0x0000cb10


	//   ....[21]....
        /*00b8*/ 	.word	0x0000cb50


	//   ....[22]....
        /*00bc*/ 	.word	0x0000cb90


	//----- nvinfo : EIATTR_MAX_THREADS
	.align		4
.L_1283:
        /*00c0*/ 	.byte	0x04, 0x05
        /*00c2*/ 	.short	(.L_1285 - .L_1284)
.L_1284:
        /*00c4*/ 	.word	0x00000080
        /*00c8*/ 	.word	0x00000001
        /*00cc*/ 	.word	0x00000001


	//----- nvinfo : EIATTR_CRS_STACK_SIZE
	.align		4
.L_1285:
        /*00d0*/ 	.byte	0x04, 0x1e
        /*00d2*/ 	.short	(.L_1287 - .L_1286)
.L_1286:
        /*00d4*/ 	.word	0x00000000


	//----- nvinfo : EIATTR_CBANK_PARAM_SIZE
	.align		4
.L_1287:
        /*00d8*/ 	.byte	0x03, 0x19
        /*00da*/ 	.short	0x0220


	//----- nvinfo : EIATTR_PARAM_CBANK
	.align		4
        /*00dc*/ 	.byte	0x04, 0x0a
        /*00de*/ 	.short	(.L_1289 - .L_1288)
	.align		4
.L_1288:
        /*00e0*/ 	.word	index@(.nv.constant0._ZN2at6native18elementwise_kernelILi128ELi4EZNS0_15gpu_kernel_implINS0_13AUnaryFunctorIN3c108BFloat16ES5_S5_ZZZNS0_20copysign_kernel_cudaERNS_18TensorIteratorBaseEENKUlvE_clEvENKUlvE1_clEvEUlS5_S5_E_EEEEvS7_RKT_EUliE_EEviT1_)
        /*00e4*/ 	.short	0x0210
        /*00e6*/ 	.short	0x0220


	//----- nvinfo : EIATTR_SW_WAR
	.align		4
.L_1289:
        /*00e8*/ 	.byte	0x04, 0x36
        /*00ea*/ 	.short	(.L_1291 - .L_1290)
.L_1290:
        /*00ec*/ 	.word	0x00000008
.L_1291:


//--------------------- .nv.info._ZN2at6native27unrolled_elementwise_kernelINS0_13AUnaryFunctorIN3c108BFloat16ES4_S4_ZZZNS0_20copysign_kernel_cudaERNS_18TensorIteratorBaseEENKUlvE_clEvENKUlvE1_clEvEUlS4_S4_E_EESt5arrayIPcLm2EELi4E23TrivialOffsetCalculatorILi1EjESF_NS0_6memory12LoadWithCastILi1EEENSG_13StoreWithCastILi1EEEEEviT_T0_T2_T3_T4_T5_ --------------------------
	.section	.nv.info._ZN2at6native27unrolled_elementwise_kernelINS0_13AUnaryFunctorIN3c108BFloat16ES4_S4_ZZZNS0_20copysign_kernel_cudaERNS_18TensorIteratorBaseEENKUlvE_clEvENKUlvE1_clEvEUlS4_S4_E_EESt5arrayIPcLm2EELi4E23TrivialOffsetCalculatorILi1EjESF_NS0_6memory12LoadWithCastILi1EEENSG_13StoreWithCastILi1EEEEEviT_T0_T2_T3_T4_T5_,"",@"SHT_CUDA_INFO"
	.sectionflags	@""
	.align	4


	//----- nvinfo : EIATTR_CUDA_API_VERSION
	.align		4
        /*0000*/ 	.byte	0x04, 0x37
        /*0002*/ 	.short	(.L_1293 - .L_1292)
.L_1292:
        /*0004*/ 	.word	0x00000082


	//----- nvinfo : EIATTR_KPARAM_INFO
	.align		4
.L_1293:
        /*0008*/ 	.byte	0x04, 0x17
        /*000a*/ 	.short	(.L_1295 - .L_1294)
.L_1294:
        /*000c*/ 	.word	0x00000000
        /*0010*/ 	.short	0x0006
        /*0012*/ 	.short	0x0024
        /*0014*/ 	.byte	0x00, 0xf0, 0x21, 0x00


	//----- nvinfo : EIATTR_KPARAM_INFO
	.align		4
.L_1295:
        /*0018*/ 	.byte	0x04, 0x17
        /*001a*/ 	.short	(.L_1297 - .L_1296)
.L_1296:
        /*001c*/ 	.word	0x00000000
        /*0020*/ 	.short	0x0005
        /*0022*/ 	.short	0x001c
        /*0024*/ 	.byte	0x00, 0xf0, 0x21, 0x00


	//----- nvinfo : EIATTR_KPARAM_INFO
	.align		4
.L_1297:
        /*0028*/ 	.byte	0x04, 0x17
        /*002a*/ 	.short	(.L_1299 - .L_1298)
.L_1298:
        /*002c*/ 	.word	0x00000000
        /*0030*/ 	.short	0x0004
        /*0032*/ 	.short	0x0019
        /*0034*/ 	.byte	0x00, 0xf0, 0x05, 0x00


	//----- nvinfo : EIATTR_KPARAM_INFO
	.align		4
.L_1299:
        /*0038*/ 	.byte	0x04, 0x17
        /*003a*/ 	.short	(.L_1301 - .L_1300)
.L_1300:
        /*003c*/ 	.word	0x00000000
        /*0040*/ 	.short	0x0003
        /*0042*/ 	.short	0x0018
        /*0044*/ 	.byte	0x00, 0xf0, 0x05, 0x00


	//----- nvinfo : EIATTR_KPARAM_INFO
	.align		4
.L_1301:
        /*0048*/ 	.byte	0x04, 0x17
        /*004a*/ 	.short	(.L_1303 - .L_1302)
.L_1302:
        /*004c*/ 	.word	0x00000000
        /*0050*/ 	.short	0x0002
        /*0052*/ 	.short	0x0008
        /*0054*/ 	.byte	0x00, 0xf0, 0x41, 0x00


	//----- nvinfo : EIATTR_KPARAM_INFO
	.align		4
.L_1303:
        /*0058*/ 	.byte	0x04, 0x17
        /*005a*/ 	.short	(.L_1305 - .L_1304)
.L_1304:
        /*005c*/ 	.word	0x00000000
        /*0060*/ 	.short	0x0001
        /*0062*/ 	.short	0x0004
        /*0064*/ 	.byte	0x00, 0xf0, 0x11, 0x00


	//----- nvinfo : EIATTR_KPARAM_INFO
	.align		4
.L_1305:
        /*0068*/ 	.byte	0x04, 0x17
        /*006a*/ 	.short	(.L_1307 - .L_1306)
.L_1306:
        /*006c*/ 	.word	0x00000000
        /*0070*/ 	.short	0x0000
        /*0072*/ 	.short	0x0000
        /*0074*/ 	.byte	0x00, 0xf0, 0x11, 0x00


	//----- nvinfo : EIATTR_SPARSE_MMA_MASK
	.align		4
.L_1307:
        /*0078*/ 	.byte	0x03, 0x50
        /*007a*/ 	.short	0x0000


	//----- nvinfo : EIATTR_MAXREG_COUNT
	.align		4
        /*007c*/ 	.byte	0x03, 0x1b
        /*007e*/ 	.short	0x00ff


	//----- nvinfo : EIATTR_EXTERNS
	.align		4
        /*0080*/ 	.byte	0x04, 0x0f
        /*0082*/ 	.short	(.L_1309 - .L_1308)


	//   ....[0]....
	.align		4
.L_1308:
        /*0084*/ 	.word	index@(__assertfail)


	//----- nvinfo : EIATTR_MERCURY_ISA_VERSION
	.align		4
.L_1309:
        /*0088*/ 	.byte	0x03, 0x5f
        /*008a*/ 	.short	0x0101


	//----- nvinfo : EIATTR_SYSCALL_OFFSETS
	.align		4
        /*008c*/ 	.byte	0x04, 0x46
        /*008e*/ 	.short	(.L_1311 - .L_1310)


	//   ....[0]....
.L_1310:
        /*0090*/ 	.word	0x000010e0


	//   ....[1]....
        /*0094*/ 	.word	0x00002220


	//   ....[2]....
        /*0098*/ 	.word	0x00003370


	//   ....[3]....
        /*009c*/ 	.word	0x00004490


	//   ....[4]....
        /*00a0*/ 	.word	0x00005760


	//   ....[5]....
        /*00a4*/ 	.word	0x00006780


	//   ....[6]....
        /*00a8*/ 	.word	0x00007760


	//   ....[7]....
        /*00ac*/ 	.word	0x00008740


	//----- nvinfo : EIATTR_EXIT_INSTR_OFFSETS
	.align		4
.L_1311:
        /*00b0*/ 	.byte	0x04, 0x1c
        /*00b2*/ 	.short	(.L_1313 - .L_1312)


	//   ....[0]....
.L_1312:
        /*00b4*/ 	.word	0x00007820


	//   ....[1]....
        /*00b8*/ 	.word	0x00007970


	//   ....[2]....
        /*00bc*/ 	.word	0x000079b0


	//   ....[3]....
        /*00c0*/ 	.word	0x00007a50


	//   ....[4]....
        /*00c4*/ 	.word	0x00007a90


	//   ....[5]....
        /*00c8*/ 	.word	0x00007ad0


	//   ....[6]....
        /*00cc*/ 	.word	0x00007b60


	//   ....[7]....
        /*00d0*/ 	.word	0x00007ba0


	//   ....[8]....
        /*00d4*/ 	.word	0x00007c40


	//   ....[9]....
        /*00d8*/ 	.word	0x00007c90


	//   ....[10]....
        /*00dc*/ 	.word	0x00007ce0


	//   ....[11]....
        /*00e0*/ 	.word	0x00007db0


	//   ....[12]....
        /*00e4*/ 	.word	0x00007e10


	//   ....[13]....
        /*00e8*/ 	.word	0x00007fa0


	//   ....[14]....
        /*00ec*/ 	.word	0x00008100


	//   ....[15]....
        /*00f0*/ 	.word	0x00008120


	//   ....[16]....
        /*00f4*/ 	.word	0x000081e0


	//   ....[17]....
        /*00f8*/ 	.word	0x00008360


	//   ....[18]....
        /*00fc*/ 	.word	0x000084e0


	//   ....[19]....
        /*0100*/ 	.word	0x00008640


	//   ....[20]....
        /*0104*/ 	.word	0x00008750


	//   ....[21]....
        /*0108*/ 	.word	0x00008790


	//   ....[22]....
        /*010c*/ 	.word	0x000087d0


	//----- nvinfo : EIATTR_MAX_THREADS
	.align		4
.L_1313:
        /*0110*/ 	.byte	0x04, 0x05
        /*0112*/ 	.short	(.L_1315 - .L_1314)
.L_1314:
        /*0114*/ 	.word	0x00000080
        /*0118*/ 	.word	0x00000001
        /*011c*/ 	.word	0x00000001


	//----- nvinfo : EIATTR_CRS_STACK_SIZE
	.align		4
.L_1315:
        /*0120*/ 	.byte	0x04, 0x1e
        /*0122*/ 	.short	(.L_1317 - .L_1316)
.L_1316:
        /*0124*/ 	.word	0x00000000


	//----- nvinfo : EIATTR_CBANK_PARAM_SIZE
	.align		4
.L_1317:
        /*0128*/ 	.byte	0x03, 0x19
        /*012a*/ 	.short	0x002c


	//----- nvinfo : EIATTR_PARAM_CBANK
	.align		4
        /*012c*/ 	.byte	0x04, 0x0a
        /*012e*/ 	.short	(.L_1319 - .L_1318)
	.align		4
.L_1318:
        /*0130*/ 	.word	index@(.nv.constant0._ZN2at6native27unrolled_elementwise_kernelINS0_13AUnaryFunctorIN3c108BFloat16ES4_S4_ZZZNS0_20copysign_kernel_cudaERNS_18TensorIteratorBaseEENKUlvE_clEvENKUlvE1_clEvEUlS4_S4_E_EESt5arrayIPcLm2EELi4E23TrivialOffsetCalculatorILi1EjESF_NS0_6memory12LoadWithCastILi1EEENSG_13StoreWithCastILi1EEEEEviT_T0_T2_T3_T4_T5_)
        /*0134*/ 	.short	0x0210
        /*0136*/ 	.short	0x002c


	//----- nvinfo : EIATTR_SW_WAR
	.align		4
.L_1319:
        /*0138*/ 	.byte	0x04, 0x36
        /*013a*/ 	.short	(.L_1321 - .L_1320)
.L_1320:
        /*013c*/ 	.word	0x00000008
.L_1321:


//--------------------- .nv.info._ZN2at6native18elementwise_kernelILi128ELi4EZNS0_22gpu_kernel_impl_nocastINS0_13AUnaryFunctorIN3c108BFloat16ES5_S5_ZZZNS0_20copysign_kernel_cudaERNS_18TensorIteratorBaseEENKUlvE_clEvENKUlvE1_clEvEUlS5_S5_E_EEEEvS7_RKT_EUliE_EEviT1_ --------------------------
	.section	.nv.info._ZN2at6native18elementwise_kernelILi128ELi4EZNS0_22gpu_kernel_impl_nocastINS0_13AUnaryFunctorIN3c108BFloat16ES5_S5_ZZZNS0_20copysign_kernel_cudaERNS_18TensorIteratorBaseEENKUlvE_clEvENKUlvE1_clEvEUlS5_S5_E_EEEEvS7_RKT_EUliE_EEviT1_,"",@"SHT_CUDA_INFO"
	.sectionflags	@""
	.align	4


	//----- nvinfo : EIATTR_CUDA_API_VERSION
	.align		4
        /*0000*/ 	.byte	0x04, 0x37
        /*0002*/ 	.short	(.L_1323 - .L_1322)
.L_1322:
        /*0004*/ 	.word	0x00000082


	//----- nvinfo : EIATTR_KPARAM_INFO
	.align		4
.L_1323:
        /*0008*/ 	.byte	0x04, 0x17
        /*000a*/ 	.short	(.L_1325 - .L_1324)
.L_1324:
        /*000c*/ 	.word	0x00000000
        /*0010*/ 	.short	0x0001
        /*0012*/ 	.short	0x0008
        /*0014*/ 	.byte	0x00, 0xf0, 0x61, 0x08


	//----- nvinfo : EIATTR_KPARAM_INFO
	.align		4
.L_1325:
        /*0018*/ 	.byte	0x04, 0x17
        /*001a*/ 	.short	(.L_1327 - .L_1326)
.L_1326:
        /*001c*/ 	.word	0x00000000
        /*0020*/ 	.short	0x0000
        /*0022*/ 	.short	0x0000
        /*0024*/ 	.byte	0x00, 0xf0, 0x11, 0x00


	//----- nvinfo : EIATTR_SPARSE_MMA_MASK
	.align		4
.L_1327:
        /*0028*/ 	.byte	0x03, 0x50
        /*002a*/ 	.short	0x0000


	//----- nvinfo : EIATTR_MAXREG_COUNT
	.align		4
        /*002c*/ 	.byte	0x03, 0x1b
        /*002e*/ 	.short	0x0080


	//----- nvinfo : EIATTR_MERCURY_ISA_VERSION
	.align		4
        /*0030*/ 	.byte	0x03, 0x5f
        /*0032*/ 	.short	0x0101


	//----- nvinfo : EIATTR_EXIT_INSTR_OFFSETS
	.align		4
        /*0034*/ 	.byte	0x04, 0x1c
        /*0036*/ 	.short	(.L_1329 - .L_1328)


	//   ....[0]....
.L_1328:
        /*0038*/ 	.word	0x00003c40


	//   ....[1]....
        /*003c*/ 	.word	0x00004ff0


	//----- nvinfo : EIATTR_MAX_THREADS
	.align		4
.L_1329:
        /*0040*/ 	.byte	0x04, 0x05
        /*0042*/ 	.short	(.L_1331 - .L_1330)
.L_1330:
        /*0044*/ 	.word	0x00000080
        /*0048*/ 	.word	0x00000001
        /*004c*/ 	.word	0x00000001


	//----- nvinfo : EIATTR_CRS_STACK_SIZE
	.align		4
.L_1331:
        /*0050*/ 	.byte	0x04, 0x1e
        /*0052*/ 	.short	(.L_1333 - .L_1332)
.L_1332:
        /*0054*/ 	.word	0x00000000


	//----- nvinfo : EIATTR_CBANK_PARAM_SIZE
	.align		4
.L_1333:
        /*0058*/ 	.byte	0x03, 0x19
        /*005a*/ 	.short	0x0220


	//----- nvinfo : EIATTR_PARAM_CBANK
	.align		4
        /*005c*/ 	.byte	0x04, 0x0a
        /*005e*/ 	.short	(.L_1335 - .L_1334)
	.align		4
.L_1334:
        /*0060*/ 	.word	index@(.nv.constant0._ZN2at6native18elementwise_kernelILi128ELi4EZNS0_22gpu_kernel_impl_nocastINS0_13AUnaryFunctorIN3c108BFloat16ES5_S5_ZZZNS0_20copysign_kernel_cudaERNS_18TensorIteratorBaseEENKUlvE_clEvENKUlvE1_clEvEUlS5_S5_E_EEEEvS7_RKT_EUliE_EEviT1_)
        /*0064*/ 	.short	0x0210
        /*0066*/ 	.short	0x0220


	//----- nvinfo : EIATTR_SW_WAR
	.align		4
.L_1335:
        /*0068*/ 	.byte	0x04, 0x36
        /*006a*/ 	.short	(.L_1337 - .L_1336)
.L_1336:
        /*006c*/ 	.word	0x00000008
.L_1337:


//--------------------- .nv.info._ZN2at6native27unrolled_elementwise_kernelINS0_13AUnaryFunctorIN3c108BFloat16ES4_S4_ZZZNS0_20copysign_kernel_cudaERNS_18TensorIteratorBaseEENKUlvE_clEvENKUlvE1_clEvEUlS4_S4_E_EESt5arrayIPcLm2EELi4E23TrivialOffsetCalculatorILi1EjESF_NS0_6memory15LoadWithoutCastENSG_16StoreWithoutCastEEEviT_T0_T2_T3_T4_T5_ --------------------------
	.section	.nv.info._ZN2at6native27unrolled_elementwise_kernelINS0_13AUnaryFunctorIN3c108BFloat16ES4_S4_ZZZNS0_20copysign_kernel_cudaERNS_18TensorIteratorBaseEENKUlvE_clEvENKUlvE1_clEvEUlS4_S4_E_EESt5arrayIPcLm2EELi4E23TrivialOffsetCalculatorILi1EjESF_NS0_6memory15LoadWithoutCastENSG_16StoreWithoutCastEEEviT_T0_T2_T3_T4_T5_,"",@"SHT_CUDA_INFO"
	.sectionflags	@""
	.align	4


	//----- nvinfo : EIATTR_CUDA_API_VERSION
	.align		4
        /*0000*/ 	.byte	0x04, 0x37
        /*0002*/ 	.short	(.L_1339 - .L_1338)
.L_1338:
        /*0004*/ 	.word	0x00000082


	//----- nvinfo : EIATTR_KPARAM_INFO
	.align		4
.L_1339:
        /*0008*/ 	.byte	0x04, 0x17
        /*000a*/ 	.short	(.L_1341 - .L_1340)
.L_1340:
        /*000c*/ 	.word	0x00000000
        /*0010*/ 	.short	0x0006
        /*0012*/ 	.short	0x001b
        /*0014*/ 	.byte	0x00, 0xf0, 0x05, 0x00


	//----- nvinfo : EIATTR_KPARAM_INFO
	.align		4
.L_1341:
        /*0018*/ 	.byte	0x04, 0x17
        /*001a*/ 	.short	(.L_1343 - .L_1342)
.L_1342:
        /*001c*/ 	.word	0x00000000
        /*0020*/ 	.short	0x0005
        /*0022*/ 	.short	0x001a
        /*0024*/ 	.byte	0x00, 0xf0, 0x05, 0x00


	//----- nvinfo : EIATTR_KPARAM_INFO
	.align		4
.L_1343:
        /*0028*/ 	.byte	0x04, 0x17
        /*002a*/ 	.short	(.L_1345 - .L_1344)
.L_1344:
        /*002c*/ 	.word	0x00000000
        /*0030*/ 	.short	0x0004
        /*0032*/ 	.short	0x0019
        /*0034*/ 	.byte	0x00, 0xf0, 0x05, 0x00


	//----- nvinfo : EIATTR_KPARAM_INFO
	.align		4
.L_1345:
        /*0038*/ 	.byte	0x04, 0x17
        /*003a*/ 	.short	(.L_1347 - .L_1346)
.L_1346:
        /*003c*/ 	.word	0x00000000
        /*0040*/ 	.short	0x0003
        /*0042*/ 	.short	0x0018
        /*0044*/ 	.byte	0x00, 0xf0, 0x05, 0x00


	//----- nvinfo : EIATTR_KPARAM_INFO
	.align		4
.L_1347:
        /*0048*/ 	.byte	0x04, 0x17
        /*004a*/ 	.short	(.L_1349 - .L_1348)
.L_1348:
        /*004c*/ 	.word	0x00000000
        /*0050*/ 	.short	0x0002
        /*0052*/ 	.short	0x0008
        /*0054*/ 	.byte	0x00, 0xf0, 0x41, 0x00


	//----- nvinfo : EIATTR_KPARAM_INFO
	.align		4
.L_1349:
        /*0058*/ 	.byte	0x04, 0x17
        /*005a*/ 	.short	(.L_1351 - .L_1350)
.L_1350:
        /*005c*/ 	.word	0x00000000
        /*0060*/ 	.short	0x0001
        /*0062*/ 	.short	0x0004
        /*0064*/ 	.byte	0x00, 0xf0, 0x11, 0x00


	//----- nvinfo : EIATTR_KPARAM_INFO
	.align		4
.L_1351:
        /*0068*/ 	.byte	0x04, 0x17
        /*006a*/ 	.short	(.L_1353 - .L_1352)
.L_1352:
        /*006c*/ 	.word	0x00000000
        /*0070*/ 	.short	0x0000
        /*0072*/ 	.short	0x0000
        /*0074*/ 	.byte	0x00, 0xf0, 0x11, 0x00


	//----- nvinfo : EIATTR_SPARSE_MMA_MASK
	.align		4
.L_1353:
        /*0078*/ 	.byte	0x03, 0x50
        /*007a*/ 	.short	0x0000


	//----- nvinfo : EIATTR_MAXREG_COUNT
	.align		4
        /*007c*/ 	.byte	0x03, 0x1b
        /*007e*/ 	.short	0x00ff


	//----- nvinfo : EIATTR_MERCURY_ISA_VERSION
	.align		4
        /*0080*/ 	.byte	0x03, 0x5f
        /*0082*/ 	.short	0x0101


	//----- nvinfo : EIATTR_EXIT_INSTR_OFFSETS
	.align		4
        /*0084*/ 	.byte	0x04, 0x1c
        /*0086*/ 	.short	(.L_1355 - .L_1354)


	//   ....[0]....
.L_1354:
        /*0088*/ 	.word	0x000004a0


	//   ....[1]....
        /*008c*/ 	.word	0x00000530


	//----- nvinfo : EIATTR_MAX_THREADS
	.align		4
.L_1355:
        /*0090*/ 	.byte	0x04, 0x05
        /*0092*/ 	.short	(.L_1357 - .L_1356)
.L_1356:
        /*0094*/ 	.word	0x00000080
        /*0098*/ 	.word	0x00000001
        /*009c*/ 	.word	0x00000001


	//----- nvinfo : EIATTR_CRS_STACK_SIZE
	.align		4
.L_1357:
        /*00a0*/ 	.byte	0x04, 0x1e
        /*00a2*/ 	.short	(.L_1359 - .L_1358)
.L_1358:
        /*00a4*/ 	.word	0x00000000


	//----- nvinfo : EIATTR_CBANK_PARAM_SIZE
	.align		4
.L_1359:
        /*00a8*/ 	.byte	0x03, 0x19
        /*00aa*/ 	.short	0x001c


	//----- nvinfo : EIATTR_PARAM_CBANK
	.align		4
        /*00ac*/ 	.byte	0x04, 0x0a
        /*00ae*/ 	.short	(.L_1361 - .L_1360)
	.align		4
.L_1360:
        /*00b0*/ 	.word	index@(.nv.constant0._ZN2at6native27unrolled_elementwise_kernelINS0_13AUnaryFunctorIN3c108BFloat16ES4_S4_ZZZNS0_20copysign_kernel_cudaERNS_18TensorIteratorBaseEENKUlvE_clEvENKUlvE1_clEvEUlS4_S4_E_EESt5arrayIPcLm2EELi4E23TrivialOffsetCalculatorILi1EjESF_NS0_6memory15LoadWithoutCastENSG_16StoreWithoutCastEEEviT_T0_T2_T3_T4_T5_)
        /*00b4*/ 	.short	0x0210
        /*00b6*/ 	.short	0x001c


	//----- nvinfo : EIATTR_SW_WAR
	.align		4
.L_1361:
        /*00b8*/ 	.byte	0x04, 0x36
        /*00ba*/ 	.short	(.L_1363 - .L_1362)
.L_1362:
        /*00bc*/ 	.word	0x00000008
.L_1363:


//--------------------- .nv.info._ZN2at6native29vectorized_elementwise_kernelILi2ENS0_13AUnaryFunctorIN3c108BFloat16ES4_S4_ZZZNS0_20copysign_kernel_cudaERNS_18TensorIteratorBaseEENKUlvE_clEvENKUlvE1_clEvEUlS4_S4_E_EESt5arrayIPcLm2EEEEviT0_T1_ --------------------------
	.section	.nv.info._ZN2at6native29vectorized_elementwise_kernelILi2ENS0_13AUnaryFunctorIN3c108BFloat16ES4_S4_ZZZNS0_20copysign_kernel_cudaERNS_18TensorIteratorBaseEENKUlvE_clEvENKUlvE1_clEvEUlS4_S4_E_EESt5arrayIPcLm2EEEEviT0_T1_,"",@"SHT_CUDA_INFO"
	.sectionflags	@""
	.align	4


	//----- nvinfo : EIATTR_CUDA_API_VERSION
	.align		4
        /*0000*/ 	.byte	0x04, 0x37
        /*0002*/ 	.short	(.L_1365 - .L_1364)
.L_1364:
        /*0004*/ 	.word	0x00000082


	//----- nvinfo : EIATTR_KPARAM_INFO
	.align		4
.L_1365:
        /*0008*/ 	.byte	0x04, 0x17
        /*000a*/ 	.short	(.L_1367 - .L_1366)
.L_1366:
        /*000c*/ 	.word	0x00000000
        /*0010*/ 	.short	0x0002
        /*0012*/ 	.short	0x0008
        /*0014*/ 	.byte	0x00, 0xf0, 0x41, 0x00


	//----- nvinfo : EIATTR_KPARAM_INFO
	.align		4
.L_1367:
        /*0018*/ 	.byte	0x04, 0x17
        /*001a*/ 	.short	(.L_1369 - .L_1368)
.L_1368:
        /*001c*/ 	.word	0x00000000
        /*0020*/ 	.short	0x0001
        /*0022*/ 	.short	0x0004
        /*0024*/ 	.byte	0x00, 0xf0, 0x11, 0x00


	//----- nvinfo : EIATTR_KPARAM_INFO
	.align		4
.L_1369:
        /*0028*/ 	.byte	0x04, 0x17
        /*002a*/ 	.short	(.L_1371 - .L_1370)
.L_1370:
        /*002c*/ 	.word	0x00000000
        /*0030*/ 	.short	0x0000
        /*0032*/ 	.short	0x0000
        /*0034*/ 	.byte	0x00, 0xf0, 0x11, 0x00


	//----- nvinfo : EIATTR_SPARSE_MMA_MASK
	.align		4
.L_1371:
        /*0038*/ 	.byte	0x03, 0x50
        /*003a*/ 	.short	0x0000


	//----- nvinfo : EIATTR_MAXREG_COUNT
	.align		4
        /*003c*/ 	.byte	0x03, 0x1b
        /*003e*/ 	.short	0x00ff


	//----- nvinfo : EIATTR_MERCURY_ISA_VERSION
	.align		4
        /*0040*/ 	.byte	0x03, 0x5f
        /*0042*/ 	.short	0x0101


	//----- nvinfo : EIATTR_EXIT_INSTR_OFFSETS
	.align		4
        /*0044*/ 	.byte	0x04, 0x1c
        /*0046*/ 	.short	(.L_1373 - .L_1372)


	//   ....[0]....
.L_1372:
        /*0048*/ 	.word	0x00000310


	//   ....[1]....
        /*004c*/ 	.word	0x00000cf0


	//   ....[2]....
        /*0050*/ 	.word	0x00000d40


	//----- nvinfo : EIATTR_MAX_THREADS
	.align		4
.L_1373:
        /*0054*/ 	.byte	0x04, 0x05
        /*0056*/ 	.short	(.L_1375 - .L_1374)
.L_1374:
        /*0058*/ 	.word	0x00000080
        /*005c*/ 	.word	0x00000001
        /*0060*/ 	.word	0x00000001


	//----- nvinfo : EIATTR_CRS_STACK_SIZE
	.align		4
.L_1375:
        /*0064*/ 	.byte	0x04, 0x1e
        /*0066*/ 	.short	(.L_1377 - .L_1376)
.L_1376:
        /*0068*/ 	.word	0x00000000


	//----- nvinfo : EIATTR_CBANK_PARAM_SIZE
	.align		4
.L_1377:
        /*006c*/ 	.byte	0x03, 0x19
        /*006e*/ 	.short	0x0018


	//----- nvinfo : EIATTR_PARAM_CBANK
	.align		4
        /*0070*/ 	.byte	0x04, 0x0a
        /*0072*/ 	.short	(.L_1379 - .L_1378)
	.align		4
.L_1378:
        /*0074*/ 	.word	index@(.nv.constant0._ZN2at6native29vectorized_elementwise_kernelILi2ENS0_13AUnaryFunctorIN3c108BFloat16ES4_S4_ZZZNS0_20copysign_kernel_cudaERNS_18TensorIteratorBaseEENKUlvE_clEvENKUlvE1_clEvEUlS4_S4_E_EESt5arrayIPcLm2EEEEviT0_T1_)
        /*0078*/ 	.short	0x0210
        /*007a*/ 	.short	0x0018


	//----- nvinfo : EIATTR_SW_WAR
	.align		4
.L_1379:
        /*007c*/ 	.byte	0x04, 0x36
        /*007e*/ 	.short	(.L_1381 - .L_1380)
.L_1380:
        /*0080*/ 	.word	0x00000008
.L_1381:


//--------------------- .nv.info._ZN2at6native29vectorized_elementwise_kernelILi4ENS0_13AUnaryFunctorIN3c108BFloat16ES4_S4_ZZZNS0_20copysign_kernel_cudaERNS_18TensorIteratorBaseEENKUlvE_clEvENKUlvE1_clEvEUlS4_S4_E_EESt5arrayIPcLm2EEEEviT0_T1_ --------------------------
	.section	.nv.info._ZN2at6native29vectorized_elementwise_kernelILi4ENS0_13AUnaryFunctorIN3c108BFloat16ES4_S4_ZZZNS0_20copysign_kernel_cudaERNS_18TensorIteratorBaseEENKUlvE_clEvENKUlvE1_clEvEUlS4_S4_E_EESt5arrayIPcLm2EEEEviT0_T1_,"",@"SHT_CUDA_INFO"
	.sectionflags	@""
	.align	4


	//----- nvinfo : EIATTR_CUDA_API_VERSION
	.align		4
        /*0000*/ 	.byte	0x04, 0x37
        /*0002*/ 	.short	(.L_1383 - .L_1382)
.L_1382:
        /*0004*/ 	.word	0x00000082


	//----- nvinfo : EIATTR_KPARAM_INFO
	.align		4
.L_1383:
        /*0008*/ 	.byte	0x04, 0x17
        /*000a*/ 	.short	(.L_1385 - .L_1384)
.L_1384:
        /*000c*/ 	.word	0x00000000
        /*0010*/ 	.short	0x0002
        /*0012*/ 	.short	0x0008
        /*0014*/ 	.byte	0x00, 0xf0, 0x41, 0x00


	//----- nvinfo : EIATTR_KPARAM_INFO
	.align		4
.L_1385:
        /*0018*/ 	.byte	0x04, 0x17
        /*001a*/ 	.short	(.L_1387 - .L_1386)
.L_1386:
        /*001c*/ 	.word	0x00000000
        /*0020*/ 	.short	0x0001
        /*0022*/ 	.short	0x0004
        /*0024*/ 	.byte	0x00, 0xf0, 0x11, 0x00


	//----- nvinfo : EIATTR_KPARAM_INFO
	.align		4
.L_1387:
        /*0028*/ 	.byte	0x04, 0x17
        /*002a*/ 	.short	(.L_1389 - .L_1388)
.L_1388:
        /*002c*/ 	.word	0x00000000
        /*0030*/ 	.short	0x0000
        /*0032*/ 	.short	0x0000
        /*0034*/ 	.byte	0x00, 0xf0, 0x11, 0x00


	//----- nvinfo : EIATTR_SPARSE_MMA_MASK
	.align		4
.L_1389:
        /*0038*/ 	.byte	0x03, 0x50
        /*003a*/ 	.short	0x0000


	//----- nvinfo : EIATTR_MAXREG_COUNT
	.align		4
        /*003c*/ 	.byte	0x03, 0x1b
        /*003e*/ 	.short	0x00ff


	//----- nvinfo : EIATTR_MERCURY_ISA_VERSION
	.align		4
        /*0040*/ 	.byte	0x03, 0x5f
        /*0042*/ 	.short	0x0101


	//----- nvinfo : EIATTR_EXIT_INSTR_OFFSETS
	.align		4
        /*0044*/ 	.byte	0x04, 0x1c
        /*0046*/ 	.short	(.L_1391 - .L_1390)


	//   ....[0]....
.L_1390:
        /*0048*/ 	.word	0x000002d0


	//   ....[1]....
        /*004c*/ 	.word	0x00000cb0


	//   ....[2]....
        /*0050*/ 	.word	0x00000d00


	//----- nvinfo : EIATTR_MAX_THREADS
	.align		4
.L_1391:
        /*0054*/ 	.byte	0x04, 0x05
        /*0056*/ 	.short	(.L_1393 - .L_1392)
.L_1392:
        /*0058*/ 	.word	0x00000080
        /*005c*/ 	.word	0x00000001
        /*0060*/ 	.word	0x00000001


	//----- nvinfo : EIATTR_CRS_STACK_SIZE
	.align		4
.L_1393:
        /*0064*/ 	.byte	0x04, 0x1e
        /*0066*/ 	.short	(.L_1395 - .L_1394)
.L_1394:
        /*0068*/ 	.word	0x00000000


	//----- nvinfo : EIATTR_CBANK_PARAM_SIZE
	.align		4
.L_1395:
        /*006c*/ 	.byte	0x03, 0x19
        /*006e*/ 	.short	0x0018


	//----- nvinfo : EIATTR_PARAM_CBANK
	.align		4
        /*0070*/ 	.byte	0x04, 0x0a
        /*0072*/ 	.short	(.L_1397 - .L_1396)
	.align		4
.L_1396:
        /*0074*/ 	.word	index@(.nv.constant0._ZN2at6native29vectorized_elementwise_kernelILi4ENS0_13AUnaryFunctorIN3c108BFloat16ES4_S4_ZZZNS0_20copysign_kernel_cudaERNS_18TensorIteratorBaseEENKUlvE_clEvENKUlvE1_clEvEUlS4_S4_E_EESt5arrayIPcLm2EEEEviT0_T1_)
        /*0078*/ 	.short	0x0210
        /*007a*/ 	.short	0x0018


	//----- nvinfo : EIATTR_SW_WAR
	.align		4
.L_1397:
        /*007c*/ 	.byte	0x04, 0x36
        /*007e*/ 	.short	(.L_1399 - .L_1398)
.L_1398:
        /*0080*/ 	.word	0x00000008
.L_1399:


//--------------------- .nv.info._ZN2at6native29vectorized_elementwise_kernelILi8ENS0_13AUnaryFunctorIN3c108BFloat16ES4_S4_ZZZNS0_20copysign_kernel_cudaERNS_18TensorIteratorBaseEENKUlvE_clEvENKUlvE1_clEvEUlS4_S4_E_EESt5arrayIPcLm2EEEEviT0_T1_ --------------------------
	.section	.nv.info._ZN2at6native29vectorized_elementwise_kernelILi8ENS0_13AUnaryFunctorIN3c108BFloat16ES4_S4_ZZZNS0_20copysign_kernel_cudaERNS_18TensorIteratorBaseEENKUlvE_clEvENKUlvE1_clEvEUlS4_S4_E_EESt5arrayIPcLm2EEEEviT0_T1_,"",@"SHT_CUDA_INFO"
	.sectionflags	@""
	.align	4


	//----- nvinfo : EIATTR_CUDA_API_VERSION
	.align		4
        /*0000*/ 	.byte	0x04, 0x37
        /*0002*/ 	.short	(.L_1401 - .L_1400)
.L_1400:
        /*0004*/ 	.word	0x00000082


	//----- nvinfo : EIATTR_KPARAM_INFO
	.align		4
.L_1401:
        /*0008*/ 	.byte	0x04, 0x17
        /*000a*/ 	.short	(.L_1403 - .L_1402)
.L_1402:
        /*000c*/ 	.word	0x00000000
        /*0010*/ 	.short	0x0002
        /*0012*/ 	.short	0x0008
        /*0014*/ 	.byte	0x00, 0xf0, 0x41, 0x00


	//----- nvinfo : EIATTR_KPARAM_INFO
	.align		4
.L_1403:
        /*0018*/ 	.byte	0x04, 0x17
        /*001a*/ 	.short	(.L_1405 - .L_1404)
.L_1404:
        /*001c*/ 	.word	0x00000000
        /*0020*/ 	.short	0x0001
        /*0022*/ 	.short	0x0004
        /*0024*/ 	.byte	0x00, 0xf0, 0x11, 0x00


	//----- nvinfo : EIATTR_KPARAM_INFO
	.align		4
.L_1405:
        /*0028*/ 	.byte	0x04, 0x17
        /*002a*/ 	.short	(.L_1407 - .L_1406)
.L_1406:
        /*002c*/ 	.word	0x00000000
        /*0030*/ 	.short	0x0000
        /*0032*/ 	.short	0x0000
        /*0034*/ 	.byte	0x00, 0xf0, 0x11, 0x00


	//----- nvinfo : EIATTR_SPARSE_MMA_MASK
	.align		4
.L_1407:
        /*0038*/ 	.byte	0x03, 0x50
        /*003a*/ 	.short	0x0000


	//----- nvinfo : EIATTR_MAXREG_COUNT
	.align		4
        /*003c*/ 	.byte	0x03, 0x1b
        /*003e*/ 	.short	0x00ff


	//----- nvinfo : EIATTR_MERCURY_ISA_VERSION
	.align		4
        /*0040*/ 	.byte	0x03, 0x5f
        /*0042*/ 	.short	0x0101


	//----- nvinfo : EIATTR_EXIT_INSTR_OFFSETS
	.align		4
        /*0044*/ 	.byte	0x04, 0x1c
        /*0046*/ 	.short	(.L_1409 - .L_1408)


	//   ....[0]....
.L_1408:
        /*0048*/ 	.word	0x000002b0


	//   ....[1]....
        /*004c*/ 	.word	0x00000c90


	//   ....[2]....
        /*0050*/ 	.word	0x00000ce0


	//----- nvinfo : EIATTR_MAX_THREADS
	.align		4
.L_1409:
        /*0054*/ 	.byte	0x04, 0x05
        /*0056*/ 	.short	(.L_1411 - .L_1410)
.L_1410:
        /*0058*/ 	.word	0x00000080
        /*005c*/ 	.word	0x00000001
        /*0060*/ 	.word	0x00000001


	//----- nvinfo : EIATTR_CRS_STACK_SIZE
	.align		4
.L_1411:
        /*0064*/ 	.byte	0x04, 0x1e
        /*0066*/ 	.short	(.L_1413 - .L_1412)
.L_1412:
        /*0068*/ 	.word	0x00000000


	//----- nvinfo : EIATTR_CBANK_PARAM_SIZE
	.align		4
.L_1413:
        /*006c*/ 	.byte	0x03, 0x19
        /*006e*/ 	.short	0x0018


	//----- nvinfo : EIATTR_PARAM_CBANK
	.align		4
        /*0070*/ 	.byte	0x04, 0x0a
        /*0072*/ 	.short	(.L_1415 - .L_1414)
	.align		4
.L_1414:
        /*0074*/ 	.word	index@(.nv.constant0._ZN2at6native29vectorized_elementwise_kernelILi8ENS0_13AUnaryFunctorIN3c108BFloat16ES4_S4_ZZZNS0_20copysign_kernel_cudaERNS_18TensorIteratorBaseEENKUlvE_clEvENKUlvE1_clEvEUlS4_S4_E_EESt5arrayIPcLm2EEEEviT0_T1_)
        /*0078*/ 	.short	0x0210
        /*007a*/ 	.short	0x0018


	//----- nvinfo : EIATTR_SW_WAR
	.align		4
.L_1415:
        /*007c*/ 	.byte	0x04, 0x36
        /*007e*/ 	.short	(.L_1417 - .L_1416)
.L_1416:
        /*0080*/ 	.word	0x00000008
.L_1417:


//--------------------- .nv.info._ZN2at6native18elementwise_kernelILi128ELi4EZNS0_15gpu_kernel_implINS0_13BinaryFunctorIfffZZZNS0_20copysign_kernel_cudaERNS_18TensorIteratorBaseEENKUlvE_clEvENKUlvE0_clEvEUlffE_EEEEvS5_RKT_EUliE_EEviT1_ --------------------------
	.section	.nv.info._ZN2at6native18elementwise_kernelILi128ELi4EZNS0_15gpu_kernel_implINS0_13BinaryFunctorIfffZZZNS0_20copysign_kernel_cudaERNS_18TensorIteratorBaseEENKUlvE_clEvENKUlvE0_clEvEUlffE_EEEEvS5_RKT_EUliE_EEviT1_,"",@"SHT_CUDA_INFO"
	.sectionflags	@""
	.align	4


	//----- nvinfo : EIATTR_CUDA_API_VERSION
	.align		4
        /*0000*/ 	.byte	0x04, 0x37
        /*0002*/ 	.short	(.L_1419 - .L_1418)
.L_1418:
        /*0004*/ 	.word	0x00000082


	//----- nvinfo : EIATTR_KPARAM_INFO
	.align		4
.L_1419:
        /*0008*/ 	.byte	0x04, 0x17
        /*000a*/ 	.short	(.L_1421 - .L_1420)
.L_1420:
        /*000c*/ 	.word	0x00000000
        /*0010*/ 	.short	0x0001
        /*0012*/ 	.short	0x0008
        /*0014*/ 	.byte	0x00, 0xf0, 0x21, 0x0a


	//----- nvinfo : EIATTR_KPARAM_INFO
	.align		4
.L_1421:
        /*0018*/ 	.byte	0x04, 0x17
        /*001a*/ 	.short	(.L_1423 - .L_1422)
.L_1422:
        /*001c*/ 	.word	0x00000000
        /*0020*/ 	.short	0x0000
        /*0022*/ 	.short	0x0000
        /*0024*/ 	.byte	0x00, 0xf0, 0x11, 0x00


	//----- nvinfo : EIATTR_SPARSE_MMA_MASK
	.align		4
.L_1423:
        /*0028*/ 	.byte	0x03, 0x50
        /*002a*/ 	.short	0x0000


	//----- nvinfo : EIATTR_MAXREG_COUNT
	.align		4
        /*002c*/ 	.byte	0x03, 0x1b
        /*002e*/ 	.short	0x0080


	//----- nvinfo : EIATTR_EXTERNS
	.align		4
        /*0030*/ 	.byte	0x04, 0x0f
        /*0032*/ 	.short	(.L_1425 - .L_1424)


	//   ....[0]....
	.align		4
.L_1424:
        /*0034*/ 	.word	index@(__assertfail)


	//----- nvinfo : EIATTR_MERCURY_ISA_VERSION
	.align		4
.L_1425:
        /*0038*/ 	.byte	0x03, 0x5f
        /*003a*/ 	.short	0x0101


	//----- nvinfo : EIATTR_SYSCALL_OFFSETS
	.align		4
        /*003c*/ 	.byte	0x04, 0x46
        /*003e*/ 	.short	(.L_1427 - .L_1426)


	//   ....[0]....
.L_1426:
        /*0040*/ 	.word	0x00002490


	//   ....[1]....
        /*0044*/ 	.word	0x000032b0


	//   ....[2]....
        /*0048*/ 	.word	0x00004110


	//   ....[3]....
        /*004c*/ 	.word	0x000065d0


	//   ....[4]....
        /*0050*/ 	.word	0x000073f0


	//   ....[5]....
        /*0054*/ 	.word	0x00008250


	//   ....[6]....
        /*0058*/ 	.word	0x0000a700


	//   ....[7]....
        /*005c*/ 	.word	0x0000b520


	//   ....[8]....
        /*0060*/ 	.word	0x0000c380


	//   ....[9]....
        /*0064*/ 	.word	0x0000e820


	//   ....[10]....
        /*0068*/ 	.word	0x0000f640


	//   ....[11]....
        /*006c*/ 	.word	0x000104a0


	//----- nvinfo : EIATTR_EXIT_INSTR_OFFSETS
	.align		4
.L_1427:
        /*0070*/ 	.byte	0x04, 0x1c
        /*0072*/ 	.short	(.L_1429 - .L_1428)


	//   ....[0]....
.L_1428:
        /*0074*/ 	.word	0x0000c430


	//   ....[1]....
        /*0078*/ 	.word	0x0000f7c0


	//   ....[2]....
        /*007c*/ 	.word	0x0000f800


	//   ....[3]....
        /*0080*/ 	.word	0x0000f890


	//   ....[4]....
        /*0084*/ 	.word	0x0000f8c0


	//   ....[5]....
        /*0088*/ 	.word	0x0000f8f0


	//   ....[6]....
        /*008c*/ 	.word	0x0000f970


	//   ....[7]....
        /*0090*/ 	.word	0x0000f9a0


	//   ....[8]....
        /*0094*/ 	.word	0x0000fa30


	//   ....[9]....
        /*0098*/ 	.word	0x0000fa70


	//   ....[10]....
        /*009c*/ 	.word	0x0000fab0


	//   ....[11]....
        /*00a0*/ 	.word	0x0000fb70


	//   ....[12]....
        /*00a4*/ 	.word	0x0000fbc0


	//   ....[13]....
        /*00a8*/ 	.word	0x0000fd40


	//   ....[14]....
        /*00ac*/ 	.word	0x0000fe90


	//   ....[15]....
        /*00b0*/ 	.word	0x0000fec0


	//   ....[16]....
        /*00b4*/ 	.word	0x0000ff70


	//   ....[17]....
        /*00b8*/ 	.word	0x000100e0


	//   ....[18]....
        /*00bc*/ 	.word	0x00010250


	//   ....[19]....
        /*00c0*/ 	.word	0x000103a0


	//   ....[20]....
        /*00c4*/ 	.word	0x000104b0


	//   ....[21]....
        /*00c8*/ 	.word	0x000104e0


	//   ....[22]....
        /*00cc*/ 	.word	0x00010510


	//----- nvinfo : EIATTR_MAX_THREADS
	.align		4
.L_1429:
        /*00d0*/ 	.byte	0x04, 0x05
        /*00d2*/ 	.short	(.L_1431 - .L_1430)
.L_1430:
        /*00d4*/ 	.word	0x00000080
        /*00d8*/ 	.word	0x00000001
        /*00dc*/ 	.word	0x00000001


	//----- nvinfo : EIATTR_CRS_STACK_SIZE
	.align		4
.L_1431:
        /*00e0*/ 	.byte	0x04, 0x1e
        /*00e2*/ 	.short	(.L_1433 - .L_1432)
.L_1432:
        /*00e4*/ 	.word	0x00000000


	//----- nvinfo : EIATTR_CBANK_PARAM_SIZE
	.align		4
.L_1433:
        /*00e8*/ 	.byte	0x03, 0x19
        /*00ea*/ 	.short	0x0290


	//----- nvinfo : EIATTR_PARAM_CBANK
	.align		4
        /*00ec*/ 	.byte	0x04, 0x0a
        /*00ee*/ 	.short	(.L_1435 - .L_1434)
	.align		4
.L_1434:
        /*00f0*/ 	.word	index@(.nv.constant0._ZN2at6native18elementwise_kernelILi128ELi4EZNS0_15gpu_kernel_implINS0_13BinaryFunctorIfffZZZNS0_20copysign_kernel_cudaERNS_18TensorIteratorBaseEENKUlvE_clEvENKUlvE0_clEvEUlffE_EEEEvS5_RKT_EUliE_EEviT1_)
        /*00f4*/ 	.short	0x0210
        /*00f6*/ 	.short	0x0290


	//----- nvinfo : EIATTR_SW_WAR
	.align		4
.L_1435:
        /*00f8*/ 	.byte	0x04, 0x36
        /*00fa*/ 	.short	(.L_1437 - .L_1436)
.L_1436:
        /*00fc*/ 	.word	0x00000008
.L_1437:


//--------------------- .nv.info._ZN2at6native27unrolled_elementwise_kernelINS0_13BinaryFunctorIfffZZZNS0_20copysign_kernel_cudaERNS_18TensorIteratorBaseEENKUlvE_clEvENKUlvE0_clEvEUlffE_EESt5arrayIPcLm3EELi4E23TrivialOffsetCalculatorILi2EjESC_ILi1EjENS0_6memory12LoadWithCastILi2EEENSF_13StoreWithCastILi1EEEEEviT_T0_T2_T3_T4_T5_ --------------------------
	.section	.nv.info._ZN2at6native27unrolled_elementwise_kernelINS0_13BinaryFunctorIfffZZZNS0_20copysign_kernel_cudaERNS_18TensorIteratorBaseEENKUlvE_clEvENKUlvE0_clEvEUlffE_EESt5arrayIPcLm3EELi4E23TrivialOffsetCalculatorILi2EjESC_ILi1EjENS0_6memory12LoadWithCastILi2EEENSF_13StoreWithCastILi1EEEEEviT_T0_T2_T3_T4_T5_,"",@"SHT_CUDA_INFO"
	.sectionflags	@""
	.align	4


	//----- nvinfo : EIATTR_CUDA_API_VERSION
	.align		4
        /*0000*/ 	.byte	0x04, 0x37
        /*0002*/ 	.short	(.L_1439 - .L_1438)
.L_1438:
        /*0004*/ 	.word	0x00000082


	//----- nvinfo : EIATTR_KPARAM_INFO
	.align		4
.L_1439:
        /*0008*/ 	.byte	0x04, 0x17
        /*000a*/ 	.short	(.L_1441 - .L_1440)
.L_1440:
        /*000c*/ 	.word	0x00000000
        /*0010*/ 	.short	0x0006
        /*0012*/ 	.short	0x0030
        /*0014*/ 	.byte	0x00, 0xf0, 0x21, 0x00


	//----- nvinfo : EIATTR_KPARAM_INFO
	.align		4
.L_1441:
        /*0018*/ 	.byte	0x04, 0x17
        /*001a*/ 	.short	(.L_1443 - .L_1442)
.L_1442:
        /*001c*/ 	.word	0x00000000
        /*0020*/ 	.short	0x0005
        /*0022*/ 	.short	0x0024
        /*0024*/ 	.byte	0x00, 0xf0, 0x31, 0x00


	//----- nvinfo : EIATTR_KPARAM_INFO
	.align		4
.L_1443:
        /*0028*/ 	.byte	0x04, 0x17
        /*002a*/ 	.short	(.L_1445 - .L_1444)
.L_1444:
        /*002c*/ 	.word	0x00000000
        /*0030*/ 	.short	0x0004
        /*0032*/ 	.short	0x0021
        /*0034*/ 	.byte	0x00, 0xf0, 0x05, 0x00


	//----- nvinfo : EIATTR_KPARAM_INFO
	.align		4
.L_1445:
        /*0038*/ 	.byte	0x04, 0x17
        /*003a*/ 	.short	(.L_1447 - .L_1446)
.L_1446:
        /*003c*/ 	.word	0x00000000
        /*0040*/ 	.short	0x0003
        /*0042*/ 	.short	0x0020
        /*0044*/ 	.byte	0x00, 0xf0, 0x05, 0x00


	//----- nvinfo : EIATTR_KPARAM_INFO
	.align		4
.L_1447:
        /*0048*/ 	.byte	0x04, 0x17
        /*004a*/ 	.short	(.L_1449 - .L_1448)
.L_1448:
        /*004c*/ 	.word	0x00000000
        /*0050*/ 	.short	0x0002
        /*0052*/ 	.short	0x0008
        /*0054*/ 	.byte	0x00, 0xf0, 0x61, 0x00


	//----- nvinfo : EIATTR_KPARAM_INFO
	.align		4
.L_1449:
        /*0058*/ 	.byte	0x04, 0x17
        /*005a*/ 	.short	(.L_1451 - .L_1450)
.L_1450:
        /*005c*/ 	.word	0x00000000
        /*0060*/ 	.short	0x0001
        /*0062*/ 	.short	0x0004
        /*0064*/ 	.byte	0x00, 0xf0, 0x05, 0x00


	//----- nvinfo : EIATTR_KPARAM_INFO
	.align		4
.L_1451:
        /*0068*/ 	.byte	0x04, 0x17
        /*006a*/ 	.short	(.L_1453 - .L_1452)
.L_1452:
        /*006c*/ 	.word	0x00000000
        /*0070*/ 	.short	0x0000
        /*0072*/ 	.short	0x0000
        /*0074*/ 	.byte	0x00, 0xf0, 0x11, 0x00


	//----- nvinfo : EIATTR_SPARSE_MMA_MASK
	.align		4
.L_1453:
        /*0078*/ 	.byte	0x03, 0x50
        /*007a*/ 	.short	0x0000


	//----- nvinfo : EIATTR_MAXREG_COUNT
	.align		4
        /*007c*/ 	.byte	0x03, 0x1b
        /*007e*/ 	.short	0x00ff


	//----- nvinfo : EIATTR_EXTERNS
	.align		4
        /*0080*/ 	.byte	0x04, 0x0f
        /*0082*/ 	.short	(.L_1455 - .L_1454)


	//   ....[0]....
	.align		4
.L_1454:
        /*0084*/ 	.word	index@(__assertfail)


	//----- nvinfo : EIATTR_MERCURY_ISA_VERSION
	.align		4
.L_1455:
        /*0088*/ 	.byte	0x03, 0x5f
        /*008a*/ 	.short	0x0101


	//----- nvinfo : EIATTR_SYSCALL_OFFSETS
	.align		4
        /*008c*/ 	.byte	0x04, 0x46
        /*008e*/ 	.short	(.L_1457 - .L_1456)


	//   ....[0]....
.L_1456:
        /*0090*/ 	.word	0x00000ea0


	//   ....[1]....
        /*0094*/ 	.word	0x00001cd0


	//   ....[2]....
        /*0098*/ 	.word	0x00002b80


	//   ....[3]....
        /*009c*/ 	.word	0x000039b0


	//   ....[4]....
        /*00a0*/ 	.word	0x00004860


	//   ....[5]....
        /*00a4*/ 	.word	0x000056a0


	//   ....[6]....
        /*00a8*/ 	.word	0x00006540


	//   ....[7]....
        /*00ac*/ 	.word	0x00007350


	//   ....[8]....
        /*00b0*/ 	.word	0x00008290


	//   ....[9]....
        /*00b4*/ 	.word	0x00009160


	//   ....[10]....
        /*00b8*/ 	.word	0x0000a020


	//   ....[11]....
        /*00bc*/ 	.word	0x0000aee0


	//----- nvinfo : EIATTR_EXIT_INSTR_OFFSETS
	.align		4
.L_1457:
        /*00c0*/ 	.byte	0x04, 0x1c
        /*00c2*/ 	.short	(.L_1459 - .L_1458)


	//   ....[0]....
.L_1458:
        /*00c4*/ 	.word	0x0000a0c0


	//   ....[1]....
        /*00c8*/ 	.word	0x0000a200


	//   ....[2]....
        /*00cc*/ 	.word	0x0000a240


	//   ....[3]....
        /*00d0*/ 	.word	0x0000a2d0


	//   ....[4]....
        /*00d4*/ 	.word	0x0000a300


	//   ....[5]....
        /*00d8*/ 	.word	0x0000a330


	//   ....[6]....
        /*00dc*/ 	.word	0x0000a3b0


	//   ....[7]....
        /*00e0*/ 	.word	0x0000a3e0


	//   ....[8]....
        /*00e4*/ 	.word	0x0000a470


	//   ....[9]....
        /*00e8*/ 	.word	0x0000a4b0


	//   ....[10]....
        /*00ec*/ 	.word	0x0000a4f0


	//   ....[11]....
        /*00f0*/ 	.word	0x0000a5b0


	//   ....[12]....
        /*00f4*/ 	.word	0x0000a600


	//   ....[13]....
        /*00f8*/ 	.word	0x0000a780


	//   ....[14]....
        /*00fc*/ 	.word	0x0000a8d0


	//   ....[15]....
        /*0100*/ 	.word	0x0000a900


	//   ....[16]....
        /*0104*/ 	.word	0x0000a9b0


	//   ....[17]....
        /*0108*/ 	.word	0x0000ab20


	//   ....[18]....
        /*010c*/ 	.word	0x0000ac90


	//   ....[19]....
        /*0110*/ 	.word	0x0000ade0


	//   ....[20]....
        /*0114*/ 	.word	0x0000aef0


	//   ....[21]....
        /*0118*/ 	.word	0x0000af20


	//   ....[22]....
        /*011c*/ 	.word	0x0000af50


	//----- nvinfo : EIATTR_MAX_THREADS
	.align		4
.L_1459:
        /*0120*/ 	.byte	0x04, 0x05
        /*0122*/ 	.short	(.L_1461 - .L_1460)
.L_1460:
        /*0124*/ 	.word	0x00000080
        /*0128*/ 	.word	0x00000001
        /*012c*/ 	.word	0x00000001


	//----- nvinfo : EIATTR_CRS_STACK_SIZE
	.align		4
.L_1461:
        /*0130*/ 	.byte	0x04, 0x1e
        /*0132*/ 	.short	(.L_1463 - .L_1462)
.L_1462:
        /*0134*/ 	.word	0x00000000


	//----- nvinfo : EIATTR_CBANK_PARAM_SIZE
	.align		4
.L_1463:
        /*0138*/ 	.byte	0x03, 0x19
        /*013a*/ 	.short	0x0038


	//----- nvinfo : EIATTR_PARAM_CBANK
	.align		4
        /*013c*/ 	.byte	0x04, 0x0a
        /*013e*/ 	.short	(.L_1465 - .L_1464)
	.align		4
.L_1464:
        /*0140*/ 	.word	index@(.nv.constant0._ZN2at6native27unrolled_elementwise_kernelINS0_13BinaryFunctorIfffZZZNS0_20copysign_kernel_cudaERNS_18TensorIteratorBaseEENKUlvE_clEvENKUlvE0_clEvEUlffE_EESt5arrayIPcLm3EELi4E23TrivialOffsetCalculatorILi2EjESC_ILi1EjENS0_6memory12LoadWithCastILi2EEENSF_13StoreWithCastILi1EEEEEviT_T0_T2_T3_T4_T5_)
        /*0144*/ 	.short	0x0210
        /*0146*/ 	.short	0x0038


	//----- nvinfo : EIATTR_SW_WAR
	.align		4
.L_1465:
        /*0148*/ 	.byte	0x04, 0x36
        /*014a*/ 	.short	(.L_1467 - .L_1466)
.L_1466:
        /*014c*/ 	.word	0x00000008
.L_1467:


//--------------------- .nv.info._ZN2at6native18elementwise_kernelILi128ELi2EZNS0_22gpu_kernel_impl_nocastINS0_13BinaryFunctorIfffZZZNS0_20copysign_kernel_cudaERNS_18TensorIteratorBaseEENKUlvE_clEvENKUlvE0_clEvEUlffE_EEEEvS5_RKT_EUliE_EEviT1_ --------------------------
	.section	.nv.info._ZN2at6native18elementwise_kernelILi128ELi2EZNS0_22gpu_kernel_impl_nocastINS0_13BinaryFunctorIfffZZZNS0_20copysign_kernel_cudaERNS_18TensorIteratorBaseEENKUlvE_clEvENKUlvE0_clEvEUlffE_EEEEvS5_RKT_EUliE_EEviT1_,"",@"SHT_CUDA_INFO"
	.sectionflags	@""
	.align	4


	//----- nvinfo : EIATTR_CUDA_API_VERSION
	.align		4
        /*0000*/ 	.byte	0x04, 0x37
        /*0002*/ 	.short	(.L_1469 - .L_1468)
.L_1468:
        /*0004*/ 	.word	0x00000082


	//----- nvinfo : EIATTR_KPARAM_INFO
	.align		4
.L_1469:
        /*0008*/ 	.byte	0x04, 0x17
        /*000a*/ 	.short	(.L_1471 - .L_1470)
.L_1470:
        /*000c*/ 	.word	0x00000000
        /*0010*/ 	.short	0x0001
        /*0012*/ 	.short	0x0008
        /*0014*/ 	.byte	0x00, 0xf0, 0x21, 0x0a


	//----- nvinfo : EIATTR_KPARAM_INFO
	.align		4
.L_1471:
        /*0018*/ 	.byte	0x04, 0x17
        /*001a*/ 	.short	(.L_1473 - .L_1472)
.L_1472:
        /*001c*/ 	.word	0x00000000
        /*0020*/ 	.short	0x0000
        /*0022*/ 	.short	0x0000
        /*0024*/ 	.byte	0x00, 0xf0, 0x11, 0x00


	//----- nvinfo : EIATTR_SPARSE_MMA_MASK
	.align		4
.L_1473:
        /*0028*/ 	.byte	0x03, 0x50
        /*002a*/ 	.short	0x0000


	//----- nvinfo : EIATTR_MAXREG_COUNT
	.align		4
        /*002c*/ 	.byte	0x03, 0x1b
        /*002e*/ 	.short	0x0080


	//----- nvinfo : EIATTR_MERCURY_ISA_VERSION
	.align		4
        /*0030*/ 	.byte	0x03, 0x5f
        /*0032*/ 	.short	0x0101


	//----- nvinfo : EIATTR_EXIT_INSTR_OFFSETS
	.align		4
        /*0034*/ 	.byte	0x04, 0x1c
        /*0036*/ 	.short	(.L_1475 - .L_1474)


	//   ....[0]....
.L_1474:
        /*0038*/ 	.word	0x000017b0


	//   ....[1]....
        /*003c*/ 	.word	0x00002ea0


	//----- nvinfo : EIATTR_MAX_THREADS
	.align		4
.L_1475:
        /*0040*/ 	.byte	0x04, 0x05
        /*0042*/ 	.short	(.L_1477 - .L_1476)
.L_1476:
        /*0044*/ 	.word	0x00000080
        /*0048*/ 	.word	0x00000001
        /*004c*/ 	.word	0x00000001


	//----- nvinfo : EIATTR_CRS_STACK_SIZE
	.align		4
.L_1477:
        /*0050*/ 	.byte	0x04, 0x1e
        /*0052*/ 	.short	(.L_1479 - .L_1478)
.L_1478:
        /*0054*/ 	.word	0x00000000


	//----- nvinfo : EIATTR_CBANK_PARAM_SIZE
	.align		4
.L_1479:
        /*0058*/ 	.byte	0x03, 0x19
        /*005a*/ 	.short	0x0290


	//----- nvinfo : EIATTR_PARAM_CBANK
	.align		4
        /*005c*/ 	.byte	0x04, 0x0a
        /*005e*/ 	.short	(.L_1481 - .L_1480)
	.align		4
.L_1480:
        /*0060*/ 	.word	index@(.nv.constant0._ZN2at6native18elementwise_kernelILi128ELi2EZNS0_22gpu_kernel_impl_nocastINS0_13BinaryFunctorIfffZZZNS0_20copysign_kernel_cudaERNS_18TensorIteratorBaseEENKUlvE_clEvENKUlvE0_clEvEUlffE_EEEEvS5_RKT_EUliE_EEviT1_)
        /*0064*/ 	.short	0x0210
        /*0066*/ 	.short	0x0290


	//----- nvinfo : EIATTR_SW_WAR
	.align		4
.L_1481:
        /*0068*/ 	.byte	0x04, 0x36
        /*006a*/ 	.short	(.L_1483 - .L_1482)
.L_1482:
        /*006c*/ 	.word	0x00000008
.L_1483:


//--------------------- .nv.info._ZN2at6native27unrolled_elementwise_kernelINS0_13BinaryFunctorIfffZZZNS0_20copysign_kernel_cudaERNS_18TensorIteratorBaseEENKUlvE_clEvENKUlvE0_clEvEUlffE_EESt5arrayIPcLm3EELi4E23TrivialOffsetCalculatorILi2EjESC_ILi1EjENS0_6memory15LoadWithoutCastENSF_16StoreWithoutCastEEEviT_T0_T2_T3_T4_T5_ --------------------------
	.section	.nv.info._ZN2at6native27unrolled_elementwise_kernelINS0_13BinaryFunctorIfffZZZNS0_20copysign_kernel_cudaERNS_18TensorIteratorBaseEENKUlvE_clEvENKUlvE0_clEvEUlffE_EESt5arrayIPcLm3EELi4E23TrivialOffsetCalculatorILi2EjESC_ILi1EjENS0_6memory15LoadWithoutCastENSF_16StoreWithoutCastEEEviT_T0_T2_T3_T4_T5_,"",@"SHT_CUDA_INFO"
	.sectionflags	@""
	.align	4


	//----- nvinfo : EIATTR_CUDA_API_VERSION
	.align		4
        /*0000*/ 	.byte	0x04, 0x37
        /*0002*/ 	.short	(.L_1485 - .L_1484)
.L_1484:
        /*0004*/ 	.word	0x00000082


	//----- nvinfo : EIATTR_KPARAM_INFO
	.align		4
.L_1485:
        /*0008*/ 	.byte	0x04, 0x17
        /*000a*/ 	.short	(.L_1487 - .L_1486)
.L_1486:
        /*000c*/ 	.word	0x00000000
        /*0010*/ 	.short	0x0006
        /*0012*/ 	.short	0x0023
        /*0014*/ 	.byte	0x00, 0xf0, 0x05, 0x00


	//----- nvinfo : EIATTR_KPARAM_INFO
	.align		4
.L_1487:
        /*0018*/ 	.byte	0x04, 0x17
        /*001a*/ 	.short	(.L_1489 - .L_1488)
.L_1488:
        /*001c*/ 	.word	0x00000000
        /*0020*/ 	.short	0x0005
        /*0022*/ 	.short	0x0022
        /*0024*/ 	.byte	0x00, 0xf0, 0x05, 0x00


	//----- nvinfo : EIATTR_KPARAM_INFO
	.align		4
.L_1489:
        /*0028*/ 	.byte	0x04, 0x17
        /*002a*/ 	.short	(.L_1491 - .L_1490)
.L_1490:
        /*002c*/ 	.word	0x00000000
        /*0030*/ 	.short	0x0004
        /*0032*/ 	.short	0x0021
        /*0034*/ 	.byte	0x00, 0xf0, 0x05, 0x00


	//----- nvinfo : EIATTR_KPARAM_INFO
	.align		4
.L_1491:
        /*0038*/ 	.byte	0x04, 0x17
        /*003a*/ 	.short	(.L_1493 - .L_1492)
.L_1492:
        /*003c*/ 	.word	0x00000000
        /*0040*/ 	.short	0x0003
        /*0042*/ 	.short	0x0020
        /*0044*/ 	.byte	0x00, 0xf0, 0x05, 0x00


	//----- nvinfo : EIATTR_KPARAM_INFO
	.align		4
.L_1493:
        /*0048*/ 	.byte	0x04, 0x17
        /*004a*/ 	.short	(.L_1495 - .L_1494)
.L_1494:
        /*004c*/ 	.word	0x00000000
        /*0050*/ 	.short	0x0002
        /*0052*/ 	.short	0x0008
        /*0054*/ 	.byte	0x00, 0xf0, 0x61, 0x00


	//----- nvinfo : EIATTR_KPARAM_INFO
	.align		4
.L_1495:
        /*0058*/ 	.byte	0x04, 0x17
        /*005a*/ 	.short	(.L_1497 - .L_1496)
.L_1496:
        /*005c*/ 	.word	0x00000000
        /*0060*/ 	.short	0x0001
        /*0062*/ 	.short	0x0004
        /*0064*/ 	.byte	0x00, 0xf0, 0x05, 0x00


	//----- nvinfo : EIATTR_KPARAM_INFO
	.align		4
.L_1497:
        /*0068*/ 	.byte	0x04, 0x17
        /*006a*/ 	.short	(.L_1499 - .L_1498)
.L_1498:
        /*006c*/ 	.word	0x00000000
        /*0070*/ 	.short	0x0000
        /*0072*/ 	.short	0x0000
        /*0074*/ 	.byte	0x00, 0xf0, 0x11, 0x00


	//----- nvinfo : EIATTR_SPARSE_MMA_MASK
	.align		4
.L_1499:
        /*0078*/ 	.byte	0x03, 0x50
        /*007a*/ 	.short	0x0000


	//----- nvinfo : EIATTR_MAXREG_COUNT
	.align		4
        /*007c*/ 	.byte	0x03, 0x1b
        /*007e*/ 	.short	0x00ff


	//----- nvinfo : EIATTR_MERCURY_ISA_VERSION
	.align		4
        /*0080*/ 	.byte	0x03, 0x5f
        /*0082*/ 	.short	0x0101


	//----- nvinfo : EIATTR_EXIT_INSTR_OFFSETS
	.align		4
        /*0084*/ 	.byte	0x04, 0x1c
        /*0086*/ 	.short	(.L_1501 - .L_1500)


	//   ....[0]....
.L_1500:
        /*0088*/ 	.word	0x00000480


	//   ....[1]....
        /*008c*/ 	.word	0x000004e0


	//----- nvinfo : EIATTR_MAX_THREADS
	.align		4
.L_1501:
        /*0090*/ 	.byte	0x04, 0x05
        /*0092*/ 	.short	(.L_1503 - .L_1502)
.L_1502:
        /*0094*/ 	.word	0x00000080
        /*0098*/ 	.word	0x00000001
        /*009c*/ 	.word	0x00000001


	//----- nvinfo : EIATTR_CRS_STACK_SIZE
	.align		4
.L_1503:
        /*00a0*/ 	.byte	0x04, 0x1e
        /*00a2*/ 	.short	(.L_1505 - .L_1504)
.L_1504:
        /*00a4*/ 	.word	0x00000000


	//----- nvinfo : EIATTR_CBANK_PARAM_SIZE
	.align		4
.L_1505:
        /*00a8*/ 	.byte	0x03, 0x19
        /*00aa*/ 	.short	0x0024


	//----- nvinfo : EIATTR_PARAM_CBANK
	.align		4
        /*00ac*/ 	.byte	0x04, 0x0a
        /*00ae*/ 	.short	(.L_1507 - .L_1506)
	.align		4
.L_1506:
        /*00b0*/ 	.word	index@(.nv.constant0._ZN2at6native27unrolled_elementwise_kernelINS0_13BinaryFunctorIfffZZZNS0_20copysign_kernel_cudaERNS_18TensorIteratorBaseEENKUlvE_clEvENKUlvE0_clEvEUlffE_EESt5arrayIPcLm3EELi4E23TrivialOffsetCalculatorILi2EjESC_ILi1EjENS0_6memory15LoadWithoutCastENSF_16StoreWithoutCastEEEviT_T0_T2_T3_T4_T5_)
        /*00b4*/ 	.short	0x0210
        /*00b6*/ 	.short	0x0024


	//----- nvinfo : EIATTR_SW_WAR
	.align		4
.L_1507:
        /*00b8*/ 	.byte	0x04, 0x36
        /*00ba*/ 	.short	(.L_1509 - .L_1508)
.L_1508:
        /*00bc*/ 	.word	0x00000008
.L_1509:


//--------------------- .nv.info._ZN2at6native29vectorized_elementwise_kernelILi2ENS0_13BinaryFunctorIfffZZZNS0_20copysign_kernel_cudaERNS_18TensorIteratorBaseEENKUlvE_clEvENKUlvE0_clEvEUlffE_EESt5arrayIPcLm3EEEEviT0_T1_ --------------------------
	.section	.nv.info._ZN2at6native29vectorized_elementwise_kernelILi2ENS0_13BinaryFunctorIfffZZZNS0_20copysign_kernel_cudaERNS_18TensorIteratorBaseEENKUlvE_clEvENKUlvE0_clEvEUlffE_EESt5arrayIPcLm3EEEEviT0_T1_,"",@"SHT_CUDA_INFO"
	.sectionflags	@""
	.align	4


	//----- nvinfo : EIATTR_CUDA_API_VERSION
	.align		4
        /*0000*/ 	.byte	0x04, 0x37
        /*0002*/ 	.short	(.L_1511 - .L_1510)
.L_1510:
        /*0004*/ 	.word	0x00000082


	//----- nvinfo : EIATTR_KPARAM_INFO
	.align		4
.L_1511:
        /*0008*/ 	.byte	0x04, 0x17
        /*000a*/ 	.short	(.L_1513 - .L_1512)
.L_1512:
        /*000c*/ 	.word	0x00000000
        /*0010*/ 	.short	0x0002
        /*0012*/ 	.short	0x0008
        /*0014*/ 	.byte	0x00, 0xf0, 0x61, 0x00


	//----- nvinfo : EIATTR_KPARAM_INFO
	.align		4
.L_1513:
        /*0018*/ 	.byte	0x04, 0x17
        /*001a*/ 	.short	(.L_1515 - .L_1514)
.L_1514:
        /*001c*/ 	.word	0x00000000
        /*0020*/ 	.short	0x0001
        /*0022*/ 	.short	0x0004
        /*0024*/ 	.byte	0x00, 0xf0, 0x05, 0x00


	//----- nvinfo : EIATTR_KPARAM_INFO
	.align		4
.L_1515:
        /*0028*/ 	.byte	0x04, 0x17
        /*002a*/ 	.short	(.L_1517 - .L_1516)
.L_1516:
        /*002c*/ 	.word	0x00000000
        /*0030*/ 	.short	0x0000
        /*0032*/ 	.short	0x0000
        /*0034*/ 	.byte	0x00, 0xf0, 0x11, 0x00


	//----- nvinfo : EIATTR_SPARSE_MMA_MASK
	.align		4
.L_1517:
        /*0038*/ 	.byte	0x03, 0x50
        /*003a*/ 	.short	0x0000


	//----- nvinfo : EIATTR_MAXREG_COUNT
	.align		4
        /*003c*/ 	.byte	0x03, 0x1b
        /*003e*/ 	.short	0x00ff


	//----- nvinfo : EIATTR_MERCURY_ISA_VERSION
	.align		4
        /*0040*/ 	.byte	0x03, 0x5f
        /*0042*/ 	.short	0x0101


	//----- nvinfo : EIATTR_EXIT_INSTR_OFFSETS
	.align		4
        /*0044*/ 	.byte	0x04, 0x1c
        /*0046*/ 	.short	(.L_1519 - .L_1518)


	//   ....[0]....
.L_1518:
        /*0048*/ 	.word	0x00000260


	//   ....[1]....
        /*004c*/ 	.word	0x00000b80


	//   ....[2]....
        /*0050*/ 	.word	0x00000bd0


	//----- nvinfo : EIATTR_MAX_THREADS
	.align		4
.L_1519:
        /*0054*/ 	.byte	0x04, 0x05
        /*0056*/ 	.short	(.L_1521 - .L_1520)
.L_1520:
        /*0058*/ 	.word	0x00000080
        /*005c*/ 	.word	0x00000001
        /*0060*/ 	.word	0x00000001


	//----- nvinfo : EIATTR_CRS_STACK_SIZE
	.align		4
.L_1521:
        /*0064*/ 	.byte	0x04, 0x1e
        /*0066*/ 	.short	(.L_1523 - .L_1522)
.L_1522:
        /*0068*/ 	.word	0x00000000


	//----- nvinfo : EIATTR_CBANK_PARAM_SIZE
	.align		4
.L_1523:
        /*006c*/ 	.byte	0x03, 0x19
        /*006e*/ 	.short	0x0020


	//----- nvinfo : EIATTR_PARAM_CBANK
	.align		4
        /*0070*/ 	.byte	0x04, 0x0a
        /*0072*/ 	.short	(.L_1525 - .L_1524)
	.align		4
.L_1524:
        /*0074*/ 	.word	index@(.nv.constant0._ZN2at6native29vectorized_elementwise_kernelILi2ENS0_13BinaryFunctorIfffZZZNS0_20copysign_kernel_cudaERNS_18TensorIteratorBaseEENKUlvE_clEvENKUlvE0_clEvEUlffE_EESt5arrayIPcLm3EEEEviT0_T1_)
        /*0078*/ 	.short	0x0210
        /*007a*/ 	.short	0x0020


	//----- nvinfo : EIATTR_SW_WAR
	.align		4
.L_1525:
        /*007c*/ 	.byte	0x04, 0x36
        /*007e*/ 	.short	(.L_1527 - .L_1526)
.L_1526:
        /*0080*/ 	.word	0x00000008
.L_1527:


//--------------------- .nv.info._ZN2at6native29vectorized_elementwise_kernelILi4ENS0_13BinaryFunctorIfffZZZNS0_20copysign_kernel_cudaERNS_18TensorIteratorBaseEENKUlvE_clEvENKUlvE0_clEvEUlffE_EESt5arrayIPcLm3EEEEviT0_T1_ --------------------------
	.section	.nv.info._ZN2at6native29vectorized_elementwise_kernelILi4ENS0_13BinaryFunctorIfffZZZNS0_20copysign_kernel_cudaERNS_18TensorIteratorBaseEENKUlvE_clEvENKUlvE0_clEvEUlffE_EESt5arrayIPcLm3EEEEviT0_T1_,"",@"SHT_CUDA_INFO"
	.sectionflags	@""
	.align	4


	//----- nvinfo : EIATTR_CUDA_API_VERSION
	.align		4
        /*0000*/ 	.byte	0x04, 0x37
        /*0002*/ 	.short	(.L_1529 - .L_1528)
.L_1528:
        /*0004*/ 	.word	0x00000082


	//----- nvinfo : EIATTR_KPARAM_INFO
	.align		4
.L_1529:
        /*0008*/ 	.byte	0x04, 0x17
        /*000a*/ 	.short	(.L_1531 - .L_1530)
.L_1530:
        /*000c*/ 	.word	0x00000000
        /*0010*/ 	.short	0x0002
        /*0012*/ 	.short	0x0008
        /*0014*/ 	.byte	0x00, 0xf0, 0x61, 0x00


	//----- nvinfo : EIATTR_KPARAM_INFO
	.align		4
.L_1531:
        /*0018*/ 	.byte	0x04, 0x17
        /*001a*/ 	.short	(.L_1533 - .L_1532)
.L_1532:
        /*001c*/ 	.word	0x00000000
        /*0020*/ 	.short	0x0001
        /*0022*/ 	.short	0x0004
        /*0024*/ 	.byte	0x00, 0xf0, 0x05, 0x00


	//----- nvinfo : EIATTR_KPARAM_INFO
	.align		4
.L_1533:
        /*0028*/ 	.byte	0x04, 0x17
        /*002a*/ 	.short	(.L_1535 - .L_1534)
.L_1534:
        /*002c*/ 	.word	0x00000000
        /*0030*/ 	.short	0x0000
        /*0032*/ 	.short	0x0000
        /*0034*/ 	.byte	0x00, 0xf0, 0x11, 0x00


	//----- nvinfo : EIATTR_SPARSE_MMA_MASK
	.align		4
.L_1535:
        /*0038*/ 	.byte	0x03, 0x50
        /*003a*/ 	.short	0x0000


	//----- nvinfo : EIATTR_MAXREG_COUNT
	.align		4
        /*003c*/ 	.byte	0x03, 0x1b
        /*003e*/ 	.short	0x00ff


	//----- nvinfo : EIATTR_MERCURY_ISA_VERSION
	.align		4
        /*0040*/ 	.byte	0x03, 0x5f
        /*0042*/ 	.short	0x0101


	//----- nvinfo : EIATTR_EXIT_INSTR_OFFSETS
	.align		4
        /*0044*/ 	.byte	0x04, 0x1c
        /*0046*/ 	.short	(.L_1537 - .L_1536)


	//   ....[0]....
.L_1536:
        /*0048*/ 	.word	0x00000200


	//   ....[1]....
        /*004c*/ 	.word	0x00000b20


	//   ....[2]....
        /*0050*/ 	.word	0x00000b70


	//----- nvinfo : EIATTR_MAX_THREADS
	.align		4
.L_1537:
        /*0054*/ 	.byte	0x04, 0x05
        /*0056*/ 	.short	(.L_1539 - .L_1538)
.L_1538:
        /*0058*/ 	.word	0x00000080
        /*005c*/ 	.word	0x00000001
        /*0060*/ 	.word	0x00000001


	//----- nvinfo : EIATTR_CRS_STACK_SIZE
	.align		4
.L_1539:
        /*0064*/ 	.byte	0x04, 0x1e
        /*0066*/ 	.short	(.L_1541 - .L_1540)
.L_1540:
        /*0068*/ 	.word	0x00000000


	//----- nvinfo : EIATTR_CBANK_PARAM_SIZE
	.align		4
.L_1541:
        /*006c*/ 	.byte	0x03, 0x19
        /*006e*/ 	.short	0x0020


	//----- nvinfo : EIATTR_PARAM_CBANK
	.align		4
        /*0070*/ 	.byte	0x04, 0x0a
        /*0072*/ 	.short	(.L_1543 - .L_1542)
	.align		4
.L_1542:
        /*0074*/ 	.word	index@(.nv.constant0._ZN2at6native29vectorized_elementwise_kernelILi4ENS0_13BinaryFunctorIfffZZZNS0_20copysign_kernel_cudaERNS_18TensorIteratorBaseEENKUlvE_clEvENKUlvE0_clEvEUlffE_EESt5arrayIPcLm3EEEEviT0_T1_)
        /*0078*/ 	.short	0x0210
        /*007a*/ 	.short	0x0020


	//----- nvinfo : EIATTR_SW_WAR
	.align		4
.L_1543:
        /*007c*/ 	.byte	0x04, 0x36
        /*007e*/ 	.short	(.L_1545 - .L_1544)
.L_1544:
        /*0080*/ 	.word	0x00000008
.L_1545:


//--------------------- .nv.info._ZN2at6native29vectorized_elementwise_kernelILi8ENS0_13BinaryFunctorIfffZZZNS0_20copysign_kernel_cudaERNS_18TensorIteratorBaseEENKUlvE_clEvENKUlvE0_clEvEUlffE_EESt5arrayIPcLm3EEEEviT0_T1_ --------------------------
	.section	.nv.info._ZN2at6native29vectorized_elementwise_kernelILi8ENS0_13BinaryFunctorIfffZZZNS0_20copysign_kernel_cudaERNS_18TensorIteratorBaseEENKUlvE_clEvENKUlvE0_clEvEUlffE_EESt5arrayIPcLm3EEEEviT0_T1_,"",@"SHT_CUDA_INFO"
	.sectionflags	@""
	.align	4


	//----- nvinfo : EIATTR_CUDA_API_VERSION
	.align		4
        /*0000*/ 	.byte	0x04, 0x37
        /*0002*/ 	.short	(.L_1547 - .L_1546)
.L_1546:
        /*0004*/ 	.word	0x00000082


	//----- nvinfo : EIATTR_KPARAM_INFO
	.align		4
.L_1547:
        /*0008*/ 	.byte	0x04, 0x17
        /*000a*/ 	.short	(.L_1549 - .L_1548)
.L_1548:
        /*000c*/ 	.word	0x00000000
        /*0010*/ 	.short	0x0002
        /*0012*/ 	.short	0x0008
        /*0014*/ 	.byte	0x00, 0xf0, 0x61, 0x00


	//----- nvinfo : EIATTR_KPARAM_INFO
	.align		4
.L_1549:
        /*0018*/ 	.byte	0x04, 0x17
        /*001a*/ 	.short	(.L_1551 - .L_1550)
.L_1550:
        /*001c*/ 	.word	0x00000000
        /*0020*/ 	.short	0x0001
        /*0022*/ 	.short	0x0004
        /*0024*/ 	.byte	0x00, 0xf0, 0x05, 0x00


	//----- nvinfo : EIATTR_KPARAM_INFO
	.align		4
.L_1551:
        /*0028*/ 	.byte	0x04, 0x17
        /*002a*/ 	.short	(.L_1553 - .L_1552)
.L_1552:
        /*002c*/ 	.word	0x00000000
        /*0030*/ 	.short	0x0000
        /*0032*/ 	.short	0x0000
        /*0034*/ 	.byte	0x00, 0xf0, 0x11, 0x00


	//----- nvinfo : EIATTR_SPARSE_MMA_MASK
	.align		4
.L_1553:
        /*0038*/ 	.byte	0x03, 0x50
        /*003a*/ 	.short	0x0000


	//----- nvinfo : EIATTR_MAXREG_COUNT
	.align		4
        /*003c*/ 	.byte	0x03, 0x1b
        /*003e*/ 	.short	0x00ff


	//----- nvinfo : EIATTR_MERCURY_ISA_VERSION
	.align		4
        /*0040*/ 	.byte	0x03, 0x5f
        /*0042*/ 	.short	0x0101


	//----- nvinfo : EIATTR_EXIT_INSTR_OFFSETS
	.align		4
        /*0044*/ 	.byte	0x04, 0x1c
        /*0046*/ 	.short	(.L_1555 - .L_1554)


	//   ....[0]....
.L_1554:
        /*0048*/ 	.word	0x00000200


	//   ....[1]....
        /*004c*/ 	.word	0x00000b20


	//   ....[2]....
        /*0050*/ 	.word	0x00000b70


	//----- nvinfo : EIATTR_MAX_THREADS
	.align		4
.L_1555:
        /*0054*/ 	.byte	0x04, 0x05
        /*0056*/ 	.short	(.L_1557 - .L_1556)
.L_1556:
        /*0058*/ 	.word	0x00000080
        /*005c*/ 	.word	0x00000001
        /*0060*/ 	.word	0x00000001


	//----- nvinfo : EIATTR_CRS_STACK_SIZE
	.align		4
.L_1557:
        /*0064*/ 	.byte	0x04, 0x1e
        /*0066*/ 	.short	(.L_1559 - .L_1558)
.L_1558:
        /*0068*/ 	.word	0x00000000


	//----- nvinfo : EIATTR_CBANK_PARAM_SIZE
	.align		4
.L_1559:
        /*006c*/ 	.byte	0x03, 0x19
        /*006e*/ 	.short	0x0020


	//----- nvinfo : EIATTR_PARAM_CBANK
	.align		4
        /*0070*/ 	.byte	0x04, 0x0a
        /*0072*/ 	.short	(.L_1561 - .L_1560)
	.align		4
.L_1560:
        /*0074*/ 	.word	index@(.nv.constant0._ZN2at6native29vectorized_elementwise_kernelILi8ENS0_13BinaryFunctorIfffZZZNS0_20copysign_kernel_cudaERNS_18TensorIteratorBaseEENKUlvE_clEvENKUlvE0_clEvEUlffE_EESt5arrayIPcLm3EEEEviT0_T1_)
        /*0078*/ 	.short	0x0210
        /*007a*/ 	.short	0x0020


	//----- nvinfo : EIATTR_SW_WAR
	.align		4
.L_1561:
        /*007c*/ 	.byte	0x04, 0x36
        /*007e*/ 	.short	(.L_1563 - .L_1562)
.L_1562:
        /*0080*/ 	.word	0x00000008
.L_1563:


//--------------------- .nv.info._ZN2at6native18elementwise_kernelILi128ELi4EZNS0_15gpu_kernel_implINS0_13BUnaryFunctorIfffZZZNS0_20copysign_kernel_cudaERNS_18TensorIteratorBaseEENKUlvE_clEvENKUlvE0_clEvEUlffE_EEEEvS5_RKT_EUliE_EEviT1_ --------------------------
	.section	.nv.info._ZN2at6native18elementwise_kernelILi128ELi4EZNS0_15gpu_kernel_implINS0_13BUnaryFunctorIfffZZZNS0_20copysign_kernel_cudaERNS_18TensorIteratorBaseEENKUlvE_clEvENKUlvE0_clEvEUlffE_EEEEvS5_RKT_EUliE_EEviT1_,"",@"SHT_CUDA_INFO"
	.sectionflags	@""
	.align	4


	//----- nvinfo : EIATTR_CUDA_API_VERSION
	.align		4
        /*0000*/ 	.byte	0x04, 0x37
        /*0002*/ 	.short	(.L_1565 - .L_1564)
.L_1564:
        /*0004*/ 	.word	0x00000082


	//----- nvinfo : EIATTR_KPARAM_INFO
	.align		4
.L_1565:
        /*0008*/ 	.byte	0x04, 0x17
        /*000a*/ 	.short	(.L_1567 - .L_1566)
.L_1566:
        /*000c*/ 	.word	0x00000000
        /*0010*/ 	.short	0x0001
        /*0012*/ 	.short	0x0008
        /*0014*/ 	.byte	0x00, 0xf0, 0x81, 0x08


	//----- nvinfo : EIATTR_KPARAM_INFO
	.align		4
.L_1567:
        /*0018*/ 	.byte	0x04, 0x17
        /*001a*/ 	.short	(.L_1569 - .L_1568)
.L_1568:
        /*001c*/ 	.word	0x00000000
        /*0020*/ 	.short	0x0000
        /*0022*/ 	.short	0x0000
        /*0024*/ 	.byte	0x00, 0xf0, 0x11, 0x00


	//----- nvinfo : EIATTR_SPARSE_MMA_MASK
	.align		4
.L_1569:
        /*0028*/ 	.byte	0x03, 0x50
        /*002a*/ 	.short	0x0000


	//----- nvinfo : EIATTR_MAXREG_COUNT
	.align		4
        /*002c*/ 	.byte	0x03, 0x1b
        /*002e*/ 	.short	0x0080


	//----- nvinfo : EIATTR_EXTERNS
	.align		4
        /*0030*/ 	.byte	0x04, 0x0f
        /*0032*/ 	.short	(.L_1571 - .L_1570)


	//   ....[0]....
	.align		4
.L_1570:
        /*0034*/ 	.word	index@(__assertfail)


	//----- nvinfo : EIATTR_MERCURY_ISA_VERSION
	.align		4
.L_1571:
        /*0038*/ 	.byte	0x03, 0x5f
        /*003a*/ 	.short	0x0101


	//----- nvinfo : EIATTR_SYSCALL_OFFSETS
	.align		4
        /*003c*/ 	.byte	0x04, 0x46
        /*003e*/ 	.short	(.L_1573 - .L_1572)


	//   ....[0]....
.L_1572:
        /*0040*/ 	.word	0x00002160


	//   ....[1]....
        /*0044*/ 	.word	0x00002fd0


	//   ....[2]....
        /*0048*/ 	.word	0x00005160


	//   ....[3]....
        /*004c*/ 	.word	0x00005fd0


	//   ....[4]....
        /*0050*/ 	.word	0x00008150


	//   ....[5]....
        /*0054*/ 	.word	0x00008fc0


	//   ....[6]....
        /*0058*/ 	.word	0x0000b130


	//   ....[7]....
        /*005c*/ 	.word	0x0000bfa0


	//----- nvinfo : EIATTR_EXIT_INSTR_OFFSETS
	.align		4
.L_1573:
        /*0060*/ 	.byte	0x04, 0x1c
        /*0062*/ 	.short	(.L_1575 - .L_1574)


	//   ....[0]....
.L_1574:
        /*0064*/ 	.word	0x00009070


	//   ....[1]....
        /*0068*/ 	.word	0x0000b2c0


	//   ....[2]....
        /*006c*/ 	.word	0x0000b300


	//   ....[3]....
        /*0070*/ 	.word	0x0000b390


	//   ....[4]....
        /*0074*/ 	.word	0x0000b3c0


	//   ....[5]....
        /*0078*/ 	.word	0x0000b3f0


	//   ....[6]....
        /*007c*/ 	.word	0x0000b470


	//   ....[7]....
        /*0080*/ 	.word	0x0000b4a0


	//   ....[8]....
        /*0084*/ 	.word	0x0000b530


	//   ....[9]....
        /*0088*/ 	.word	0x0000b570


	//   ....[10]....
        /*008c*/ 	.word	0x0000b5b0


	//   ....[11]....
        /*0090*/ 	.word	0x0000b670


	//   ....[12]....
        /*0094*/ 	.word	0x0000b6c0


	//   ....[13]....
        /*0098*/ 	.word	0x0000b840


	//   ....[14]....
        /*009c*/ 	.word	0x0000b990


	//   ....[15]....
        /*00a0*/ 	.word	0x0000b9c0


	//   ....[16]....
        /*00a4*/ 	.word	0x0000ba70


	//   ....[17]....
        /*00a8*/ 	.word	0x0000bbe0


	//   ....[18]....
        /*00ac*/ 	.word	0x0000bd50


	//   ....[19]....
        /*00b0*/ 	.word	0x0000bea0


	//   ....[20]....
        /*00b4*/ 	.word	0x0000bfb0


	//   ....[21]....
        /*00b8*/ 	.word	0x0000bfe0


	//   ....[22]....
        /*00bc*/ 	.word	0x0000c010


	//----- nvinfo : EIATTR_MAX_THREADS
	.align		4
.L_1575:
        /*00c0*/ 	.byte	0x04, 0x05
        /*00c2*/ 	.short	(.L_1577 - .L_1576)
.L_1576:
        /*00c4*/ 	.word	0x00000080
        /*00c8*/ 	.word	0x00000001
        /*00cc*/ 	.word	0x00000001


	//----- nvinfo : EIATTR_CRS_STACK_SIZE
	.align		4
.L_1577:
        /*00d0*/ 	.byte	0x04, 0x1e
        /*00d2*/ 	.short	(.L_1579 - .L_1578)
.L_1578:
        /*00d4*/ 	.word	0x00000000


	//----- nvinfo : EIATTR_CBANK_PARAM_SIZE
	.align		4
.L_1579:
        /*00d8*/ 	.byte	0x03, 0x19
        /*00da*/ 	.short	0x0228


	//----- nvinfo : EIATTR_PARAM_CBANK
	.align		4
        /*00dc*/ 	.byte	0x04, 0x0a
        /*00de*/ 	.short	(.L_1581 - .L_1580)
	.align		4
.L_1580:
        /*00e0*/ 	.word	index@(.nv.constant0._ZN2at6native18elementwise_kernelILi128ELi4EZNS0_15gpu_kernel_implINS0_13BUnaryFunctorIfffZZZNS0_20copysign_kernel_cudaERNS_18TensorIteratorBaseEENKUlvE_clEvENKUlvE0_clEvEUlffE_EEEEvS5_RKT_EUliE_EEviT1_)
        /*00e4*/ 	.short	0x0210
        /*00e6*/ 	.short	0x0228


	//----- nvinfo : EIATTR_SW_WAR
	.align		4
.L_1581:
        /*00e8*/ 	.byte	0x04, 0x36
        /*00ea*/ 	.short	(.L_1583 - .L_1582)
.L_1582:
        /*00ec*/ 	.word	0x00000008
.L_1583:


//--------------------- .nv.info._ZN2at6native27unrolled_elementwise_kernelINS0_13BUnaryFunctorIfffZZZNS0_20copysign_kernel_cudaERNS_18TensorIteratorBaseEENKUlvE_clEvENKUlvE0_clEvEUlffE_EESt5arrayIPcLm2EELi4E23TrivialOffsetCalculatorILi1EjESD_NS0_6memory12LoadWithCastILi1EEENSE_13StoreWithCastILi1EEEEEviT_T0_T2_T3_T4_T5_ --------------------------
	.section	.nv.info._ZN2at6native27unrolled_elementwise_kernelINS0_13BUnaryFunctorIfffZZZNS0_20copysign_kernel_cudaERNS_18TensorIteratorBaseEENKUlvE_clEvENKUlvE0_clEvEUlffE_EESt5arrayIPcLm2EELi4E23TrivialOffsetCalculatorILi1EjESD_NS0_6memory12LoadWithCastILi1EEENSE_13StoreWithCastILi1EEEEEviT_T0_T2_T3_T4_T5_,"",@"SHT_CUDA_INFO"
	.sectionflags	@""
	.align	4


	//----- nvinfo : EIATTR_CUDA_API_VERSION
	.align		4
        /*0000*/ 	.byte	0x04, 0x37
        /*0002*/ 	.short	(.L_1585 - .L_1584)
.L_1584:
        /*0004*/ 	.word	0x00000082


	//----- nvinfo : EIATTR_KPARAM_INFO
	.align		4
.L_1585:
        /*0008*/ 	.byte	0x04, 0x17
        /*000a*/ 	.short	(.L_1587 - .L_1586)
.L_1586:
        /*000c*/ 	.word	0x00000000
        /*0010*/ 	.short	0x0006
        /*0012*/ 	.short	0x002c
        /*0014*/ 	.byte	0x00, 0xf0, 0x21, 0x00


	//----- nvinfo : EIATTR_KPARAM_INFO
	.align		4
.L_1587:
        /*0018*/ 	.byte	0x04, 0x17
        /*001a*/ 	.short	(.L_1589 - .L_1588)
.L_1588:
        /*001c*/ 	.word	0x00000000
        /*0020*/ 	.short	0x0005
        /*0022*/ 	.short	0x0024
        /*0024*/ 	.byte	0x00, 0xf0, 0x21, 0x00


	//----- nvinfo : EIATTR_KPARAM_INFO
	.align		4
.L_1589:
        /*0028*/ 	.byte	0x04, 0x17
        /*002a*/ 	.short	(.L_1591 - .L_1590)
.L_1590:
        /*002c*/ 	.word	0x00000000
        /*0030*/ 	.short	0x0004
        /*0032*/ 	.short	0x0021
        /*0034*/ 	.byte	0x00, 0xf0, 0x05, 0x00


	//----- nvinfo : EIATTR_KPARAM_INFO
	.align		4
.L_1591:
        /*0038*/ 	.byte	0x04, 0x17
        /*003a*/ 	.short	(.L_1593 - .L_1592)
.L_1592:
        /*003c*/ 	.word	0x00000000
        /*0040*/ 	.short	0x0003
        /*0042*/ 	.short	0x0020
        /*0044*/ 	.byte	0x00, 0xf0, 0x05, 0x00


	//----- nvinfo : EIATTR_KPARAM_INFO
	.align		4
.L_1593:
        /*0048*/ 	.byte	0x04, 0x17
        /*004a*/ 	.short	(.L_1595 - .L_1594)
.L_1594:
        /*004c*/ 	.word	0x00000000
        /*0050*/ 	.short	0x0002
        /*0052*/ 	.short	0x0010
        /*0054*/ 	.byte	0x00, 0xf0, 0x41, 0x00


	//----- nvinfo : EIATTR_KPARAM_INFO
	.align		4
.L_1595:
        /*0058*/ 	.byte	0x04, 0x17
        /*005a*/ 	.short	(.L_1597 - .L_1596)
.L_1596:
        /*005c*/ 	.word	0x00000000
        /*0060*/ 	.short	0x0001
        /*0062*/ 	.short	0x0004
        /*0064*/ 	.byte	0x00, 0xf0, 0x21, 0x00


	//----- nvinfo : EIATTR_KPARAM_INFO
	.align		4
.L_1597:
        /*0068*/ 	.byte	0x04, 0x17
        /*006a*/ 	.short	(.L_1599 - .L_1598)
.L_1598:
        /*006c*/ 	.word	0x00000000
        /*0070*/ 	.short	0x0000
        /*0072*/ 	.short	0x0000
        /*0074*/ 	.byte	0x00, 0xf0, 0x11, 0x00


	//----- nvinfo : EIATTR_SPARSE_MMA_MASK
	.align		4
.L_1599:
        /*0078*/ 	.byte	0x03, 0x50
        /*007a*/ 	.short	0x0000


	//----- nvinfo : EIATTR_MAXREG_COUNT
	.align		4
        /*007c*/ 	.byte	0x03, 0x1b
        /*007e*/ 	.short	0x00ff


	//----- nvinfo : EIATTR_EXTERNS
	.align		4
        /*0080*/ 	.byte	0x04, 0x0f
        /*0082*/ 	.short	(.L_1601 - .L_1600)


	//   ....[0]....
	.align		4
.L_1600:
        /*0084*/ 	.word	index@(__assertfail)


	//----- nvinfo : EIATTR_MERCURY_ISA_VERSION
	.align		4
.L_1601:
        /*0088*/ 	.byte	0x03, 0x5f
        /*008a*/ 	.short	0x0101


	//----- nvinfo : EIATTR_SYSCALL_OFFSETS
	.align		4
        /*008c*/ 	.byte	0x04, 0x46
        /*008e*/ 	.short	(.L_1603 - .L_1602)


	//   ....[0]....
.L_1602:
        /*0090*/ 	.word	0x00000e70


	//   ....[1]....
        /*0094*/ 	.word	0x00001d20


	//   ....[2]....
        /*0098*/ 	.word	0x00002be0


	//   ....[3]....
        /*009c*/ 	.word	0x00003a40


	//   ....[4]....
        /*00a0*/ 	.word	0x00004990


	//   ....[5]....
        /*00a4*/ 	.word	0x00005860


	//   ....[6]....
        /*00a8*/ 	.word	0x00006720


	//   ....[7]....
        /*00ac*/ 	.word	0x000075e0


	//----- nvinfo : EIATTR_EXIT_INSTR_OFFSETS
	.align		4
.L_1603:
        /*00b0*/ 	.byte	0x04, 0x1c
        /*00b2*/ 	.short	(.L_1605 - .L_1604)


	//   ....[0]....
.L_1604:
        /*00b4*/ 	.word	0x000067c0


	//   ....[1]....
        /*00b8*/ 	.word	0x00006900


	//   ....[2]....
        /*00bc*/ 	.word	0x00006940


	//   ....[3]....
        /*00c0*/ 	.word	0x000069d0


	//   ....[4]....
        /*00c4*/ 	.word	0x00006a00


	//   ....[5]....
        /*00c8*/ 	.word	0x00006a30


	//   ....[6]....
        /*00cc*/ 	.word	0x00006ab0


	//   ....[7]....
        /*00d0*/ 	.word	0x00006ae0


	//   ....[8]....
        /*00d4*/ 	.word	0x00006b70


	//   ....[9]....
        /*00d8*/ 	.word	0x00006bb0


	//   ....[10]....
        /*00dc*/ 	.word	0x00006bf0


	//   ....[11]....
        /*00e0*/ 	.word	0x00006cb0


	//   ....[12]....
        /*00e4*/ 	.word	0x00006d00


	//   ....[13]....
        /*00e8*/ 	.word	0x00006e80


	//   ....[14]....
        /*00ec*/ 	.word	0x00006fd0


	//   ....[15]....
        /*00f0*/ 	.word	0x00007000


	//   ....[16]....
        /*00f4*/ 	.word	0x000070b0


	//   ....[17]....
        /*00f8*/ 	.word	0x00007220


	//   ....[18]....
        /*00fc*/ 	.word	0x00007390


	//   ....[19]....
        /*0100*/ 	.word	0x000074e0


	//   ....[20]....
        /*0104*/ 	.word	0x000075f0


	//   ....[21]....
        /*0108*/ 	.word	0x00007620


	//   ....[22]....
        /*010c*/ 	.word	0x00007650


	//----- nvinfo : EIATTR_MAX_THREADS
	.align		4
.L_1605:
        /*0110*/ 	.byte	0x04, 0x05
        /*0112*/ 	.short	(.L_1607 - .L_1606)
.L_1606:
        /*0114*/ 	.word	0x00000080
        /*0118*/ 	.word	0x00000001
        /*011c*/ 	.word	0x00000001


	//----- nvinfo : EIATTR_CRS_STACK_SIZE
	.align		4
.L_1607:
        /*0120*/ 	.byte	0x04, 0x1e
        /*0122*/ 	.short	(.L_1609 - .L_1608)
.L_1608:
        /*0124*/ 	.word	0x00000000


	//----- nvinfo : EIATTR_CBANK_PARAM_SIZE
	.align		4
.L_1609:
        /*0128*/ 	.byte	0x03, 0x19
        /*012a*/ 	.short	0x0034


	//----- nvinfo : EIATTR_PARAM_CBANK
	.align		4
        /*012c*/ 	.byte	0x04, 0x0a
        /*012e*/ 	.short	(.L_1611 - .L_1610)
	.align		4
.L_1610:
        /*0130*/ 	.word	index@(.nv.constant0._ZN2at6native27unrolled_elementwise_kernelINS0_13BUnaryFunctorIfffZZZNS0_20copysign_kernel_cudaERNS_18TensorIteratorBaseEENKUlvE_clEvENKUlvE0_clEvEUlffE_EESt5arrayIPcLm2EELi4E23TrivialOffsetCalculatorILi1EjESD_NS0_6memory12LoadWithCastILi1EEENSE_13StoreWithCastILi1EEEEEviT_T0_T2_T3_T4_T5_)
        /*0134*/ 	.short	0x0210
        /*0136*/ 	.short	0x0034


	//----- nvinfo : EIATTR_SW_WAR
	.align		4
.L_1611:
        /*0138*/ 	.byte	0x04, 0x36
        /*013a*/ 	.short	(.L_1613 - .L_1612)
.L_1612:
        /*013c*/ 	.word	0x00000008
.L_1613:


//--------------------- .nv.info._ZN2at6native18elementwise_kernelILi128ELi2EZNS0_22gpu_kernel_impl_nocastINS0_13BUnaryFunctorIfffZZZNS0_20copysign_kernel_cudaERNS_18TensorIteratorBaseEENKUlvE_clEvENKUlvE0_clEvEUlffE_EEEEvS5_RKT_EUliE_EEviT1_ --------------------------
	.section	.nv.info._ZN2at6native18elementwise_kernelILi128ELi2EZNS0_22gpu_kernel_impl_nocastINS0_13BUnaryFunctorIfffZZZNS0_20copysign_kernel_cudaERNS_18TensorIteratorBaseEENKUlvE_clEvENKUlvE0_clEvEUlffE_EEEEvS5_RKT_EUliE_EEviT1_,"",@"SHT_CUDA_INFO"
	.sectionflags	@""
	.align	4


	//----- nvinfo : EIATTR_CUDA_API_VERSION
	.align		4
        /*0000*/ 	.byte	0x04, 0x37
        /*0002*/ 	.short	(.L_1615 - .L_1614)
.L_1614:
        /*0004*/ 	.word	0x00000082


	//----- nvinfo : EIATTR_KPARAM_INFO
	.align		4
.L_1615:
        /*0008*/ 	.byte	0x04, 0x17
        /*000a*/ 	.short	(.L_1617 - .L_1616)
.L_1616:
        /*000c*/ 	.word	0x00000000
        /*0010*/ 	.short	0x0001
        /*0012*/ 	.short	0x0008
        /*0014*/ 	.byte	0x00, 0xf0, 0x61, 0x08


	//----- nvinfo : EIATTR_KPARAM_INFO
	.align		4
.L_1617:
        /*0018*/ 	.byte	0x04, 0x17
        /*001a*/ 	.short	(.L_1619 - .L_1618)
.L_1618:
        /*001c*/ 	.word	0x00000000
        /*0020*/ 	.short	0x0000
        /*0022*/ 	.short	0x0000
        /*0024*/ 	.byte	0x00, 0xf0, 0x11, 0x00


	//----- nvinfo : EIATTR_SPARSE_MMA_MASK
	.align		4
.L_1619:
        /*0028*/ 	.byte	0x03, 0x50
        /*002a*/ 	.short	0x0000


	//----- nvinfo : EIATTR_MAXREG_COUNT
	.align		4
        /*002c*/ 	.byte	0x03, 0x1b
        /*002e*/ 	.short	0x0080


	//----- nvinfo : EIATTR_MERCURY_ISA_VERSION
	.align		4
        /*0030*/ 	.byte	0x03, 0x5f
        /*0032*/ 	.short	0x0101


	//----- nvinfo : EIATTR_EXIT_INSTR_OFFSETS
	.align		4
        /*0034*/ 	.byte	0x04, 0x1c
        /*0036*/ 	.short	(.L_1621 - .L_1620)


	//   ....[0]....
.L_1620:
        /*0038*/ 	.word	0x00001450


	//   ....[1]....
        /*003c*/ 	.word	0x000027f0


	//----- nvinfo : EIATTR_MAX_THREADS
	.align		4
.L_1621:
        /*0040*/ 	.byte	0x04, 0x05
        /*0042*/ 	.short	(.L_1623 - .L_1622)
.L_1622:
        /*0044*/ 	.word	0x00000080
        /*0048*/ 	.word	0x00000001
        /*004c*/ 	.word	0x00000001


	//----- nvinfo : EIATTR_CRS_STACK_SIZE
	.align		4
.L_1623:
        /*0050*/ 	.byte	0x04, 0x1e
        /*0052*/ 	.short	(.L_1625 - .L_1624)
.L_1624:
        /*0054*/ 	.word	0x00000000


	//----- nvinfo : EIATTR_CBANK_PARAM_SIZE
	.align		4
.L_1625:
        /*0058*/ 	.byte	0x03, 0x19
        /*005a*/ 	.short	0x0220


	//----- nvinfo : EIATTR_PARAM_CBANK
	.align		4
        /*005c*/ 	.byte	0x04, 0x0a
        /*005e*/ 	.short	(.L_1627 - .L_1626)
	.align		4
.L_1626:
        /*0060*/ 	.word	index@(.nv.constant0._ZN2at6native18elementwise_kernelILi128ELi2EZNS0_22gpu_kernel_impl_nocastINS0_13BUnaryFunctorIfffZZZNS0_20copysign_kernel_cudaERNS_18TensorIteratorBaseEENKUlvE_clEvENKUlvE0_clEvEUlffE_EEEEvS5_RKT_EUliE_EEviT1_)
        /*0064*/ 	.short	0x0210
        /*0066*/ 	.short	0x0220


	//----- nvinfo : EIATTR_SW_WAR
	.align		4
.L_1627:
        /*0068*/ 	.byte	0x04, 0x36
        /*006a*/ 	.short	(.L_1629 - .L_1628)
.L_1628:
        /*006c*/ 	.word	0x00000008
.L_1629:


//--------------------- .nv.info._ZN2at6native27unrolled_elementwise_kernelINS0_13BUnaryFunctorIfffZZZNS0_20copysign_kernel_cudaERNS_18TensorIteratorBaseEENKUlvE_clEvENKUlvE0_clEvEUlffE_EESt5arrayIPcLm2EELi4E23TrivialOffsetCalculatorILi1EjESD_NS0_6memory15LoadWithoutCastENSE_16StoreWithoutCastEEEviT_T0_T2_T3_T4_T5_ --------------------------
	.section	.nv.info._ZN2at6native27unrolled_elementwise_kernelINS0_13BUnaryFunctorIfffZZZNS0_20copysign_kernel_cudaERNS_18TensorIteratorBaseEENKUlvE_clEvENKUlvE0_clEvEUlffE_EESt5arrayIPcLm2EELi4E23TrivialOffsetCalculatorILi1EjESD_NS0_6memory15LoadWithoutCastENSE_16StoreWithoutCastEEEviT_T0_T2_T3_T4_T5_,"",@"SHT_CUDA_INFO"
	.sectionflags	@""
	.align	4


	//----- nvinfo : EIATTR_CUDA_API_VERSION
	.align		4
        /*0000*/ 	.byte	0x04, 0x37
        /*0002*/ 	.short	(.L_1631 - .L_1630)
.L_1630:
        /*0004*/ 	.word	0x00000082


	//----- nvinfo : EIATTR_KPARAM_INFO
	.align		4
.L_1631:
        /*0008*/ 	.byte	0x04, 0x17
        /*000a*/ 	.short	(.L_1633 - .L_1632)
.L_1632:
        /*000c*/ 	.word	0x00000000
        /*0010*/ 	.short	0x0006
        /*0012*/ 	.short	0x0023
        /*0014*/ 	.byte	0x00, 0xf0, 0x05, 0x00


	//----- nvinfo : EIATTR_KPARAM_INFO
	.align		4
.L_1633:
        /*0018*/ 	.byte	0x04, 0x17
        /*001a*/ 	.short	(.L_1635 - .L_1634)
.L_1634:
        /*001c*/ 	.word	0x00000000
        /*0020*/ 	.short	0x0005
        /*0022*/ 	.short	0x0022
        /*0024*/ 	.byte	0x00, 0xf0, 0x05, 0x00


	//----- nvinfo : EIATTR_KPARAM_INFO
	.align		4
.L_1635:
        /*0028*/ 	.byte	0x04, 0x17
        /*002a*/ 	.short	(.L_1637 - .L_1636)
.L_1636:
        /*002c*/ 	.word	0x00000000
        /*0030*/ 	.short	0x0004
        /*0032*/ 	.short	0x0021
        /*0034*/ 	.byte	0x00, 0xf0, 0x05, 0x00


	//----- nvinfo : EIATTR_KPARAM_INFO
	.align		4
.L_1637:
        /*0038*/ 	.byte	0x04, 0x17
        /*003a*/ 	.short	(.L_1639 - .L_1638)
.L_1638:
        /*003c*/ 	.word	0x00000000
        /*0040*/ 	.short	0x0003
        /*0042*/ 	.short	0x0020
        /*0044*/ 	.byte	0x00, 0xf0, 0x05, 0x00


	//----- nvinfo : EIATTR_KPARAM_INFO
	.align		4
.L_1639:
        /*0048*/ 	.byte	0x04, 0x17
        /*004a*/ 	.short	(.L_1641 - .L_1640)
.L_1640:
        /*004c*/ 	.word	0x00000000
        /*0050*/ 	.short	0x0002
        /*0052*/ 	.short	0x0010
        /*0054*/ 	.byte	0x00, 0xf0, 0x41, 0x00


	//----- nvinfo : EIATTR_KPARAM_INFO
	.align		4
.L_1641:
        /*0058*/ 	.byte	0x04, 0x17
        /*005a*/ 	.short	(.L_1643 - .L_1642)
.L_1642:
        /*005c*/ 	.word	0x00000000
        /*0060*/ 	.short	0x0001
        /*0062*/ 	.short	0x0004
        /*0064*/ 	.byte	0x00, 0xf0, 0x21, 0x00


	//----- nvinfo : EIATTR_KPARAM_INFO
	.align		4
.L_1643:
        /*0068*/ 	.byte	0x04, 0x17
        /*006a*/ 	.short	(.L_1645 - .L_1644)
.L_1644:
        /*006c*/ 	.word	0x00000000
        /*0070*/ 	.short	0x0000
        /*0072*/ 	.short	0x0000
        /*0074*/ 	.byte	0x00, 0xf0, 0x11, 0x00


	//----- nvinfo : EIATTR_SPARSE_MMA_MASK
	.align		4
.L_1645:
        /*0078*/ 	.byte	0x03, 0x50
        /*007a*/ 	.short	0x0000


	//----- nvinfo : EIATTR_MAXREG_COUNT
	.align		4
        /*007c*/ 	.byte	0x03, 0x1b
        /*007e*/ 	.short	0x00ff


	//----- nvinfo : EIATTR_MERCURY_ISA_VERSION
	.align		4
        /*0080*/ 	.byte	0x03, 0x5f
        /*0082*/ 	.short	0x0101


	//----- nvinfo : EIATTR_EXIT_INSTR_OFFSETS
	.align		4
        /*0084*/ 	.byte	0x04, 0x1c
        /*0086*/ 	.short	(.L_1647 - .L_1646)


	//   ....[0]....
.L_1646:
        /*0088*/ 	.word	0x000003a0


	//   ....[1]....
        /*008c*/ 	.word	0x00000400


	//----- nvinfo : EIATTR_MAX_THREADS
	.align		4
.L_1647:
        /*0090*/ 	.byte	0x04, 0x05
        /*0092*/ 	.short	(.L_1649 - .L_1648)
.L_1648:
        /*0094*/ 	.word	0x00000080
        /*0098*/ 	.word	0x00000001
        /*009c*/ 	.word	0x00000001


	//----- nvinfo : EIATTR_CRS_STACK_SIZE
	.align		4
.L_1649:
        /*00a0*/ 	.byte	0x04, 0x1e
        /*00a2*/ 	.short	(.L_1651 - .L_1650)
.L_1650:
        /*00a4*/ 	.word	0x00000000


	//----- nvinfo : EIATTR_CBANK_PARAM_SIZE
	.align		4
.L_1651:
        /*00a8*/ 	.byte	0x03, 0x19
        /*00aa*/ 	.short	0x0024


	//----- nvinfo : EIATTR_PARAM_CBANK
	.align		4
        /*00ac*/ 	.byte	0x04, 0x0a
        /*00ae*/ 	.short	(.L_1653 - .L_1652)
	.align		4
.L_1652:
        /*00b0*/ 	.word	index@(.nv.constant0._ZN2at6native27unrolled_elementwise_kernelINS0_13BUnaryFunctorIfffZZZNS0_20copysign_kernel_cudaERNS_18TensorIteratorBaseEENKUlvE_clEvENKUlvE0_clEvEUlffE_EESt5arrayIPcLm2EELi4E23TrivialOffsetCalculatorILi1EjESD_NS0_6memory15LoadWithoutCastENSE_16StoreWithoutCastEEEviT_T0_T2_T3_T4_T5_)
        /*00b4*/ 	.short	0x0210
        /*00b6*/ 	.short	0x0024


	//----- nvinfo : EIATTR_SW_WAR
	.align		4
.L_1653:
        /*00b8*/ 	.byte	0x04, 0x36
        /*00ba*/ 	.short	(.L_1655 - .L_1654)
.L_1654:
        /*00bc*/ 	.word	0x00000008
.L_1655:


//--------------------- .nv.info._ZN2at6native29vectorized_elementwise_kernelILi2ENS0_13BUnaryFunctorIfffZZZNS0_20copysign_kernel_cudaERNS_18TensorIteratorBaseEENKUlvE_clEvENKUlvE0_clEvEUlffE_EESt5arrayIPcLm2EEEEviT0_T1_ --------------------------
	.section	.nv.info._ZN2at6native29vectorized_elementwise_kernelILi2ENS0_13BUnaryFunctorIfffZZZNS0_20copysign_kernel_cudaERNS_18TensorIteratorBaseEENKUlvE_clEvENKUlvE0_clEvEUlffE_EESt5arrayIPcLm2EEEEviT0_T1_,"",@"SHT_CUDA_INFO"
	.sectionflags	@""
	.align	4


	//----- nvinfo : EIATTR_CUDA_API_VERSION
	.align		4
        /*0000*/ 	.byte	0x04, 0x37
        /*0002*/ 	.short	(.L_1657 - .L_1656)
.L_1656:
        /*0004*/ 	.word	0x00000082


	//----- nvinfo : EIATTR_KPARAM_INFO
	.align		4
.L_1657:
        /*0008*/ 	.byte	0x04, 0x17
        /*000a*/ 	.short	(.L_1659 - .L_1658)
.L_1658:
        /*000c*/ 	.word	0x00000000
        /*0010*/ 	.short	0x0002
        /*0012*/ 	.short	0x0010
        /*0014*/ 	.byte	0x00, 0xf0, 0x41, 0x00


	//----- nvinfo : EIATTR_KPARAM_INFO
	.align		4
.L_1659:
        /*0018*/ 	.byte	0x04, 0x17
        /*001a*/ 	.short	(.L_1661 - .L_1660)
.L_1660:
        /*001c*/ 	.word	0x00000000
        /*0020*/ 	.short	0x0001
        /*0022*/ 	.short	0x0004
        /*0024*/ 	.byte	0x00, 0xf0, 0x21, 0x00


	//----- nvinfo : EIATTR_KPARAM_INFO
	.align		4
.L_1661:
        /*0028*/ 	.byte	0x04, 0x17
        /*002a*/ 	.short	(.L_1663 - .L_1662)
.L_1662:
        /*002c*/ 	.word	0x00000000
        /*0030*/ 	.short	0x0000
        /*0032*/ 	.short	0x0000
        /*0034*/ 	.byte	0x00, 0xf0, 0x11, 0x00


	//----- nvinfo : EIATTR_SPARSE_MMA_MASK
	.align		4
.L_1663:
        /*0038*/ 	.byte	0x03, 0x50
        /*003a*/ 	.short	0x0000


	//----- nvinfo : EIATTR_MAXREG_COUNT
	.align		4
        /*003c*/ 	.byte	0x03, 0x1b
        /*003e*/ 	.short	0x00ff


	//----- nvinfo : EIATTR_MERCURY_ISA_VERSION
	.align		4
        /*0040*/ 	.byte	0x03, 0x5f
        /*0042*/ 	.short	0x0101


	//----- nvinfo : EIATTR_EXIT_INSTR_OFFSETS
	.align		4
        /*0044*/ 	.byte	0x04, 0x1c
        /*0046*/ 	.short	(.L_1665 - .L_1664)


	//   ....[0]....
.L_1664:
        /*0048*/ 	.word	0x00000200


	//   ....[1]....
        /*004c*/ 	.word	0x00000980


	//   ....[2]....
        /*0050*/ 	.word	0x000009d0


	//----- nvinfo : EIATTR_MAX_THREADS
	.align		4
.L_1665:
        /*0054*/ 	.byte	0x04, 0x05
        /*0056*/ 	.short	(.L_1667 - .L_1666)
.L_1666:
        /*0058*/ 	.word	0x00000080
        /*005c*/ 	.word	0x00000001
        /*0060*/ 	.word	0x00000001


	//----- nvinfo : EIATTR_CRS_STACK_SIZE
	.align		4
.L_1667:
        /*0064*/ 	.byte	0x04, 0x1e
        /*0066*/ 	.short	(.L_1669 - .L_1668)
.L_1668:
        /*0068*/ 	.word	0x00000000


	//----- nvinfo : EIATTR_CBANK_PARAM_SIZE
	.align		4
.L_1669:
        /*006c*/ 	.byte	0x03, 0x19
        /*006e*/ 	.short	0x0020


	//----- nvinfo : EIATTR_PARAM_CBANK
	.align		4
        /*0070*/ 	.byte	0x04, 0x0a
        /*0072*/ 	.short	(.L_1671 - .L_1670)
	.align		4
.L_1670:
        /*0074*/ 	.word	index@(.nv.constant0._ZN2at6native29vectorized_elementwise_kernelILi2ENS0_13BUnaryFunctorIfffZZZNS0_20copysign_kernel_cudaERNS_18TensorIteratorBaseEENKUlvE_clEvENKUlvE0_clEvEUlffE_EESt5arrayIPcLm2EEEEviT0_T1_)
        /*0078*/ 	.short	0x0210
        /*007a*/ 	.short	0x0020


	//----- nvinfo : EIATTR_SW_WAR
	.align		4
.L_1671:
        /*007c*/ 	.byte	0x04, 0x36
        /*007e*/ 	.short	(.L_1673 - .L_1672)
.L_1672:
        /*0080*/ 	.word	0x00000008
.L_1673:


//--------------------- .nv.info._ZN2at6native29vectorized_elementwise_kernelILi4ENS0_13BUnaryFunctorIfffZZZNS0_20copysign_kernel_cudaERNS_18TensorIteratorBaseEENKUlvE_clEvENKUlvE0_clEvEUlffE_EESt5arrayIPcLm2EEEEviT0_T1_ --------------------------
	.section	.nv.info._ZN2at6native29vectorized_elementwise_kernelILi4ENS0_13BUnaryFunctorIfffZZZNS0_20copysign_kernel_cudaERNS_18TensorIteratorBaseEENKUlvE_clEvENKUlvE0_clEvEUlffE_EESt5arrayIPcLm2EEEEviT0_T1_,"",@"SHT_CUDA_INFO"
	.sectionflags	@""
	.align	4


	//----- nvinfo : EIATTR_CUDA_API_VERSION
	.align		4
        /*0000*/ 	.byte	0x04, 0x37
        /*0002*/ 	.short	(.L_1675 - .L_1674)
.L_1674:
        /*0004*/ 	.word	0x00000082


	//----- nvinfo : EIATTR_KPARAM_INFO
	.align		4
.L_1675:
        /*0008*/ 	.byte	0x04, 0x17
        /*000a*/ 	.short	(.L_1677 - .L_1676)
.L_1676:
        /*000c*/ 	.word	0x00000000
        /*0010*/ 	.short	0x0002
        /*0012*/ 	.short	0x0010
        /*0014*/ 	.byte	0x00, 0xf0, 0x41, 0x00


	//----- nvinfo : EIATTR_KPARAM_INFO
	.align		4
.L_1677:
        /*0018*/ 	.byte	0x04, 0x17
        /*001a*/ 	.short	(.L_1679 - .L_1678)
.L_1678:
        /*001c*/ 	.word	0x00000000
        /*0020*/ 	.short	0x0001
        /*0022*/ 	.short	0x0004
        /*0024*/ 	.byte	0x00, 0xf0, 0x21, 0x00


	//----- nvinfo : EIATTR_KPARAM_INFO
	.align		4
.L_1679:
        /*0028*/ 	.byte	0x04, 0x17
        /*002a*/ 	.short	(.L_1681 - .L_1680)
.L_1680:
        /*002c*/ 	.word	0x00000000
        /*0030*/ 	.short	0x0000
        /*0032*/ 	.short	0x0000
        /*0034*/ 	.byte	0x00, 0xf0, 0x11, 0x00


	//----- nvinfo : EIATTR_SPARSE_MMA_MASK
	.align		4
.L_1681:
        /*0038*/ 	.byte	0x03, 0x50
        /*003a*/ 	.short	0x0000


	//----- nvinfo : EIATTR_MAXREG_COUNT
	.align		4
        /*003c*/ 	.byte	0x03, 0x1b
        /*003e*/ 	.short	0x00ff


	//----- nvinfo : EIATTR_MERCURY_ISA_VERSION
	.align		4
        /*0040*/ 	.byte	0x03, 0x5f
        /*0042*/ 	.short	0x0101


	//----- nvinfo : EIATTR_EXIT_INSTR_OFFSETS
	.align		4
        /*0044*/ 	.byte	0x04, 0x1c
        /*0046*/ 	.short	(.L_1683 - .L_1682)


	//   ....[0]....
.L_1682:
        /*0048*/ 	.word	0x000001c0


	//   ....[1]....
        /*004c*/ 	.word	0x00000940


	//   ....[2]....
        /*0050*/ 	.word	0x00000990


	//----- nvinfo : EIATTR_MAX_THREADS
	.align		4
.L_1683:
        /*0054*/ 	.byte	0x04, 0x05
        /*0056*/ 	.short	(.L_1685 - .L_1684)
.L_1684:
        /*0058*/ 	.word	0x00000080
        /*005c*/ 	.word	0x00000001
        /*0060*/ 	.word	0x00000001


	//----- nvinfo : EIATTR_CRS_STACK_SIZE
	.align		4
.L_1685:
        /*0064*/ 	.byte	0x04, 0x1e
        /*0066*/ 	.short	(.L_1687 - .L_1686)
.L_1686:
        /*0068*/ 	.word	0x00000000


	//----- nvinfo : EIATTR_CBANK_PARAM_SIZE
	.align		4
.L_1687:
        /*006c*/ 	.byte	0x03, 0x19
        /*006e*/ 	.short	0x0020


	//----- nvinfo : EIATTR_PARAM_CBANK
	.align		4
        /*0070*/ 	.byte	0x04, 0x0a
        /*0072*/ 	.short	(.L_1689 - .L_1688)
	.align		4
.L_1688:
        /*0074*/ 	.word	index@(.nv.constant0._ZN2at6native29vectorized_elementwise_kernelILi4ENS0_13BUnaryFunctorIfffZZZNS0_20copysign_kernel_cudaERNS_18TensorIteratorBaseEENKUlvE_clEvENKUlvE0_clEvEUlffE_EESt5arrayIPcLm2EEEEviT0_T1_)
        /*0078*/ 	.short	0x0210
        /*007a*/ 	.short	0x0020


	//----- nvinfo : EIATTR_SW_WAR
	.align		4
.L_1689:
        /*007c*/ 	.byte	0x04, 0x36
        /*007e*/ 	.short	(.L_1691 - .L_1690)
.L_1690:
        /*0080*/ 	.word	0x00000008
.L_1691:


//--------------------- .nv.info._ZN2at6native29vectorized_elementwise_kernelILi8ENS0_13BUnaryFunctorIfffZZZNS0_20copysign_kernel_cudaERNS_18TensorIteratorBaseEENKUlvE_clEvENKUlvE0_clEvEUlffE_EESt5arrayIPcLm2EEEEviT0_T1_ --------------------------
	.section	.nv.info._ZN2at6native29vectorized_elementwise_kernelILi8ENS0_13BUnaryFunctorIfffZZZNS0_20copysign_kernel_cudaERNS_18TensorIteratorBaseEENKUlvE_clEvENKUlvE0_clEvEUlffE_EESt5arrayIPcLm2EEEEviT0_T1_,"",@"SHT_CUDA_INFO"
	.sectionflags	@""
	.align	4


	//----- nvinfo : EIATTR_CUDA_API_VERSION
	.align		4
        /*0000*/ 	.byte	0x04, 0x37
        /*0002*/ 	.short	(.L_1693 - .L_1692)
.L_1692:
        /*0004*/ 	.word	0x00000082


	//----- nvinfo : EIATTR_KPARAM_INFO
	.align		4
.L_1693:
        /*0008*/ 	.byte	0x04, 0x17
        /*000a*/ 	.short	(.L_1695 - .L_1694)
.L_1694:
        /*000c*/ 	.word	0x00000000
        /*0010*/ 	.short	0x0002
        /*0012*/ 	.short	0x0010
        /*0014*/ 	.byte	0x00, 0xf0, 0x41, 0x00


	//----- nvinfo : EIATTR_KPARAM_INFO
	.align		4
.L_1695:
        /*0018*/ 	.byte	0x04, 0x17
        /*001a*/ 	.short	(.L_1697 - .L_1696)
.L_1696:
        /*001c*/ 	.word	0x00000000
        /*0020*/ 	.short	0x0001
        /*0022*/ 	.short	0x0004
        /*0024*/ 	.byte	0x00, 0xf0, 0x21, 0x00


	//----- nvinfo : EIATTR_KPARAM_INFO
	.align		4
.L_1697:
        /*0028*/ 	.byte	0x04, 0x17
        /*002a*/ 	.short	(.L_1699 - .L_1698)
.L_1698:
        /*002c*/ 	.word	0x00000000
        /*0030*/ 	.short	0x0000
        /*0032*/ 	.short	0x0000
        /*0034*/ 	.byte	0x00, 0xf0, 0x11, 0x00


	//----- nvinfo : EIATTR_SPARSE_MMA_MASK
	.align		4
.L_1699:
        /*0038*/ 	.byte	0x03, 0x50
        /*003a*/ 	.short	0x0000


	//----- nvinfo : EIATTR_MAXREG_COUNT
	.align		4
        /*003c*/ 	.byte	0x03, 0x1b
        /*003e*/ 	.short	0x00ff


	//----- nvinfo : EIATTR_MERCURY_ISA_VERSION
	.align		4
        /*0040*/ 	.byte	0x03, 0x5f
        /*0042*/ 	.short	0x0101


	//----- nvinfo : EIATTR_EXIT_INSTR_OFFSETS
	.align		4
        /*0044*/ 	.byte	0x04, 0x1c
        /*0046*/ 	.short	(.L_1701 - .L_1700)


	//   ....[0]....
.L_1700:
        /*0048*/ 	.word	0x000001c0


	//   ....[1]....
        /*004c*/ 	.word	0x00000940


	//   ....[2]....
        /*0050*/ 	.word	0x00000990


	//----- nvinfo : EIATTR_MAX_THREADS
	.align		4
.L_1701:
        /*0054*/ 	.byte	0x04, 0x05
        /*0056*/ 	.short	(.L_1703 - .L_1702)
.L_1702:
        /*0058*/ 	.word	0x00000080
        /*005c*/ 	.word	0x00000001
        /*0060*/ 	.word	0x00000001


	//----- nvinfo : EIATTR_CRS_STACK_SIZE
	.align		4
.L_1703:
        /*0064*/ 	.byte	0x04, 0x1e
        /*0066*/ 	.short	(.L_1705 - .L_1704)
.L_1704:
        /*0068*/ 	.word	0x00000000


	//----- nvinfo : EIATTR_CBANK_PARAM_SIZE
	.align		4
.L_1705:
        /*006c*/ 	.byte	0x03, 0x19
        /*006e*/ 	.short	0x0020


	//----- nvinfo : EIATTR_PARAM_CBANK
	.align		4
        /*0070*/ 	.byte	0x04, 0x0a
        /*0072*/ 	.short	(.L_1707 - .L_1706)
	.align		4
.L_1706:
        /*0074*/ 	.word	index@(.nv.constant0._ZN2at6native29vectorized_elementwise_kernelILi8ENS0_13BUnaryFunctorIfffZZZNS0_20copysign_kernel_cudaERNS_18TensorIteratorBaseEENKUlvE_clEvENKUlvE0_clEvEUlffE_EESt5arrayIPcLm2EEEEviT0_T1_)
        /*0078*/ 	.short	0x0210
        /*007a*/ 	.short	0x0020


	//----- nvinfo : EIATTR_SW_WAR
	.align		4
.L_1707:
        /*007c*/ 	.byte	0x04, 0x36
        /*007e*/ 	.short	(.L_1709 - .L_1708)
.L_1708:
        /*0080*/ 	.word	0x00000008
.L_1709:


//--------------------- .nv.info._ZN2at6native18elementwise_kernelILi128ELi4EZNS0_15gpu_kernel_implINS0_13AUnaryFunctorIfffZZZNS0_20copysign_kernel_cudaERNS_18TensorIteratorBaseEENKUlvE_clEvENKUlvE0_clEvEUlffE_EEEEvS5_RKT_EUliE_EEviT1_ --------------------------
	.section	.nv.info._ZN2at6native18elementwise_kernelILi128ELi4EZNS0_15gpu_kernel_implINS0_13AUnaryFunctorIfffZZZNS0_20copysign_kernel_cudaERNS_18TensorIteratorBaseEENKUlvE_clEvENKUlvE0_clEvEUlffE_EEEEvS5_RKT_EUliE_EEviT1_,"",@"SHT_CUDA_INFO"
	.sectionflags	@""
	.align	4


	//----- nvinfo : EIATTR_CUDA_API_VERSION
	.align		4
        /*0000*/ 	.byte	0x04, 0x37
        /*0002*/ 	.short	(.L_1711 - .L_1710)
.L_1710:
        /*0004*/ 	.word	0x00000082


	//----- nvinfo : EIATTR_KPARAM_INFO
	.align		4
.L_1711:
        /*0008*/ 	.byte	0x04, 0x17
        /*000a*/ 	.short	(.L_1713 - .L_1712)
.L_1712:
        /*000c*/ 	.word	0x00000000
        /*0010*/ 	.short	0x0001
        /*0012*/ 	.short	0x0008
        /*0014*/ 	.byte	0x00, 0xf0, 0x81, 0x08


	//----- nvinfo : EIATTR_KPARAM_INFO
	.align		4
.L_1713:
        /*0018*/ 	.byte	0x04, 0x17
        /*001a*/ 	.short	(.L_1715 - .L_1714)
.L_1714:
        /*001c*/ 	.word	0x00000000
        /*0020*/ 	.short	0x0000
        /*0022*/ 	.short	0x0000
        /*0024*/ 	.byte	0x00, 0xf0, 0x11, 0x00


	//----- nvinfo : EIATTR_SPARSE_MMA_MASK
	.align		4
.L_1715:
        /*0028*/ 	.byte	0x03, 0x50
        /*002a*/ 	.short	0x0000


	//----- nvinfo : EIATTR_MAXREG_COUNT
	.align		4
        /*002c*/ 	.byte	0x03, 0x1b
        /*002e*/ 	.short	0x0080


	//----- nvinfo : EIATTR_EXTERNS
	.align		4
        /*0030*/ 	.byte	0x04, 0x0f
        /*0032*/ 	.short	(.L_1717 - .L_1716)


	//   ....[0]....
	.align		4
.L_1716:
        /*0034*/ 	.word	index@(__assertfail)


	//----- nvinfo : EIATTR_MERCURY_ISA_VERSION
	.align		4
.L_1717:
        /*0038*/ 	.byte	0x03, 0x5f
        /*003a*/ 	.short	0x0101


	//----- nvinfo : EIATTR_SYSCALL_OFFSETS
	.align		4
        /*003c*/ 	.byte	0x04, 0x46
        /*003e*/ 	.short	(.L_1719 - .L_1718)


	//   ....[0]....
.L_1718:
        /*0040*/ 	.word	0x00002160


	//   ....[1]....
        /*0044*/ 	.word	0x00002fd0


	//   ....[2]....
        /*0048*/ 	.word	0x00005160


	//   ....[3]....
        /*004c*/ 	.word	0x00005fd0


	//   ....[4]....
        /*0050*/ 	.word	0x00008150


	//   ....[5]....
        /*0054*/ 	.word	0x00008fc0


	//   ....[6]....
        /*0058*/ 	.word	0x0000b130


	//   ....[7]....
        /*005c*/ 	.word	0x0000bfa0


	//----- nvinfo : EIATTR_EXIT_INSTR_OFFSETS
	.align		4
.L_1719:
        /*0060*/ 	.byte	0x04, 0x1c
        /*0062*/ 	.short	(.L_1721 - .L_1720)


	//   ....[0]....
.L_1720:
        /*0064*/ 	.word	0x00009070


	//   ....[1]....
        /*0068*/ 	.word	0x0000b2c0


	//   ....[2]....
        /*006c*/ 	.word	0x0000b300


	//   ....[3]....
        /*0070*/ 	.word	0x0000b390


	//   ....[4]....
        /*0074*/ 	.word	0x0000b3c0


	//   ....[5]....
        /*0078*/ 	.word	0x0000b3f0


	//   ....[6]....
        /*007c*/ 	.word	0x0000b470


	//   ....[7]....
        /*0080*/ 	.word	0x0000b4a0


	//   ....[8]....
        /*0084*/ 	.word	0x0000b530


	//   ....[9]....
        /*0088*/ 	.word	0x0000b570


	//   ....[10]....
        /*008c*/ 	.word	0x0000b5b0


	//   ....[11]....
        /*0090*/ 	.word	0x0000b670


	//   ....[12]....
        /*0094*/ 	.word	0x0000b6c0


	//   ....[13]....
        /*0098*/ 	.word	0x0000b840


	//   ....[14]....
        /*009c*/ 	.word	0x0000b990


	//   ....[15]....
        /*00a0*/ 	.word	0x0000b9c0


	//   ....[16]....
        /*00a4*/ 	.word	0x0000ba70


	//   ....[17]....
        /*00a8*/ 	.word	0x0000bbe0


	//   ....[18]....
        /*00ac*/ 	.word	0x0000bd50


	//   ....[19]....
        /*00b0*/ 	.word	0x0000bea0


	//   ....[20]....
        /*00b4*/ 	.word	0x0000bfb0


	//   ....[21]....
        /*00b8*/ 	.word	0x0000bfe0


	//   ....[22]....
        /*00bc*/ 	.word	0x0000c010


	//----- nvinfo : EIATTR_MAX_THREADS
	.align		4
.L_1721:
        /*00c0*/ 	.byte	0x04, 0x05
        /*00c2*/ 	.short	(.L_1723 - .L_1722)
.L_1722:
        /*00c4*/ 	.word	0x00000080
        /*00c8*/ 	.word	0x00000001
        /*00cc*/ 	.word	0x00000001


	//----- nvinfo : EIATTR_CRS_STACK_SIZE
	.align		4
.L_1723:
        /*00d0*/ 	.byte	0x04, 0x1e
        /*00d2*/ 	.short	(.L_1725 - .L_1724)
.L_1724:
        /*00d4*/ 	.word	0x00000000


	//----- nvinfo : EIATTR_CBANK_PARAM_SIZE
	.align		4
.L_1725:
        /*00d8*/ 	.byte	0x03, 0x19
        /*00da*/ 	.short	0x0228


	//----- nvinfo : EIATTR_PARAM_CBANK
	.align		4
        /*00dc*/ 	.byte	0x04, 0x0a
        /*00de*/ 	.short	(.L_1727 - .L_1726)
	.align		4
.L_1726:
        /*00e0*/ 	.word	index@(.nv.constant0._ZN2at6native18elementwise_kernelILi128ELi4EZNS0_15gpu_kernel_implINS0_13AUnaryFunctorIfffZZZNS0_20copysign_kernel_cudaERNS_18TensorIteratorBaseEENKUlvE_clEvENKUlvE0_clEvEUlffE_EEEEvS5_RKT_EUliE_EEviT1_)
        /*00e4*/ 	.short	0x0210
        /*00e6*/ 	.short	0x0228


	//----- nvinfo : EIATTR_SW_WAR
	.align		4
.L_1727:
        /*00e8*/ 	.byte	0x04, 0x36
        /*00ea*/ 	.short	(.L_1729 - .L_1728)
.L_1728:
        /*00ec*/ 	.word	0x00000008
.L_1729:


//--------------------- .nv.info._ZN2at6native27unrolled_elementwise_kernelINS0_13AUnaryFunctorIfffZZZNS0_20copysign_kernel_cudaERNS_18TensorIteratorBaseEENKUlvE_clEvENKUlvE0_clEvEUlffE_EESt5arrayIPcLm2EELi4E23TrivialOffsetCalculatorILi1EjESD_NS0_6memory12LoadWithCastILi1EEENSE_13StoreWithCastILi1EEEEEviT_T0_T2_T3_T4_T5_ --------------------------
	.section	.nv.info._ZN2at6native27unrolled_elementwise_kernelINS0_13AUnaryFunctorIfffZZZNS0_20copysign_kernel_cudaERNS_18TensorIteratorBaseEENKUlvE_clEvENKUlvE0_clEvEUlffE_EESt5arrayIPcLm2EELi4E23TrivialOffsetCalculatorILi1EjESD_NS0_6memory12LoadWithCastILi1EEENSE_13StoreWithCastILi1EEEEEviT_T0_T2_T3_T4_T5_,"",@"SHT_CUDA_INFO"
	.sectionflags	@""
	.align	4


	//----- nvinfo : EIATTR_CUDA_API_VERSION
	.align		4
        /*0000*/ 	.byte	0x04, 0x37
        /*0002*/ 	.short	(.L_1731 - .L_1730)
.L_1730:
        /*0004*/ 	.word	0x00000082


	//----- nvinfo : EIATTR_KPARAM_INFO
	.align		4
.L_1731:
        /*0008*/ 	.byte	0x04, 0x17
        /*000a*/ 	.short	(.L_1733 - .L_1732)
.L_1732:
        /*000c*/ 	.word	0x00000000
        /*0010*/ 	.short	0x0006
        /*0012*/ 	.short	0x002c
        /*0014*/ 	.byte	0x00, 0xf0, 0x21, 0x00


	//----- nvinfo : EIATTR_KPARAM_INFO
	.align		4
.L_1733:
        /*0018*/ 	.byte	0x04, 0x17
        /*001a*/ 	.short	(.L_1735 - .L_1734)
.L_1734:
        /*001c*/ 	.word	0x00000000
        /*0020*/ 	.short	0x0005
        /*0022*/ 	.short	0x0024
        /*0024*/ 	.byte	0x00, 0xf0, 0x21, 0x00


	//----- nvinfo : EIATTR_KPARAM_INFO
	.align		4
.L_1735:
        /*0028*/ 	.byte	0x04, 0x17
        /*002a*/ 	.short	(.L_1737 - .L_1736)
.L_1736:
        /*002c*/ 	.word	0x00000000
        /*0030*/ 	.short	0x0004
        /*0032*/ 	.short	0x0021
        /*0034*/ 	.byte	0x00, 0xf0, 0x05, 0x00


	//----- nvinfo : EIATTR_KPARAM_INFO
	.align		4
.L_1737:
        /*0038*/ 	.byte	0x04, 0x17
        /*003a*/ 	.short	(.L_1739 - .L_1738)
.L_1738:
        /*003c*/ 	.word	0x00000000
        /*0040*/ 	.short	0x0003
        /*0042*/ 	.short	0x0020
        /*0044*/ 	.byte	0x00, 0xf0, 0x05, 0x00


	//----- nvinfo : EIATTR_KPARAM_INFO
	.align		4
.L_1739:
        /*0048*/ 	.byte	0x04, 0x17
        /*004a*/ 	.short	(.L_1741 - .L_1740)
.L_1740:
        /*004c*/ 	.word	0x00000000
        /*0050*/ 	.short	0x0002
        /*0052*/ 	.short	0x0010
        /*0054*/ 	.byte	0x00, 0xf0, 0x41, 0x00


	//----- nvinfo : EIATTR_KPARAM_INFO
	.align		4
.L_1741:
        /*0058*/ 	.byte	0x04, 0x17
        /*005a*/ 	.short	(.L_1743 - .L_1742)
.L_1742:
        /*005c*/ 	.word	0x00000000
        /*0060*/ 	.short	0x0001
        /*0062*/ 	.short	0x0004
        /*0064*/ 	.byte	0x00, 0xf0, 0x21, 0x00


	//----- nvinfo : EIATTR_KPARAM_INFO
	.align		4
.L_1743:
        /*0068*/ 	.byte	0x04, 0x17
        /*006a*/ 	.short	(.L_1745 - .L_1744)
.L_1744:
        /*006c*/ 	.word	0x00000000
        /*0070*/ 	.short	0x0000
        /*0072*/ 	.short	0x0000
        /*0074*/ 	.byte	0x00, 0xf0, 0x11, 0x00


	//----- nvinfo : EIATTR_SPARSE_MMA_MASK
	.align		4
.L_1745:
        /*0078*/ 	.byte	0x03, 0x50
        /*007a*/ 	.short	0x0000


	//----- nvinfo : EIATTR_MAXREG_COUNT
	.align		4
        /*007c*/ 	.byte	0x03, 0x1b
        /*007e*/ 	.short	0x00ff


	//----- nvinfo : EIATTR_EXTERNS
	.align		4
        /*0080*/ 	.byte	0x04, 0x0f
        /*0082*/ 	.short	(.L_1747 - .L_1746)


	//   ....[0]....
	.align		4
.L_1746:
        /*0084*/ 	.word	index@(__assertfail)


	//----- nvinfo : EIATTR_MERCURY_ISA_VERSION
	.align		4
.L_1747:
        /*0088*/ 	.byte	0x03, 0x5f
        /*008a*/ 	.short	0x0101


	//----- nvinfo : EIATTR_SYSCALL_OFFSETS
	.align		4
        /*008c*/ 	.byte	0x04, 0x46
        /*008e*/ 	.short	(.L_1749 - .L_1748)


	//   ....[0]....
.L_1748:
        /*0090*/ 	.word	0x00000e70


	//   ....[1]....
        /*0094*/ 	.word	0x00001d20


	//   ....[2]....
        /*0098*/ 	.word	0x00002be0


	//   ....[3]....
        /*009c*/ 	.word	0x00003a40


	//   ....[4]....
        /*00a0*/ 	.word	0x00004990


	//   ....[5]....
        /*00a4*/ 	.word	0x00005860


	//   ....[6]....
        /*00a8*/ 	.word	0x00006720


	//   ....[7]....
        /*00ac*/ 	.word	0x000075e0


	//----- nvinfo : EIATTR_EXIT_INSTR_OFFSETS
	.align		4
.L_1749:
        /*00b0*/ 	.byte	0x04, 0x1c
        /*00b2*/ 	.short	(.L_1751 - .L_1750)


	//   ....[0]....
.L_1750:
        /*00b4*/ 	.word	0x000067c0


	//   ....[1]....
        /*00b8*/ 	.word	0x00006900


	//   ....[2]....
        /*00bc*/ 	.word	0x00006940


	//   ....[3]....
        /*00c0*/ 	.word	0x000069d0


	//   ....[4]....
        /*00c4*/ 	.word	0x00006a00


	//   ....[5]....
        /*00c8*/ 	.word	0x00006a30


	//   ....[6]....
        /*00cc*/ 	.word	0x00006ab0


	//   ....[7]....
        /*00d0*/ 	.word	0x00006ae0


	//   ....[8]....
        /*00d4*/ 	.word	0x00006b70


	//   ....[9]....
        /*00d8*/ 	.word	0x00006bb0


	//   ....[10]....
        /*00dc*/ 	.word	0x00006bf0


	//   ....[11]....
        /*00e0*/ 	.word	0x00006cb0


	//   ....[12]....
        /*00e4*/ 	.word	0x00006d00


	//   ....[13]....
        /*00e8*/ 	.word	0x00006e80


	//   ....[14]....
        /*00ec*/ 	.word	0x00006fd0


	//   ....[15]....
        /*00f0*/ 	.word	0x00007000


	//   ....[16]....
        /*00f4*/ 	.word	0x000070b0


	//   ....[17]....
        /*00f8*/ 	.word	0x00007220


	//   ....[18]....
        /*00fc*/ 	.word	0x00007390


	//   ....[19]....
        /*0100*/ 	.word	0x000074e0


	//   ....[20]....
        /*0104*/ 	.word	0x000075f0


	//   ....[21]....
        /*0108*/ 	.word	0x00007620


	//   ....[22]....
        /*010c*/ 	.word	0x00007650


	//----- nvinfo : EIATTR_MAX_THREADS
	.align		4
.L_1751:
        /*0110*/ 	.byte	0x04, 0x05
        /*0112*/ 	.short	(.L_1753 - .L_1752)
.L_1752:
        /*0114*/ 	.word	0x00000080
        /*0118*/ 	.word	0x00000001
        /*011c*/ 	.word	0x00000001


	//----- nvinfo : EIATTR_CRS_STACK_SIZE
	.align		4
.L_1753:
        /*0120*/ 	.byte	0x04, 0x1e
        /*0122*/ 	.short	(.L_1755 - .L_1754)
.L_1754:
        /*0124*/ 	.word	0x00000000


	//----- nvinfo : EIATTR_CBANK_PARAM_SIZE
	.align		4
.L_1755:
        /*0128*/ 	.byte	0x03, 0x19
        /*012a*/ 	.short	0x0034


	//----- nvinfo : EIATTR_PARAM_CBANK
	.align		4
        /*012c*/ 	.byte	0x04, 0x0a
        /*012e*/ 	.short	(.L_1757 - .L_1756)
	.align		4
.L_1756:
        /*0130*/ 	.word	index@(.nv.constant0._ZN2at6native27unrolled_elementwise_kernelINS0_13AUnaryFunctorIfffZZZNS0_20copysign_kernel_cudaERNS_18TensorIteratorBaseEENKUlvE_clEvENKUlvE0_clEvEUlffE_EESt5arrayIPcLm2EELi4E23TrivialOffsetCalculatorILi1EjESD_NS0_6memory12LoadWithCastILi1EEENSE_13StoreWithCastILi1EEEEEviT_T0_T2_T3_T4_T5_)
        /*0134*/ 	.short	0x0210
        /*0136*/ 	.short	0x0034


	//----- nvinfo : EIATTR_SW_WAR
	.align		4
.L_1757:
        /*0138*/ 	.byte	0x04, 0x36
        /*013a*/ 	.short	(.L_1759 - .L_1758)
.L_1758:
        /*013c*/ 	.word	0x00000008
.L_1759:


//--------------------- .nv.info._ZN2at6native18elementwise_kernelILi128ELi2EZNS0_22gpu_kernel_impl_nocastINS0_13AUnaryFunctorIfffZZZNS0_20copysign_kernel_cudaERNS_18TensorIteratorBaseEENKUlvE_clEvENKUlvE0_clEvEUlffE_EEEEvS5_RKT_EUliE_EEviT1_ --------------------------
	.section	.nv.info._ZN2at6native18elementwise_kernelILi128ELi2EZNS0_22gpu_kernel_impl_nocastINS0_13AUnaryFunctorIfffZZZNS0_20copysign_kernel_cudaERNS_18TensorIteratorBaseEENKUlvE_clEvENKUlvE0_clEvEUlffE_EEEEvS5_RKT_EUliE_EEviT1_,"",@"SHT_CUDA_INFO"
	.sectionflags	@""
	.align	4


	//----- nvinfo : EIATTR_CUDA_API_VERSION
	.align		4
        /*0000*/ 	.byte	0x04, 0x37
        /*0002*/ 	.short	(.L_1761 - .L_1760)
.L_1760:
        /*0004*/ 	.word	0x00000082


	//----- nvinfo : EIATTR_KPARAM_INFO
	.align		4
.L_1761:
        /*0008*/ 	.byte	0x04, 0x17
        /*000a*/ 	.short	(.L_1763 - .L_1762)
.L_1762:
        /*000c*/ 	.word	0x00000000
        /*0010*/ 	.short	0x0001
        /*0012*/ 	.short	0x0008
        /*0014*/ 	.byte	0x00, 0xf0, 0x61, 0x08


	//----- nvinfo : EIATTR_KPARAM_INFO
	.align		4
.L_1763:
        /*0018*/ 	.byte	0x04, 0x17
        /*001a*/ 	.short	(.L_1765 - .L_1764)
.L_1764:
        /*001c*/ 	.word	0x00000000
        /*0020*/ 	.short	0x0000
        /*0022*/ 	.short	0x0000
        /*0024*/ 	.byte	0x00, 0xf0, 0x11, 0x00


	//----- nvinfo : EIATTR_SPARSE_MMA_MASK
	.align		4
.L_1765:
        /*0028*/ 	.byte	0x03, 0x50
        /*002a*/ 	.short	0x0000


	//----- nvinfo : EIATTR_MAXREG_COUNT
	.align		4
        /*002c*/ 	.byte	0x03, 0x1b
        /*002e*/ 	.short	0x0080


	//----- nvinfo : EIATTR_MERCURY_ISA_VERSION
	.align		4
        /*0030*/ 	.byte	0x03, 0x5f
        /*0032*/ 	.short	0x0101


	//----- nvinfo : EIATTR_EXIT_INSTR_OFFSETS
	.align		4
        /*0034*/ 	.byte	0x04, 0x1c
        /*0036*/ 	.short	(.L_1767 - .L_1766)


	//   ....[0]....
.L_1766:
        /*0038*/ 	.word	0x00001450


	//   ....[1]....
        /*003c*/ 	.word	0x000027f0


	//----- nvinfo : EIATTR_MAX_THREADS
	.align		4
.L_1767:
        /*0040*/ 	.byte	0x04, 0x05
        /*0042*/ 	.short	(.L_1769 - .L_1768)
.L_1768:
        /*0044*/ 	.word	0x00000080
        /*0048*/ 	.word	0x00000001
        /*004c*/ 	.word	0x00000001


	//----- nvinfo : EIATTR_CRS_STACK_SIZE
	.align		4
.L_1769:
        /*0050*/ 	.byte	0x04, 0x1e
        /*0052*/ 	.short	(.L_1771 - .L_1770)
.L_1770:
        /*0054*/ 	.word	0x00000000


	//----- nvinfo : EIATTR_CBANK_PARAM_SIZE
	.align		4
.L_1771:
        /*0058*/ 	.byte	0x03, 0x19
        /*005a*/ 	.short	0x0220


	//----- nvinfo : EIATTR_PARAM_CBANK
	.align		4
        /*005c*/ 	.byte	0x04, 0x0a
        /*005e*/ 	.short	(.L_1773 - .L_1772)
	.align		4
.L_1772:
        /*0060*/ 	.word	index@(.nv.constant0._ZN2at6native18elementwise_kernelILi128ELi2EZNS0_22gpu_kernel_impl_nocastINS0_13AUnaryFunctorIfffZZZNS0_20copysign_kernel_cudaERNS_18TensorIteratorBaseEENKUlvE_clEvENKUlvE0_clEvEUlffE_EEEEvS5_RKT_EUliE_EEviT1_)
        /*0064*/ 	.short	0x0210
        /*0066*/ 	.short	0x0220


	//----- nvinfo : EIATTR_SW_WAR
	.align		4
.L_1773:
        /*0068*/ 	.byte	0x04, 0x36
        /*006a*/ 	.short	(.L_1775 - .L_1774)
.L_1774:
        /*006c*/ 	.word	0x00000008
.L_1775:


//--------------------- .nv.info._ZN2at6native27unrolled_elementwise_kernelINS0_13AUnaryFunctorIfffZZZNS0_20copysign_kernel_cudaERNS_18TensorIteratorBaseEENKUlvE_clEvENKUlvE0_clEvEUlffE_EESt5arrayIPcLm2EELi4E23TrivialOffsetCalculatorILi1EjESD_NS0_6memory15LoadWithoutCastENSE_16StoreWithoutCastEEEviT_T0_T2_T3_T4_T5_ --------------------------
	.section	.nv.info._ZN2at6native27unrolled_elementwise_kernelINS0_13AUnaryFunctorIfffZZZNS0_20copysign_kernel_cudaERNS_18TensorIteratorBaseEENKUlvE_clEvENKUlvE0_clEvEUlffE_EESt5arrayIPcLm2EELi4E23TrivialOffsetCalculatorILi1EjESD_NS0_6memory15LoadWithoutCastENSE_16StoreWithoutCastEEEviT_T0_T2_T3_T4_T5_,"",@"SHT_CUDA_INFO"
	.sectionflags	@""
	.align	4


	//----- nvinfo : EIATTR_CUDA_API_VERSION
	.align		4
        /*0000*/ 	.byte	0x04, 0x37
        /*0002*/ 	.short	(.L_1777 - .L_1776)
.L_1776:
        /*0004*/ 	.word	0x00000082


	//----- nvinfo : EIATTR_KPARAM_INFO
	.align		4
.L_1777:
        /*0008*/ 	.byte	0x04, 0x17
        /*000a*/ 	.short	(.L_1779 - .L_1778)
.L_1778:
        /*000c*/ 	.word	0x00000000
        /*0010*/ 	.short	0x0006
        /*0012*/ 	.short	0x0023
        /*0014*/ 	.byte	0x00, 0xf0, 0x05, 0x00


	//----- nvinfo : EIATTR_KPARAM_INFO
	.align		4
.L_1779:
        /*0018*/ 	.byte	0x04, 0x17
        /*001a*/ 	.short	(.L_1781 - .L_1780)
.L_1780:
        /*001c*/ 	.word	0x00000000
        /*0020*/ 	.short	0x0005
        /*0022*/ 	.short	0x0022
        /*0024*/ 	.byte	0x00, 0xf0, 0x05, 0x00


	//----- nvinfo : EIATTR_KPARAM_INFO
	.align		4
.L_1781:
        /*0028*/ 	.byte	0x04, 0x17
        /*002a*/ 	.short	(.L_1783 - .L_1782)
.L_1782:
        /*002c*/ 	.word	0x00000000
        /*0030*/ 	.short	0x0004
        /*0032*/ 	.short	0x0021
        /*0034*/ 	.byte	0x00, 0xf0, 0x05, 0x00


	//----- nvinfo : EIATTR_KPARAM_INFO
	.align		4
.L_1783:
        /*0038*/ 	.byte	0x04, 0x17
        /*003a*/ 	.short	(.L_1785 - .L_1784)
.L_1784:
        /*003c*/ 	.word	0x00000000
        /*0040*/ 	.short	0x0003
        /*0042*/ 	.short	0x0020
        /*0044*/ 	.byte	0x00, 0xf0, 0x05, 0x00


	//----- nvinfo : EIATTR_KPARAM_INFO
	.align		4
.L_1785:
        /*0048*/ 	.byte	0x04, 0x17
        /*004a*/ 	.short	(.L_1787 - .L_1786)
.L_1786:
        /*004c*/ 	.word	0x00000000
        /*0050*/ 	.short	0x0002
        /*0052*/ 	.short	0x0010
        /*0054*/ 	.byte	0x00, 0xf0, 0x41, 0x00


	//----- nvinfo : EIATTR_KPARAM_INFO
	.align		4
.L_1787:
        /*0058*/ 	.byte	0x04, 0x17
        /*005a*/ 	.short	(.L_1789 - .L_1788)
.L_1788:
        /*005c*/ 	.word	0x00000000
        /*0060*/ 	.short	0x0001
        /*0062*/ 	.short	0x0004
        /*0064*/ 	.byte	0x00, 0xf0, 0x21, 0x00


	//----- nvinfo : EIATTR_KPARAM_INFO
	.align		4
.L_1789:
        /*0068*/ 	.byte	0x04, 0x17
        /*006a*/ 	.short	(.L_1791 - .L_1790)
.L_1790:
        /*006c*/ 	.word	0x00000000
        /*0070*/ 	.short	0x0000
        /*0072*/ 	.short	0x0000
        /*0074*/ 	.byte	0x00, 0xf0, 0x11, 0x00


	//----- nvinfo : EIATTR_SPARSE_MMA_MASK
	.align		4
.L_1791:
        /*0078*/ 	.byte	0x03, 0x50
        /*007a*/ 	.short	0x0000


	//----- nvinfo : EIATTR_MAXREG_COUNT
	.align		4
        /*007c*/ 	.byte	0x03, 0x1b
        /*007e*/ 	.short	0x00ff


	//----- nvinfo : EIATTR_MERCURY_ISA_VERSION
	.align		4
        /*0080*/ 	.byte	0x03, 0x5f
        /*0082*/ 	.short	0x0101


	//----- nvinfo : EIATTR_EXIT_INSTR_OFFSETS
	.align		4
        /*0084*/ 	.byte	0x04, 0x1c
        /*0086*/ 	.short	(.L_1793 - .L_1792)


	//   ....[0]....
.L_1792:
        /*0088*/ 	.word	0x000003a0


	//   ....[1]....
        /*008c*/ 	.word	0x00000400


	//----- nvinfo : EIATTR_MAX_THREADS
	.align		4
.L_1793:
        /*0090*/ 	.byte	0x04, 0x05
        /*0092*/ 	.short	(.L_1795 - .L_1794)
.L_1794:
        /*0094*/ 	.word	0x00000080
        /*0098*/ 	.word	0x00000001
        /*009c*/ 	.word	0x00000001


	//----- nvinfo : EIATTR_CRS_STACK_SIZE
	.align		4
.L_1795:
        /*00a0*/ 	.byte	0x04, 0x1e
        /*00a2*/ 	.short	(.L_1797 - .L_1796)
.L_1796:
        /*00a4*/ 	.word	0x00000000


	//----- nvinfo : EIATTR_CBANK_PARAM_SIZE
	.align		4
.L_1797:
        /*00a8*/ 	.byte	0x03, 0x19
        /*00aa*/ 	.short	0x0024


	//----- nvinfo : EIATTR_PARAM_CBANK
	.align		4
        /*00ac*/ 	.byte	0x04, 0x0a
        /*00ae*/ 	.short	(.L_1799 - .L_1798)
	.align		4
.L_1798:
        /*00b0*/ 	.word	index@(.nv.constant0._ZN2at6native27unrolled_elementwise_kernelINS0_13AUnaryFunctorIfffZZZNS0_20copysign_kernel_cudaERNS_18TensorIteratorBaseEENKUlvE_clEvENKUlvE0_clEvEUlffE_EESt5arrayIPcLm2EELi4E23TrivialOffsetCalculatorILi1EjESD_NS0_6memory15LoadWithoutCastENSE_16StoreWithoutCastEEEviT_T0_T2_T3_T4_T5_)
        /*00b4*/ 	.short	0x0210
        /*00b6*/ 	.short	0x0024


	//----- nvinfo : EIATTR_SW_WAR
	.align		4
.L_1799:
        /*00b8*/ 	.byte	0x04, 0x36
        /*00ba*/ 	.short	(.L_1801 - .L_1800)
.L_1800:
        /*00bc*/ 	.word	0x00000008
.L_1801:


//--------------------- .nv.info._ZN2at6native29vectorized_elementwise_kernelILi2ENS0_13AUnaryFunctorIfffZZZNS0_20copysign_kernel_cudaERNS_18TensorIteratorBaseEENKUlvE_clEvENKUlvE0_clEvEUlffE_EESt5arrayIPcLm2EEEEviT0_T1_ --------------------------
	.section	.nv.info._ZN2at6native29vectorized_elementwise_kernelILi2ENS0_13AUnaryFunctorIfffZZZNS0_20copysign_kernel_cudaERNS_18TensorIteratorBaseEENKUlvE_clEvENKUlvE0_clEvEUlffE_EESt5arrayIPcLm2EEEEviT0_T1_,"",@"SHT_CUDA_INFO"
	.sectionflags	@""
	.align	4


	//----- nvinfo : EIATTR_CUDA_API_VERSION
	.align		4
        /*0000*/ 	.byte	0x04, 0x37
        /*0002*/ 	.short	(.L_1803 - .L_1802)
.L_1802:
        /*0004*/ 	.word	0x00000082


	//----- nvinfo : EIATTR_KPARAM_INFO
	.align		4
.L_1803:
        /*0008*/ 	.byte	0x04, 0x17
        /*000a*/ 	.short	(.L_1805 - .L_1804)
.L_1804:
        /*000c*/ 	.word	0x00000000
        /*0010*/ 	.short	0x0002
        /*0012*/ 	.short	0x0010
        /*0014*/ 	.byte	0x00, 0xf0, 0x41, 0x00


	//----- nvinfo : EIATTR_KPARAM_INFO
	.align		4
.L_1805:
        /*0018*/ 	.byte	0x04, 0x17
        /*001a*/ 	.short	(.L_1807 - .L_1806)
.L_1806:
        /*001c*/ 	.word	0x00000000
        /*0020*/ 	.short	0x0001
        /*0022*/ 	.short	0x0004
        /*0024*/ 	.byte	0x00, 0xf0, 0x21, 0x00


	//----- nvinfo : EIATTR_KPARAM_INFO
	.align		4
.L_1807:
        /*0028*/ 	.byte	0x04, 0x17
        /*002a*/ 	.short	(.L_1809 - .L_1808)
.L_1808:
        /*002c*/ 	.word	0x00000000
        /*0030*/ 	.short	0x0000
        /*0032*/ 	.short	0x0000
        /*0034*/ 	.byte	0x00, 0xf0, 0x11, 0x00


	//----- nvinfo : EIATTR_SPARSE_MMA_MASK
	.align		4
.L_1809:
        /*0038*/ 	.byte	0x03, 0x50
        /*003a*/ 	.short	0x0000


	//----- nvinfo : EIATTR_MAXREG_COUNT
	.align		4
        /*003c*/ 	.byte	0x03, 0x1b
        /*003e*/ 	.short	0x00ff


	//----- nvinfo : EIATTR_MERCURY_ISA_VERSION
	.align		4
        /*0040*/ 	.byte	0x03, 0x5f
        /*0042*/ 	.short	0x0101


	//----- nvinfo : EIATTR_EXIT_INSTR_OFFSETS
	.align		4
        /*0044*/ 	.byte	0x04, 0x1c
        /*0046*/ 	.short	(.L_1811 - .L_1810)


	//   ....[0]....
.L_1810:
        /*0048*/ 	.word	0x00000200


	//   ....[1]....
        /*004c*/ 	.word	0x00000980


	//   ....[2]....
        /*0050*/ 	.word	0x000009d0


	//----- nvinfo : EIATTR_MAX_THREADS
	.align		4
.L_1811:
        /*0054*/ 	.byte	0x04, 0x05
        /*0056*/ 	.short	(.L_1813 - .L_1812)
.L_1812:
        /*0058*/ 	.word	0x00000080
        /*005c*/ 	.word	0x00000001
        /*0060*/ 	.word	0x00000001


	//----- nvinfo : EIATTR_CRS_STACK_SIZE
	.align		4
.L_1813:
        /*0064*/ 	.byte	0x04, 0x1e
        /*0066*/ 	.short	(.L_1815 - .L_1814)
.L_1814:
        /*0068*/ 	.word	0x00000000


	//----- nvinfo : EIATTR_CBANK_PARAM_SIZE
	.align		4
.L_1815:
        /*006c*/ 	.byte	0x03, 0x19
        /*006e*/ 	.short	0x0020


	//----- nvinfo : EIATTR_PARAM_CBANK
	.align		4
        /*0070*/ 	.byte	0x04, 0x0a
        /*0072*/ 	.short	(.L_1817 - .L_1816)
	.align		4
.L_1816:
        /*0074*/ 	.word	index@(.nv.constant0._ZN2at6native29vectorized_elementwise_kernelILi2ENS0_13AUnaryFunctorIfffZZZNS0_20copysign_kernel_cudaERNS_18TensorIteratorBaseEENKUlvE_clEvENKUlvE0_clEvEUlffE_EESt5arrayIPcLm2EEEEviT0_T1_)
        /*0078*/ 	.short	0x0210
        /*007a*/ 	.short	0x0020


	//----- nvinfo : EIATTR_SW_WAR
	.align		4
.L_1817:
        /*007c*/ 	.byte	0x04, 0x36
        /*007e*/ 	.short	(.L_1819 - .L_1818)
.L_1818:
        /*0080*/ 	.word	0x00000008
.L_1819:


//--------------------- .nv.info._ZN2at6native29vectorized_elementwise_kernelILi4ENS0_13AUnaryFunctorIfffZZZNS0_20copysign_kernel_cudaERNS_18TensorIteratorBaseEENKUlvE_clEvENKUlvE0_clEvEUlffE_EESt5arrayIPcLm2EEEEviT0_T1_ --------------------------
	.section	.nv.info._ZN2at6native29vectorized_elementwise_kernelILi4ENS0_13AUnaryFunctorIfffZZZNS0_20copysign_kernel_cudaERNS_18TensorIteratorBaseEENKUlvE_clEvENKUlvE0_clEvEUlffE_EESt5arrayIPcLm2EEEEviT0_T1_,"",@"SHT_CUDA_INFO"
	.sectionflags	@""
	.align	4


	//----- nvinfo : EIATTR_CUDA_API_VERSION
	.align		4
        /*0000*/ 	.byte	0x04, 0x37
        /*0002*/ 	.short	(.L_1821 - .L_1820)
.L_1820:
        /*0004*/ 	.word	0x00000082


	//----- nvinfo : EIATTR_KPARAM_INFO
	.align		4
.L_1821:
        /*0008*/ 	.byte	0x04, 0x17
        /*000a*/ 	.short	(.L_1823 - .L_1822)
.L_1822:
        /*000c*/ 	.word	0x00000000
        /*0010*/ 	.short	0x0002
        /*0012*/ 	.short	0x0010
        /*0014*/ 	.byte	0x00, 0xf0, 0x41, 0x00


	//----- nvinfo : EIATTR_KPARAM_INFO
	.align		4
.L_1823:
        /*0018*/ 	.byte	0x04, 0x17
        /*001a*/ 	.short	(.L_1825 - .L_1824)
.L_1824:
        /*001c*/ 	.word	0x00000000
        /*0020*/ 	.short	0x0001
        /*0022*/ 	.short	0x0004
        /*0024*/ 	.byte	0x00, 0xf0, 0x21, 0x00


	//----- nvinfo : EIATTR_KPARAM_INFO
	.align		4
.L_1825:
        /*0028*/ 	.byte	0x04, 0x17
        /*002a*/ 	.short	(.L_1827 - .L_1826)
.L_1826:
        /*002c*/ 	.word	0x00000000
        /*0030*/ 	.short	0x0000
        /*0032*/ 	.short	0x0000
        /*0034*/ 	.byte	0x00, 0xf0, 0x11, 0x00


	//----- nvinfo : EIATTR_SPARSE_MMA_MASK
	.align		4
.L_1827:
        /*0038*/ 	.byte	0x03, 0x50
        /*003a*/ 	.short	0x0000


	//----- nvinfo : EIATTR_MAXREG_COUNT
	.align		4
        /*003c*/ 	.byte	0x03, 0x1b
        /*003e*/ 	.short	0x00ff


	//----- nvinfo : EIATTR_MERCURY_ISA_VERSION
	.align		4
        /*0040*/ 	.byte	0x03, 0x5f
        /*0042*/ 	.short	0x0101


	//----- nvinfo : EIATTR_EXIT_INSTR_OFFSETS
	.align		4
        /*0044*/ 	.byte	0x04, 0x1c
        /*0046*/ 	.short	(.L_1829 - .L_1828)


	//   ....[0]....
.L_1828:
        /*0048*/ 	.word	0x000001c0


	//   ....[1]....
        /*004c*/ 	.word	0x00000940


	//   ....[2]....
        /*0050*/ 	.word	0x00000990


	//----- nvinfo : EIATTR_MAX_THREADS
	.align		4
.L_1829:
        /*0054*/ 	.byte	0x04, 0x05
        /*0056*/ 	.short	(.L_1831 - .L_1830)
.L_1830:
        /*0058*/ 	.word	0x00000080
        /*005c*/ 	.word	0x00000001
        /*0060*/ 	.word	0x00000001


	//----- nvinfo : EIATTR_CRS_STACK_SIZE
	.align		4
.L_1831:
        /*0064*/ 	.byte	0x04, 0x1e
        /*0066*/ 	.short	(.L_1833 - .L_1832)
.L_1832:
        /*0068*/ 	.word	0x00000000


	//----- nvinfo : EIATTR_CBANK_PARAM_SIZE
	.align		4
.L_1833:
        /*006c*/ 	.byte	0x03, 0x19
        /*006e*/ 	.short	0x0020


	//----- nvinfo : EIATTR_PARAM_CBANK
	.align		4
        /*0070*/ 	.byte	0x04, 0x0a
        /*0072*/ 	.short	(.L_1835 - .L_1834)
	.align		4
.L_1834:
        /*0074*/ 	.word	index@(.nv.constant0._ZN2at6native29vectorized_elementwise_kernelILi4ENS0_13AUnaryFunctorIfffZZZNS0_20copysign_kernel_cudaERNS_18TensorIteratorBaseEENKUlvE_clEvENKUlvE0_clEvEUlffE_EESt5arrayIPcLm2EEEEviT0_T1_)
        /*0078*/ 	.short	0x0210
        /*007a*/ 	.short	0x0020


	//----- nvinfo : EIATTR_SW_WAR
	.align		4
.L_1835:
        /*007c*/ 	.byte	0x04, 0x36
        /*007e*/ 	.short	(.L_1837 - .L_1836)
.L_1836:
        /*0080*/ 	.word	0x00000008
.L_1837:


//--------------------- .nv.info._ZN2at6native29vectorized_elementwise_kernelILi8ENS0_13AUnaryFunctorIfffZZZNS0_20copysign_kernel_cudaERNS_18TensorIteratorBaseEENKUlvE_clEvENKUlvE0_clEvEUlffE_EESt5arrayIPcLm2EEEEviT0_T1_ --------------------------
	.section	.nv.info._ZN2at6native29vectorized_elementwise_kernelILi8ENS0_13AUnaryFunctorIfffZZZNS0_20copysign_kernel_cudaERNS_18TensorIteratorBaseEENKUlvE_clEvENKUlvE0_clEvEUlffE_EESt5arrayIPcLm2EEEEviT0_T1_,"",@"SHT_CUDA_INFO"
	.sectionflags	@""
	.align	4


	//----- nvinfo : EIATTR_CUDA_API_VERSION
	.align		4
        /*0000*/ 	.byte	0x04, 0x37
        /*0002*/ 	.short	(.L_1839 - .L_1838)
.L_1838:
        /*0004*/ 	.word	0x00000082


	//----- nvinfo : EIATTR_KPARAM_INFO
	.align		4
.L_1839:
        /*0008*/ 	.byte	0x04, 0x17
        /*000a*/ 	.short	(.L_1841 - .L_1840)
.L_1840:
        /*000c*/ 	.word	0x00000000
        /*0010*/ 	.short	0x0002
        /*0012*/ 	.short	0x0010
        /*0014*/ 	.byte	0x00, 0xf0, 0x41, 0x00


	//----- nvinfo : EIATTR_KPARAM_INFO
	.align		4
.L_1841:
        /*0018*/ 	.byte	0x04, 0x17
        /*001a*/ 	.short	(.L_1843 - .L_1842)
.L_1842:
        /*001c*/ 	.word	0x00000000
        /*0020*/ 	.short	0x0001
        /*0022*/ 	.short	0x0004
        /*0024*/ 	.byte	0x00, 0xf0, 0x21, 0x00


	//----- nvinfo : EIATTR_KPARAM_INFO
	.align		4
.L_1843:
        /*0028*/ 	.byte	0x04, 0x17
        /*002a*/ 	.short	(.L_1845 - .L_1844)
.L_1844:
        /*002c*/ 	.word	0x00000000
        /*0030*/ 	.short	0x0000
        /*0032*/ 	.short	0x0000
        /*0034*/ 	.byte	0x00, 0xf0, 0x11, 0x00


	//----- nvinfo : EIATTR_SPARSE_MMA_MASK
	.align		4
.L_1845:
        /*0038*/ 	.byte	0x03, 0x50
        /*003a*/ 	.short	0x0000


	//----- nvinfo : EIATTR_MAXREG_COUNT
	.align		4
        /*003c*/ 	.byte	0x03, 0x1b
        /*003e*/ 	.short	0x00ff


	//----- nvinfo : EIATTR_MERCURY_ISA_VERSION
	.align		4
        /*0040*/ 	.byte	0x03, 0x5f
        /*0042*/ 	.short	0x0101


	//----- nvinfo : EIATTR_EXIT_INSTR_OFFSETS
	.align		4
        /*0044*/ 	.byte	0x04, 0x1c
        /*0046*/ 	.short	(.L_1847 - .L_1846)


	//   ....[0]....
.L_1846:
        /*0048*/ 	.word	0x000001c0


	//   ....[1]....
        /*004c*/ 	.word	0x00000940


	//   ....[2]....
        /*0050*/ 	.word	0x00000990


	//----- nvinfo : EIATTR_MAX_THREADS
	.align		4
.L_1847:
        /*0054*/ 	.byte	0x04, 0x05
        /*0056*/ 	.short	(.L_1849 - .L_1848)
.L_1848:
        /*0058*/ 	.word	0x00000080
        /*005c*/ 	.word	0x00000001
        /*0060*/ 	.word	0x00000001


	//----- nvinfo : EIATTR_CRS_STACK_SIZE
	.align		4
.L_1849:
        /*0064*/ 	.byte	0x04, 0x1e
        /*0066*/ 	.short	(.L_1851 - .L_1850)
.L_1850:
        /*0068*/ 	.word	0x00000000


	//----- nvinfo : EIATTR_CBANK_PARAM_SIZE
	.align		4
.L_1851:
        /*006c*/ 	.byte	0x03, 0x19
        /*006e*/ 	.short	0x0020


	//----- nvinfo : EIATTR_PARAM_CBANK
	.align		4
        /*0070*/ 	.byte	0x04, 0x0a
        /*0072*/ 	.short	(.L_1853 - .L_1852)
	.align		4
.L_1852:
        /*0074*/ 	.word	index@(.nv.constant0._ZN2at6native29vectorized_elementwise_kernelILi8ENS0_13AUnaryFunctorIfffZZZNS0_20copysign_kernel_cudaERNS_18TensorIteratorBaseEENKUlvE_clEvENKUlvE0_clEvEUlffE_EESt5arrayIPcLm2EEEEviT0_T1_)
        /*0078*/ 	.short	0x0210
        /*007a*/ 	.short	0x0020


	//----- nvinfo : EIATTR_SW_WAR
	.align		4
.L_1853:
        /*007c*/ 	.byte	0x04, 0x36
        /*007e*/ 	.short	(.L_1855 - .L_1854)
.L_1854:
        /*0080*/ 	.word	0x00000008
.L_1855:


//--------------------- .nv.info._ZN2at6native18elementwise_kernelILi128ELi4EZNS0_15gpu_kernel_implINS0_13BinaryFunctorIdddZZZNS0_20copysign_kernel_cudaERNS_18TensorIteratorBaseEENKUlvE_clEvENKUlvE_clEvEUlddE_EEEEvS5_RKT_EUliE_EEviT1_ --------------------------
	.section	.nv.info._ZN2at6native18elementwise_kernelILi128ELi4EZNS0_15gpu_kernel_implINS0_13BinaryFunctorIdddZZZNS0_20copysign_kernel_cudaERNS_18TensorIteratorBaseEENKUlvE_clEvENKUlvE_clEvEUlddE_EEEEvS5_RKT_EUliE_EEviT1_,"",@"SHT_CUDA_INFO"
	.sectionflags	@""
	.align	4


	//----- nvinfo : EIATTR_CUDA_API_VERSION
	.align		4
        /*0000*/ 	.byte	0x04, 0x37
        /*0002*/ 	.short	(.L_1857 - .L_1856)
.L_1856:
        /*0004*/ 	.word	0x00000082


	//----- nvinfo : EIATTR_KPARAM_INFO
	.align		4
.L_1857:
        /*0008*/ 	.byte	0x04, 0x17
        /*000a*/ 	.short	(.L_1859 - .L_1858)
.L_1858:
        /*000c*/ 	.word	0x00000000
        /*0010*/ 	.short	0x0001
        /*0012*/ 	.short	0x0008
        /*0014*/ 	.byte	0x00, 0xf0, 0x21, 0x0a


	//----- nvinfo : EIATTR_KPARAM_INFO
	.align		4
.L_1859:
        /*0018*/ 	.byte	0x04, 0x17
        /*001a*/ 	.short	(.L_1861 - .L_1860)
.L_1860:
        /*001c*/ 	.word	0x00000000
        /*0020*/ 	.short	0x0000
        /*0022*/ 	.short	0x0000
        /*0024*/ 	.byte	0x00, 0xf0, 0x11, 0x00


	//----- nvinfo : EIATTR_SPARSE_MMA_MASK
	.align		4
.L_1861:
        /*0028*/ 	.byte	0x03, 0x50
        /*002a*/ 	.short	0x0000


	//----- nvinfo : EIATTR_MAXREG_COUNT
	.align		4
        /*002c*/ 	.byte	0x03, 0x1b
        /*002e*/ 	.short	0x0080


	//----- nvinfo : EIATTR_EXTERNS
	.align		4
        /*0030*/ 	.byte	0x04, 0x0f
        /*0032*/ 	.short	(.L_1863 - .L_1862)


	//   ....[0]....
	.align		4
.L_1862:
        /*0034*/ 	.word	index@(__assertfail)


	//----- nvinfo : EIATTR_MERCURY_ISA_VERSION
	.align		4
.L_1863:
        /*0038*/ 	.byte	0x03, 0x5f
        /*003a*/ 	.short	0x0101


	//----- nvinfo : EIATTR_SYSCALL_OFFSETS
	.align		4
        /*003c*/ 	.byte	0x04, 0x46
        /*003e*/ 	.short	(.L_1865 - .L_1864)


	//   ....[0]....
.L_1864:
        /*0040*/ 	.word	0x00002590


	//   ....[1]....
        /*0044*/ 	.word	0x00003490


	//   ....[2]....
        /*0048*/ 	.word	0x000045d0


	//   ....[3]....
        /*004c*/ 	.word	0x00006b90


	//   ....[4]....
        /*0050*/ 	.word	0x00007a90


	//   ....[5]....
        /*0054*/ 	.word	0x00008bd0


	//   ....[6]....
        /*0058*/ 	.word	0x0000b180


	//   ....[7]....
        /*005c*/ 	.word	0x0000c080


	//   ....[8]....
        /*0060*/ 	.word	0x0000d1c0


	//   ....[9]....
        /*0064*/ 	.word	0x0000f760


	//   ....[10]....
        /*0068*/ 	.word	0x00010660


	//   ....[11]....
        /*006c*/ 	.word	0x000117a0


	//----- nvinfo : EIATTR_EXIT_INSTR_OFFSETS
	.align		4
.L_1865:
        /*0070*/ 	.byte	0x04, 0x1c
        /*0072*/ 	.short	(.L_1867 - .L_1866)


	//   ....[0]....
.L_1866:
        /*0074*/ 	.word	0x0000d270


	//   ....[1]....
        /*0078*/ 	.word	0x000107e0


	//   ....[2]....
        /*007c*/ 	.word	0x00010820


	//   ....[3]....
        /*0080*/ 	.word	0x000108b0


	//   ....[4]....
        /*0084*/ 	.word	0x000108e0


	//   ....[5]....
        /*0088*/ 	.word	0x00010910


	//   ....[6]....
        /*008c*/ 	.word	0x000109e0


	//   ....[7]....
        /*0090*/ 	.word	0x00010a60


	//   ....[8]....
        /*0094*/ 	.word	0x00010b40


	//   ....[9]....
        /*0098*/ 	.word	0x00010bd0


	//   ....[10]....
        /*009c*/ 	.word	0x00010bf0


	//   ....[11]....
        /*00a0*/ 	.word	0x00010cb0


	//   ....[12]....
        /*00a4*/ 	.word	0x00010ce0


	//   ....[13]....
        /*00a8*/ 	.word	0x00010eb0


	//   ....[14]....
        /*00ac*/ 	.word	0x00011050


	//   ....[15]....
        /*00b0*/ 	.word	0x000110d0


	//   ....[16]....
        /*00b4*/ 	.word	0x00011180


	//   ....[17]....
        /*00b8*/ 	.word	0x00011340


	//   ....[18]....
        /*00bc*/ 	.word	0x00011500


	//   ....[19]....
        /*00c0*/ 	.word	0x000116a0


	//   ....[20]....
        /*00c4*/ 	.word	0x000117b0


	//   ....[21]....
        /*00c8*/ 	.word	0x000117e0


	//   ....[22]....
        /*00cc*/ 	.word	0x00011810


	//----- nvinfo : EIATTR_MAX_THREADS
	.align		4
.L_1867:
        /*00d0*/ 	.byte	0x04, 0x05
        /*00d2*/ 	.short	(.L_1869 - .L_1868)
.L_1868:
        /*00d4*/ 	.word	0x00000080
        /*00d8*/ 	.word	0x00000001
        /*00dc*/ 	.word	0x00000001


	//----- nvinfo : EIATTR_CRS_STACK_SIZE
	.align		4
.L_1869:
        /*00e0*/ 	.byte	0x04, 0x1e
        /*00e2*/ 	.short	(.L_1871 - .L_1870)
.L_1870:
        /*00e4*/ 	.word	0x00000000


	//----- nvinfo : EIATTR_CBANK_PARAM_SIZE
	.align		4
.L_1871:
        /*00e8*/ 	.byte	0x03, 0x19
        /*00ea*/ 	.short	0x0290


	//----- nvinfo : EIATTR_PARAM_CBANK
	.align		4
        /*00ec*/ 	.byte	0x04, 0x0a
        /*00ee*/ 	.short	(.L_1873 - .L_1872)
	.align		4
.L_1872:
        /*00f0*/ 	.word	index@(.nv.constant0._ZN2at6native18elementwise_kernelILi128ELi4EZNS0_15gpu_kernel_implINS0_13BinaryFunctorIdddZZZNS0_20copysign_kernel_cudaERNS_18TensorIteratorBaseEENKUlvE_clEvENKUlvE_clEvEUlddE_EEEEvS5_RKT_EUliE_EEviT1_)
        /*00f4*/ 	.short	0x0210
        /*00f6*/ 	.short	0x0290


	//----- nvinfo : EIATTR_SW_WAR
	.align		4
.L_1873:
        /*00f8*/ 	.byte	0x04, 0x36
        /*00fa*/ 	.short	(.L_1875 - .L_1874)
.L_1874:
        /*00fc*/ 	.word	0x00000008
.L_1875:


//--------------------- .nv.info._ZN2at6native27unrolled_elementwise_kernelINS0_13BinaryFunctorIdddZZZNS0_20copysign_kernel_cudaERNS_18TensorIteratorBaseEENKUlvE_clEvENKUlvE_clEvEUlddE_EESt5arrayIPcLm3EELi4E23TrivialOffsetCalculatorILi2EjESC_ILi1EjENS0_6memory12LoadWithCastILi2EEENSF_13StoreWithCastILi1EEEEEviT_T0_T2_T3_T4_T5_ --------------------------
	.section	.nv.info._ZN2at6native27unrolled_elementwise_kernelINS0_13BinaryFunctorIdddZZZNS0_20copysign_kernel_cudaERNS_18TensorIteratorBaseEENKUlvE_clEvENKUlvE_clEvEUlddE_EESt5arrayIPcLm3EELi4E23TrivialOffsetCalculatorILi2EjESC_ILi1EjENS0_6memory12LoadWithCastILi2EEENSF_13StoreWithCastILi1EEEEEviT_T0_T2_T3_T4_T5_,"",@"SHT_CUDA_INFO"
	.sectionflags	@""
	.align	4


	//----- nvinfo : EIATTR_CUDA_API_VERSION
	.align		4
        /*0000*/ 	.byte	0x04, 0x37
        /*0002*/ 	.short	(.L_1877 - .L_1876)
.L_1876:
        /*0004*/ 	.word	0x00000082


	//----- nvinfo : EIATTR_KPARAM_INFO
	.align		4
.L_1877:
        /*0008*/ 	.byte	0x04, 0x17
        /*000a*/ 	.short	(.L_1879 - .L_1878)
.L_1878:
        /*000c*/ 	.word	0x00000000
        /*0010*/ 	.short	0x0006
        /*0012*/ 	.short	0x0030
        /*0014*/ 	.byte	0x00, 0xf0, 0x21, 0x00


	//----- nvinfo : EIATTR_KPARAM_INFO
	.align		4
.L_1879:
        /*0018*/ 	.byte	0x04, 0x17
        /*001a*/ 	.short	(.L_1881 - .L_1880)
.L_1880:
        /*001c*/ 	.word	0x00000000
        /*0020*/ 	.short	0x0005
        /*0022*/ 	.short	0x0024
        /*0024*/ 	.byte	0x00, 0xf0, 0x31, 0x00


	//----- nvinfo : EIATTR_KPARAM_INFO
	.align		4
.L_1881:
        /*0028*/ 	.byte	0x04, 0x17
        /*002a*/ 	.short	(.L_1883 - .L_1882)
.L_1882:
        /*002c*/ 	.word	0x00000000
        /*0030*/ 	.short	0x0004
        /*0032*/ 	.short	0x0021
        /*0034*/ 	.byte	0x00, 0xf0, 0x05, 0x00


	//----- nvinfo : EIATTR_KPARAM_INFO
	.align		4
.L_1883:
        /*0038*/ 	.byte	0x04, 0x17
        /*003a*/ 	.short	(.L_1885 - .L_1884)
.L_1884:
        /*003c*/ 	.word	0x00000000
        /*0040*/ 	.short	0x0003
        /*0042*/ 	.short	0x0020
        /*0044*/ 	.byte	0x00, 0xf0, 0x05, 0x00


	//----- nvinfo : EIATTR_KPARAM_INFO
	.align		4
.L_1885:
        /*0048*/ 	.byte	0x04, 0x17
        /*004a*/ 	.short	(.L_1887 - .L_1886)
.L_1886:
        /*004c*/ 	.word	0x00000000
        /*0050*/ 	.short	0x0002
        /*0052*/ 	.short	0x0008
        /*0054*/ 	.byte	0x00, 0xf0, 0x61, 0x00


	//----- nvinfo : EIATTR_KPARAM_INFO
	.align		4
.L_1887:
        /*0058*/ 	.byte	0x04, 0x17
        /*005a*/ 	.short	(.L_1889 - .L_1888)
.L_1888:
        /*005c*/ 	.word	0x00000000
        /*0060*/ 	.short	0x0001
        /*0062*/ 	.short	0x0004
        /*0064*/ 	.byte	0x00, 0xf0, 0x05, 0x00


	//----- nvinfo : EIATTR_KPARAM_INFO
	.align		4
.L_1889:
        /*0068*/ 	.byte	0x04, 0x17
        /*006a*/ 	.short	(.L_1891 - .L_1890)
.L_1890:
        /*006c*/ 	.word	0x00000000
        /*0070*/ 	.short	0x0000
        /*0072*/ 	.short	0x0000
        /*0074*/ 	.byte	0x00, 0xf0, 0x11, 0x00


	//----- nvinfo : EIATTR_SPARSE_MMA_MASK
	.align		4
.L_1891:
        /*0078*/ 	.byte	0x03, 0x50
        /*007a*/ 	.short	0x0000


	//----- nvinfo : EIATTR_MAXREG_COUNT
	.align		4
        /*007c*/ 	.byte	0x03, 0x1b
        /*007e*/ 	.short	0x00ff


	//----- nvinfo : EIATTR_EXTERNS
	.align		4
        /*0080*/ 	.byte	0x04, 0x0f
        /*0082*/ 	.short	(.L_1893 - .L_1892)


	//   ....[0]....
	.align		4
.L_1892:
        /*0084*/ 	.word	index@(__assertfail)


	//----- nvinfo : EIATTR_MERCURY_ISA_VERSION
	.align		4
.L_1893:
        /*0088*/ 	.byte	0x03, 0x5f
        /*008a*/ 	.short	0x0101


	//----- nvinfo : EIATTR_SYSCALL_OFFSETS
	.align		4
        /*008c*/ 	.byte	0x04, 0x46
        /*008e*/ 	.short	(.L_1895 - .L_1894)


	//   ....[0]....
.L_1894:
        /*0090*/ 	.word	0x00000fa0


	//   ....[1]....
        /*0094*/ 	.word	0x00001eb0


	//   ....[2]....
        /*0098*/ 	.word	0x00002e50


	//   ....[3]....
        /*009c*/ 	.word	0x00003d60


	//   ....[4]....
        /*00a0*/ 	.word	0x00004d10


	//   ....[5]....
        /*00a4*/ 	.word	0x00005d20


	//   ....[6]....
        /*00a8*/ 	.word	0x00006cd0


	//   ....[7]....
        /*00ac*/ 	.word	0x00007bf0


	//   ....[8]....
        /*00b0*/ 	.word	0x00008e30


	//   ....[9]....
        /*00b4*/ 	.word	0x00009fc0


	//   ....[10]....
        /*00b8*/ 	.word	0x0000b140


	//   ....[11]....
        /*00bc*/ 	.word	0x0000c2e0


	//----- nvinfo : EIATTR_EXIT_INSTR_OFFSETS
	.align		4
.L_1895:
        /*00c0*/ 	.byte	0x04, 0x1c
        /*00c2*/ 	.short	(.L_1897 - .L_1896)


	//   ....[0]....
.L_1896:
        /*00c4*/ 	.word	0x0000b1e0


	//   ....[1]....
        /*00c8*/ 	.word	0x0000b320


	//   ....[2]....
        /*00cc*/ 	.word	0x0000b360


	//   ....[3]....
        /*00d0*/ 	.word	0x0000b3f0


	//   ....[4]....
        /*00d4*/ 	.word	0x0000b420


	//   ....[5]....
        /*00d8*/ 	.word	0x0000b450


	//   ....[6]....
        /*00dc*/ 	.word	0x0000b520


	//   ....[7]....
        /*00e0*/ 	.word	0x0000b5a0


	//   ....[8]....
        /*00e4*/ 	.word	0x0000b680


	//   ....[9]....
        /*00e8*/ 	.word	0x0000b710


	//   ....[10]....
        /*00ec*/ 	.word	0x0000b730


	//   ....[11]....
        /*00f0*/ 	.word	0x0000b7f0


	//   ....[12]....
        /*00f4*/ 	.word	0x0000b820


	//   ....[13]....
        /*00f8*/ 	.word	0x0000b9f0


	//   ....[14]....
        /*00fc*/ 	.word	0x0000bb90


	//   ....[15]....
        /*0100*/ 	.word	0x0000bc10


	//   ....[16]....
        /*0104*/ 	.word	0x0000bcc0


	//   ....[17]....
        /*0108*/ 	.word	0x0000be80


	//   ....[18]....
        /*010c*/ 	.word	0x0000c040


	//   ....[19]....
        /*0110*/ 	.word	0x0000c1e0


	//   ....[20]....
        /*0114*/ 	.word	0x0000c2f0


	//   ....[21]....
        /*0118*/ 	.word	0x0000c320


	//   ....[22]....
        /*011c*/ 	.word	0x0000c350


	//----- nvinfo : EIATTR_MAX_THREADS
	.align		4
.L_1897:
        /*0120*/ 	.byte	0x04, 0x05
        /*0122*/ 	.short	(.L_1899 - .L_1898)
.L_1898:
        /*0124*/ 	.word	0x00000080
        /*0128*/ 	.word	0x00000001
        /*012c*/ 	.word	0x00000001


	//----- nvinfo : EIATTR_CRS_STACK_SIZE
	.align		4
.L_1899:
        /*0130*/ 	.byte	0x04, 0x1e
        /*0132*/ 	.short	(.L_1901 - .L_1900)
.L_1900:
        /*0134*/ 	.word	0x00000000


	//----- nvinfo : EIATTR_CBANK_PARAM_SIZE
	.align		4
.L_1901:
        /*0138*/ 	.byte	0x03, 0x19
        /*013a*/ 	.short	0x0038


	//----- nvinfo : EIATTR_PARAM_CBANK
	.align		4
        /*013c*/ 	.byte	0x04, 0x0a
        /*013e*/ 	.short	(.L_1903 - .L_1902)
	.align		4
.L_1902:
        /*0140*/ 	.word	index@(.nv.constant0._ZN2at6native27unrolled_elementwise_kernelINS0_13BinaryFunctorIdddZZZNS0_20copysign_kernel_cudaERNS_18TensorIteratorBaseEENKUlvE_clEvENKUlvE_clEvEUlddE_EESt5arrayIPcLm3EELi4E23TrivialOffsetCalculatorILi2EjESC_ILi1EjENS0_6memory12LoadWithCastILi2EEENSF_13StoreWithCastILi1EEEEEviT_T0_T2_T3_T4_T5_)
        /*0144*/ 	.short	0x0210
        /*0146*/ 	.short	0x0038


	//----- nvinfo : EIATTR_SW_WAR
	.align		4
.L_1903:
        /*0148*/ 	.byte	0x04, 0x36
        /*014a*/ 	.short	(.L_1905 - .L_1904)
.L_1904:
        /*014c*/ 	.word	0x00000008
.L_1905:


//--------------------- .nv.info._ZN2at6native18elementwise_kernelILi128ELi2EZNS0_22gpu_kernel_impl_nocastINS0_13BinaryFunctorIdddZZZNS0_20copysign_kernel_cudaERNS_18TensorIteratorBaseEENKUlvE_clEvENKUlvE_clEvEUlddE_EEEEvS5_RKT_EUliE_EEviT1_ --------------------------
	.section	.nv.info._ZN2at6native18elementwise_kernelILi128ELi2EZNS0_22gpu_kernel_impl_nocastINS0_13BinaryFunctorIdddZZZNS0_20copysign_kernel_cudaERNS_18TensorIteratorBaseEENKUlvE_clEvENKUlvE_clEvEUlddE_EEEEvS5_RKT_EUliE_EEviT1_,"",@"SHT_CUDA_INFO"
	.sectionflags	@""
	.align	4


	//----- nvinfo : EIATTR_CUDA_API_VERSION
	.align		4
        /*0000*/ 	.byte	0x04, 0x37
        /*0002*/ 	.short	(.L_1907 - .L_1906)
.L_1906:
        /*0004*/ 	.word	0x00000082


	//----- nvinfo : EIATTR_KPARAM_INFO
	.align		4
.L_1907:
        /*0008*/ 	.byte	0x04, 0x17
        /*000a*/ 	.short	(.L_1909 - .L_1908)
.L_1908:
        /*000c*/ 	.word	0x00000000
        /*0010*/ 	.short	0x0001
        /*0012*/ 	.short	0x0008
        /*0014*/ 	.byte	0x00, 0xf0, 0x21, 0x0a


	//----- nvinfo : EIATTR_KPARAM_INFO
	.align		4
.L_1909:
        /*0018*/ 	.byte	0x04, 0x17
        /*001a*/ 	.short	(.L_1911 - .L_1910)
.L_1910:
        /*001c*/ 	.word	0x00000000
        /*0020*/ 	.short	0x0000
        /*0022*/ 	.short	0x0000
        /*0024*/ 	.byte	0x00, 0xf0, 0x11, 0x00


	//----- nvinfo : EIATTR_SPARSE_MMA_MASK
	.align		4
.L_1911:
        /*0028*/ 	.byte	0x03, 0x50
        /*002a*/ 	.short	0x0000


	//----- nvinfo : EIATTR_MAXREG_COUNT
	.align		4
        /*002c*/ 	.byte	0x03, 0x1b
        /*002e*/ 	.short	0x0080


	//----- nvinfo : EIATTR_MERCURY_ISA_VERSION
	.align		4
        /*0030*/ 	.byte	0x03, 0x5f
        /*0032*/ 	.short	0x0101


	//----- nvinfo : EIATTR_EXIT_INSTR_OFFSETS
	.align		4
        /*0034*/ 	.byte	0x04, 0x1c
        /*0036*/ 	.short	(.L_1913 - .L_1912)


	//   ....[0]....
.L_1912:
        /*0038*/ 	.word	0x000017b0


	//   ....[1]....
        /*003c*/ 	.word	0x00002ea0


	//----- nvinfo : EIATTR_MAX_THREADS
	.align		4
.L_1913:
        /*0040*/ 	.byte	0x04, 0x05
        /*0042*/ 	.short	(.L_1915 - .L_1914)
.L_1914:
        /*0044*/ 	.word	0x00000080
        /*0048*/ 	.word	0x00000001
        /*004c*/ 	.word	0x00000001


	//----- nvinfo : EIATTR_CRS_STACK_SIZE
	.align		4
.L_1915:
        /*0050*/ 	.byte	0x04, 0x1e
        /*0052*/ 	.short	(.L_1917 - .L_1916)
.L_1916:
        /*0054*/ 	.word	0x00000000


	//----- nvinfo : EIATTR_CBANK_PARAM_SIZE
	.align		4
.L_1917:
        /*0058*/ 	.byte	0x03, 0x19
        /*005a*/ 	.short	0x0290


	//----- nvinfo : EIATTR_PARAM_CBANK
	.align		4
        /*005c*/ 	.byte	0x04, 0x0a
        /*005e*/ 	.short	(.L_1919 - .L_1918)
	.align		4
.L_1918:
        /*0060*/ 	.word	index@(.nv.constant0._ZN2at6native18elementwise_kernelILi128ELi2EZNS0_22gpu_kernel_impl_nocastINS0_13BinaryFunctorIdddZZZNS0_20copysign_kernel_cudaERNS_18TensorIteratorBaseEENKUlvE_clEvENKUlvE_clEvEUlddE_EEEEvS5_RKT_EUliE_EEviT1_)
        /*0064*/ 	.short	0x0210
        /*0066*/ 	.short	0x0290


	//----- nvinfo : EIATTR_SW_WAR
	.align		4
.L_1919:
        /*0068*/ 	.byte	0x04, 0x36
        /*006a*/ 	.short	(.L_1921 - .L_1920)
.L_1920:
        /*006c*/ 	.word	0x00000008
.L_1921:


//--------------------- .nv.info._ZN2at6native27unrolled_elementwise_kernelINS0_13BinaryFunctorIdddZZZNS0_20copysign_kernel_cudaERNS_18TensorIteratorBaseEENKUlvE_clEvENKUlvE_clEvEUlddE_EESt5arrayIPcLm3EELi4E23TrivialOffsetCalculatorILi2EjESC_ILi1EjENS0_6memory15LoadWithoutCastENSF_16StoreWithoutCastEEEviT_T0_T2_T3_T4_T5_ --------------------------
	.section	.nv.info._ZN2at6native27unrolled_elementwise_kernelINS0_13BinaryFunctorIdddZZZNS0_20copysign_kernel_cudaERNS_18TensorIteratorBaseEENKUlvE_clEvENKUlvE_clEvEUlddE_EESt5arrayIPcLm3EELi4E23TrivialOffsetCalculatorILi2EjESC_ILi1EjENS0_6memory15LoadWithoutCastENSF_16StoreWithoutCastEEEviT_T0_T2_T3_T4_T5_,"",@"SHT_CUDA_INFO"
	.sectionflags	@""
	.align	4


	//----- nvinfo : EIATTR_CUDA_API_VERSION
	.align		4
        /*0000*/ 	.byte	0x04, 0x37
        /*0002*/ 	.short	(.L_1923 - .L_1922)
.L_1922:
        /*0004*/ 	.word	0x00000082


	//----- nvinfo : EIATTR_KPARAM_INFO
	.align		4
.L_1923:
        /*0008*/ 	.byte	0x04, 0x17
        /*000a*/ 	.short	(.L_1925 - .L_1924)
.L_1924:
        /*000c*/ 	.word	0x00000000
        /*0010*/ 	.short	0x0006
        /*0012*/ 	.short	0x0023
        /*0014*/ 	.byte	0x00, 0xf0, 0x05, 0x00


	//----- nvinfo : EIATTR_KPARAM_INFO
	.align		4
.L_1925:
        /*0018*/ 	.byte	0x04, 0x17
        /*001a*/ 	.short	(.L_1927 - .L_1926)
.L_1926:
        /*001c*/ 	.word	0x00000000
        /*0020*/ 	.short	0x0005
        /*0022*/ 	.short	0x0022
        /*0024*/ 	.byte	0x00, 0xf0, 0x05, 0x00


	//----- nvinfo : EIATTR_KPARAM_INFO
	.align		4
.L_1927:
        /*0028*/ 	.byte	0x04, 0x17
        /*002a*/ 	.short	(.L_1929 - .L_1928)
.L_1928:
        /*002c*/ 	.word	0x00000000
        /*0030*/ 	.short	0x0004
        /*0032*/ 	.short	0x0021
        /*0034*/ 	.byte	0x00, 0xf0, 0x05, 0x00


	//----- nvinfo : EIATTR_KPARAM_INFO
	.align		4
.L_1929:
        /*0038*/ 	.byte	0x04, 0x17
        /*003a*/ 	.short	(.L_1931 - .L_1930)
.L_1930:
        /*003c*/ 	.word	0x00000000
        /*0040*/ 	.short	0x0003
        /*0042*/ 	.short	0x0020
        /*0044*/ 	.byte	0x00, 0xf0, 0x05, 0x00


	//----- nvinfo : EIATTR_KPARAM_INFO
	.align		4
.L_1931:
        /*0048*/ 	.byte	0x04, 0x17
        /*004a*/ 	.short	(.L_1933 - .L_1932)
.L_1932:
        /*004c*/ 	.word	0x00000000
        /*0050*/ 	.short	0x0002
        /*0052*/ 	.short	0x0008
        /*0054*/ 	.byte	0x00, 0xf0, 0x61, 0x00


	//----- nvinfo : EIATTR_KPARAM_INFO
	.align		4
.L_1933:
        /*0058*/ 	.byte	0x04, 0x17
        /*005a*/ 	.short	(.L_1935 - .L_1934)
.L_1934:
        /*005c*/ 	.word	0x00000000
        /*0060*/ 	.short	0x0001
        /*0062*/ 	.short	0x0004
        /*0064*/ 	.byte	0x00, 0xf0, 0x05, 0x00


	//----- nvinfo : EIATTR_KPARAM_INFO
	.align		4
.L_1935:
        /*0068*/ 	.byte	0x04, 0x17
        /*006a*/ 	.short	(.L_1937 - .L_1936)
.L_1936:
        /*006c*/ 	.word	0x00000000
        /*0070*/ 	.short	0x0000
        /*0072*/ 	.short	0x0000
        /*0074*/ 	.byte	0x00, 0xf0, 0x11, 0x00


	//----- nvinfo : EIATTR_SPARSE_MMA_MASK
	.align		4
.L_1937:
        /*0078*/ 	.byte	0x03, 0x50
        /*007a*/ 	.short	0x0000


	//----- nvinfo : EIATTR_MAXREG_COUNT
	.align		4
        /*007c*/ 	.byte	0x03, 0x1b
        /*007e*/ 	.short	0x00ff


	//----- nvinfo : EIATTR_MERCURY_ISA_VERSION
	.align		4
        /*0080*/ 	.byte	0x03, 0x5f
        /*0082*/ 	.short	0x0101


	//----- nvinfo : EIATTR_EXIT_INSTR_OFFSETS
	.align		4
        /*0084*/ 	.byte	0x04, 0x1c
        /*0086*/ 	.short	(.L_1939 - .L_1938)


	//   ....[0]....
.L_1938:
        /*0088*/ 	.word	0x000004b0


	//   ....[1]....
        /*008c*/ 	.word	0x00000510


	//----- nvinfo : EIATTR_MAX_THREADS
	.align		4
.L_1939:
        /*0090*/ 	.byte	0x04, 0x05
        /*0092*/ 	.short	(.L_1941 - .L_1940)
.L_1940:
        /*0094*/ 	.word	0x00000080
        /*0098*/ 	.word	0x00000001
        /*009c*/ 	.word	0x00000001


	//----- nvinfo : EIATTR_CRS_STACK_SIZE
	.align		4
.L_1941:
        /*00a0*/ 	.byte	0x04, 0x1e
        /*00a2*/ 	.short	(.L_1943 - .L_1942)
.L_1942:
        /*00a4*/ 	.word	0x00000000


	//----- nvinfo : EIATTR_CBANK_PARAM_SIZE
	.align		4
.L_1943:
        /*00a8*/ 	.byte	0x03, 0x19
        /*00aa*/ 	.short	0x0024


	//----- nvinfo : EIATTR_PARAM_CBANK
	.align		4
        /*00ac*/ 	.byte	0x04, 0x0a
        /*00ae*/ 	.short	(.L_1945 - .L_1944)
	.align		4
.L_1944:
        /*00b0*/ 	.word	index@(.nv.constant0._ZN2at6native27unrolled_elementwise_kernelINS0_13BinaryFunctorIdddZZZNS0_20copysign_kernel_cudaERNS_18TensorIteratorBaseEENKUlvE_clEvENKUlvE_clEvEUlddE_EESt5arrayIPcLm3EELi4E23TrivialOffsetCalculatorILi2EjESC_ILi1EjENS0_6memory15LoadWithoutCastENSF_16StoreWithoutCastEEEviT_T0_T2_T3_T4_T5_)
        /*00b4*/ 	.short	0x0210
        /*00b6*/ 	.short	0x0024


	//----- nvinfo : EIATTR_SW_WAR
	.align		4
.L_1945:
        /*00b8*/ 	.byte	0x04, 0x36
        /*00ba*/ 	.short	(.L_1947 - .L_1946)
.L_1946:
        /*00bc*/ 	.word	0x00000008
.L_1947:


//--------------------- .nv.info._ZN2at6native29vectorized_elementwise_kernelILi2ENS0_13BinaryFunctorIdddZZZNS0_20copysign_kernel_cudaERNS_18TensorIteratorBaseEENKUlvE_clEvENKUlvE_clEvEUlddE_EESt5arrayIPcLm3EEEEviT0_T1_ --------------------------
	.section	.nv.info._ZN2at6native29vectorized_elementwise_kernelILi2ENS0_13BinaryFunctorIdddZZZNS0_20copysign_kernel_cudaERNS_18TensorIteratorBaseEENKUlvE_clEvENKUlvE_clEvEUlddE_EESt5arrayIPcLm3EEEEviT0_T1_,"",@"SHT_CUDA_INFO"
	.sectionflags	@""
	.align	4


	//----- nvinfo : EIATTR_CUDA_API_VERSION
	.align		4
        /*0000*/ 	.byte	0x04, 0x37
        /*0002*/ 	.short	(.L_1949 - .L_1948)
.L_1948:
        /*0004*/ 	.word	0x00000082


	//----- nvinfo : EIATTR_KPARAM_INFO
	.align		4
.L_1949:
        /*0008*/ 	.byte	0x04, 0x17
        /*000a*/ 	.short	(.L_1951 - .L_1950)
.L_1950:
        /*000c*/ 	.word	0x00000000
        /*0010*/ 	.short	0x0002
        /*0012*/ 	.short	0x0008
        /*0014*/ 	.byte	0x00, 0xf0, 0x61, 0x00


	//----- nvinfo : EIATTR_KPARAM_INFO
	.align		4
.L_1951:
        /*0018*/ 	.byte	0x04, 0x17
        /*001a*/ 	.short	(.L_1953 - .L_1952)
.L_1952:
        /*001c*/ 	.word	0x00000000
        /*0020*/ 	.short	0x0001
        /*0022*/ 	.short	0x0004
        /*0024*/ 	.byte	0x00, 0xf0, 0x05, 0x00


	//----- nvinfo : EIATTR_KPARAM_INFO
	.align		4
.L_1953:
        /*0028*/ 	.byte	0x04, 0x17
        /*002a*/ 	.short	(.L_1955 - .L_1954)
.L_1954:
        /*002c*/ 	.word	0x00000000
        /*0030*/ 	.short	0x0000
        /*0032*/ 	.short	0x0000
        /*0034*/ 	.byte	0x00, 0xf0, 0x11, 0x00


	//----- nvinfo : EIATTR_SPARSE_MMA_MASK
	.align		4
.L_1955:
        /*0038*/ 	.byte	0x03, 0x50
        /*003a*/ 	.short	0x0000


	//----- nvinfo : EIATTR_MAXREG_COUNT
	.align		4
        /*003c*/ 	.byte	0x03, 0x1b
        /*003e*/ 	.short	0x00ff


	//----- nvinfo : EIATTR_MERCURY_ISA_VERSION
	.align		4
        /*0040*/ 	.byte	0x03, 0x5f
        /*0042*/ 	.short	0x0101


	//----- nvinfo : EIATTR_EXIT_INSTR_OFFSETS
	.align		4
        /*0044*/ 	.byte	0x04, 0x1c
        /*0046*/ 	.short	(.L_1957 - .L_1956)


	//   ....[0]....
.L_1956:
        /*0048*/ 	.word	0x000002c0


	//   ....[1]....
        /*004c*/ 	.word	0x00000c40


	//   ....[2]....
        /*0050*/ 	.word	0x00000c90


	//----- nvinfo : EIATTR_MAX_THREADS
	.align		4
.L_1957:
        /*0054*/ 	.byte	0x04, 0x05
        /*0056*/ 	.short	(.L_1959 - .L_1958)
.L_1958:
        /*0058*/ 	.word	0x00000080
        /*005c*/ 	.word	0x00000001
        /*0060*/ 	.word	0x00000001


	//----- nvinfo : EIATTR_CRS_STACK_SIZE
	.align		4
.L_1959:
        /*0064*/ 	.byte	0x04, 0x1e
        /*0066*/ 	.short	(.L_1961 - .L_1960)
.L_1960:
        /*0068*/ 	.word	0x00000000


	//----- nvinfo : EIATTR_CBANK_PARAM_SIZE
	.align		4
.L_1961:
        /*006c*/ 	.byte	0x03, 0x19
        /*006e*/ 	.short	0x0020


	//----- nvinfo : EIATTR_PARAM_CBANK
	.align		4
        /*0070*/ 	.byte	0x04, 0x0a
        /*0072*/ 	.short	(.L_1963 - .L_1962)
	.align		4
.L_1962:
        /*0074*/ 	.word	index@(.nv.constant0._ZN2at6native29vectorized_elementwise_kernelILi2ENS0_13BinaryFunctorIdddZZZNS0_20copysign_kernel_cudaERNS_18TensorIteratorBaseEENKUlvE_clEvENKUlvE_clEvEUlddE_EESt5arrayIPcLm3EEEEviT0_T1_)
        /*0078*/ 	.short	0x0210
        /*007a*/ 	.short	0x0020


	//----- nvinfo : EIATTR_SW_WAR
	.align		4
.L_1963:
        /*007c*/ 	.byte	0x04, 0x36
        /*007e*/ 	.short	(.L_1965 - .L_1964)
.L_1964:
        /*0080*/ 	.word	0x00000008
.L_1965:


//--------------------- .nv.info._ZN2at6native29vectorized_elementwise_kernelILi4ENS0_13BinaryFunctorIdddZZZNS0_20copysign_kernel_cudaERNS_18TensorIteratorBaseEENKUlvE_clEvENKUlvE_clEvEUlddE_EESt5arrayIPcLm3EEEEviT0_T1_ --------------------------
	.section	.nv.info._ZN2at6native29vectorized_elementwise_kernelILi4ENS0_13BinaryFunctorIdddZZZNS0_20copysign_kernel_cudaERNS_18TensorIteratorBaseEENKUlvE_clEvENKUlvE_clEvEUlddE_EESt5arrayIPcLm3EEEEviT0_T1_,"",@"SHT_CUDA_INFO"
	.sectionflags	@""
	.align	4


	//----- nvinfo : EIATTR_CUDA_API_VERSION
	.align		4
        /*0000*/ 	.byte	0x04, 0x37
        /*0002*/ 	.short	(.L_1967 - .L_1966)
.L_1966:
        /*0004*/ 	.word	0x00000082


	//----- nvinfo : EIATTR_KPARAM_INFO
	.align		4
.L_1967:
        /*0008*/ 	.byte	0x04, 0x17
        /*000a*/ 	.short	(.L_1969 - .L_1968)
.L_1968:
        /*000c*/ 	.word	0x00000000
        /*0010*/ 	.short	0x0002
        /*0012*/ 	.short	0x0008
        /*0014*/ 	.byte	0x00, 0xf0, 0x61, 0x00


	//----- nvinfo : EIATTR_KPARAM_INFO
	.align		4
.L_1969:
        /*0018*/ 	.byte	0x04, 0x17
        /*001a*/ 	.short	(.L_1971 - .L_1970)
.L_1970:
        /*001c*/ 	.word	0x00000000
        /*0020*/ 	.short	0x0001
        /*0022*/ 	.short	0x0004
        /*0024*/ 	.byte	0x00, 0xf0, 0x05, 0x00


	//----- nvinfo : EIATTR_KPARAM_INFO
	.align		4
.L_1971:
        /*0028*/ 	.byte	0x04, 0x17
        /*002a*/ 	.short	(.L_1973 - .L_1972)
.L_1972:
        /*002c*/ 	.word	0x00000000
        /*0030*/ 	.short	0x0000
        /*0032*/ 	.short	0x0000
        /*0034*/ 	.byte	0x00, 0xf0, 0x11, 0x00


	//----- nvinfo : EIATTR_SPARSE_MMA_MASK
	.align		4
.L_1973:
        /*0038*/ 	.byte	0x03, 0x50
        /*003a*/ 	.short	0x0000


	//----- nvinfo : EIATTR_MAXREG_COUNT
	.align		4
        /*003c*/ 	.byte	0x03, 0x1b
        /*003e*/ 	.short	0x00ff


	//----- nvinfo : EIATTR_MERCURY_ISA_VERSION
	.align		4
        /*0040*/ 	.byte	0x03, 0x5f
        /*0042*/ 	.short	0x0101


	//----- nvinfo : EIATTR_EXIT_INSTR_OFFSETS
	.align		4
        /*0044*/ 	.byte	0x04, 0x1c
        /*0046*/ 	.short	(.L_1975 - .L_1974)


	//   ....[0]....
.L_1974:
        /*0048*/ 	.word	0x000002c0


	//   ....[1]....
        /*004c*/ 	.word	0x00000c40


	//   ....[2]....
        /*0050*/ 	.word	0x00000c90


	//----- nvinfo : EIATTR_MAX_THREADS
	.align		4
.L_1975:
        /*0054*/ 	.byte	0x04, 0x05
        /*0056*/ 	.short	(.L_1977 - .L_1976)
.L_1976:
        /*0058*/ 	.word	0x00000080
        /*005c*/ 	.word	0x00000001
        /*0060*/ 	.word	0x00000001


	//----- nvinfo : EIATTR_CRS_STACK_SIZE
	.align		4
.L_1977:
        /*0064*/ 	.byte	0x04, 0x1e
        /*0066*/ 	.short	(.L_1979 - .L_1978)
.L_1978:
        /*0068*/ 	.word	0x00000000


	//----- nvinfo : EIATTR_CBANK_PARAM_SIZE
	.align		4
.L_1979:
        /*006c*/ 	.byte	0x03, 0x19
        /*006e*/ 	.short	0x0020


	//----- nvinfo : EIATTR_PARAM_CBANK
	.align		4
        /*0070*/ 	.byte	0x04, 0x0a
        /*0072*/ 	.short	(.L_1981 - .L_1980)
	.align		4
.L_1980:
        /*0074*/ 	.word	index@(.nv.constant0._ZN2at6native29vectorized_elementwise_kernelILi4ENS0_13BinaryFunctorIdddZZZNS0_20copysign_kernel_cudaERNS_18TensorIteratorBaseEENKUlvE_clEvENKUlvE_clEvEUlddE_EESt5arrayIPcLm3EEEEviT0_T1_)
        /*0078*/ 	.short	0x0210
        /*007a*/ 	.short	0x0020


	//----- nvinfo : EIATTR_SW_WAR
	.align		4
.L_1981:
        /*007c*/ 	.byte	0x04, 0x36
        /*007e*/ 	.short	(.L_1983 - .L_1982)
.L_1982:
        /*0080*/ 	.word	0x00000008
.L_1983:


//--------------------- .nv.info._ZN2at6native29vectorized_elementwise_kernelILi8ENS0_13BinaryFunctorIdddZZZNS0_20copysign_kernel_cudaERNS_18TensorIteratorBaseEENKUlvE_clEvENKUlvE_clEvEUlddE_EESt5arrayIPcLm3EEEEviT0_T1_ --------------------------
	.section	.nv.info._ZN2at6native29vectorized_elementwise_kernelILi8ENS0_13BinaryFunctorIdddZZZNS0_20copysign_kernel_cudaERNS_18TensorIteratorBaseEENKUlvE_clEvENKUlvE_clEvEUlddE_EESt5arrayIPcLm3EEEEviT0_T1_,"",@"SHT_CUDA_INFO"
	.sectionflags	@""
	.align	4


	//----- nvinfo : EIATTR_CUDA_API_VERSION
	.align		4
        /*0000*/ 	.byte	0x04, 0x37
        /*0002*/ 	.short	(.L_1985 - .L_1984)
.L_1984:
        /*0004*/ 	.word	0x00000082


	//----- nvinfo : EIATTR_KPARAM_INFO
	.align		4
.L_1985:
        /*0008*/ 	.byte	0x04, 0x17
        /*000a*/ 	.short	(.L_1987 - .L_1986)
.L_1986:
        /*000c*/ 	.word	0x00000000
        /*0010*/ 	.short	0x0002
        /*0012*/ 	.short	0x0008
        /*0014*/ 	.byte	0x00, 0xf0, 0x61, 0x00


	//----- nvinfo : EIATTR_KPARAM_INFO
	.align		4
.L_1987:
        /*0018*/ 	.byte	0x04, 0x17
        /*001a*/ 	.short	(.L_1989 - .L_1988)
.L_1988:
        /*001c*/ 	.word	0x00000000
        /*0020*/ 	.short	0x0001
        /*0022*/ 	.short	0x0004
        /*0024*/ 	.byte	0x00, 0xf0, 0x05, 0x00


	//----- nvinfo : EIATTR_KPARAM_INFO
	.align		4
.L_1989:
        /*0028*/ 	.byte	0x04, 0x17
        /*002a*/ 	.short	(.L_1991 - .L_1990)
.L_1990:
        /*002c*/ 	.word	0x00000000
        /*0030*/ 	.short	0x0000
        /*0032*/ 	.short	0x0000
        /*0034*/ 	.byte	0x00, 0xf0, 0x11, 0x00


	//----- nvinfo : EIATTR_SPARSE_MMA_MASK
	.align		4
.L_1991:
        /*0038*/ 	.byte	0x03, 0x50
        /*003a*/ 	.short	0x0000


	//----- nvinfo : EIATTR_MAXREG_COUNT
	.align		4
        /*003c*/ 	.byte	0x03, 0x1b
        /*003e*/ 	.short	0x00ff


	//----- nvinfo : EIATTR_MERCURY_ISA_VERSION
	.align		4
        /*0040*/ 	.byte	0x03, 0x5f
        /*0042*/ 	.short	0x0101


	//----- nvinfo : EIATTR_EXIT_INSTR_OFFSETS
	.align		4
        /*0044*/ 	.byte	0x04, 0x1c
        /*0046*/ 	.short	(.L_1993 - .L_1992)


	//   ....[0]....
.L_1992:
        /*0048*/ 	.word	0x000002c0


	//   ....[1]....
        /*004c*/ 	.word	0x00000c40


	//   ....[2]....
        /*0050*/ 	.word	0x00000c90


	//----- nvinfo : EIATTR_MAX_THREADS
	.align		4
.L_1993:
        /*0054*/ 	.byte	0x04, 0x05
        /*0056*/ 	.short	(.L_1995 - .L_1994)
.L_1994:
        /*0058*/ 	.word	0x00000080
        /*005c*/ 	.word	0x00000001
        /*0060*/ 	.word	0x00000001


	//----- nvinfo : EIATTR_CRS_STACK_SIZE
	.align		4
.L_1995:
        /*0064*/ 	.byte	0x04, 0x1e
        /*0066*/ 	.short	(.L_1997 - .L_1996)
.L_1996:
        /*0068*/ 	.word	0x00000000


	//----- nvinfo : EIATTR_CBANK_PARAM_SIZE
	.align		4
.L_1997:
        /*006c*/ 	.byte	0x03, 0x19
        /*006e*/ 	.short	0x0020


	//----- nvinfo : EIATTR_PARAM_CBANK
	.align		4
        /*0070*/ 	.byte	0x04, 0x0a
        /*0072*/ 	.short	(.L_1999 - .L_1998)
	.align		4
.L_1998:
        /*0074*/ 	.word	index@(.nv.constant0._ZN2at6native29vectorized_elementwise_kernelILi8ENS0_13BinaryFunctorIdddZZZNS0_20copysign_kernel_cudaERNS_18TensorIteratorBaseEENKUlvE_clEvENKUlvE_clEvEUlddE_EESt5arrayIPcLm3EEEEviT0_T1_)
        /*0078*/ 	.short	0x0210
        /*007a*/ 	.short	0x0020


	//----- nvinfo : EIATTR_SW_WAR
	.align		4
.L_1999:
        /*007c*/ 	.byte	0x04, 0x36
        /*007e*/ 	.short	(.L_2001 - .L_2000)
.L_2000:
        /*0080*/ 	.word	0x00000008
.L_2001:


//--------------------- .nv.info._ZN2at6native18elementwise_kernelILi128ELi4EZNS0_15gpu_kernel_implINS0_13BUnaryFunctorIdddZZZNS0_20copysign_kernel_cudaERNS_18TensorIteratorBaseEENKUlvE_clEvENKUlvE_clEvEUlddE_EEEEvS5_RKT_EUliE_EEviT1_ --------------------------
	.section	.nv.info._ZN2at6native18elementwise_kernelILi128ELi4EZNS0_15gpu_kernel_implINS0_13BUnaryFunctorIdddZZZNS0_20copysign_kernel_cudaERNS_18TensorIteratorBaseEENKUlvE_clEvENKUlvE_clEvEUlddE_EEEEvS5_RKT_EUliE_EEviT1_,"",@"SHT_CUDA_INFO"
	.sectionflags	@""
	.align	4


	//----- nvinfo : EIATTR_CUDA_API_VERSION
	.align		4
        /*0000*/ 	.byte	0x04, 0x37
        /*0002*/ 	.short	(.L_2003 - .L_2002)
.L_2002:
        /*0004*/ 	.word	0x00000082


	//----- nvinfo : EIATTR_KPARAM_INFO
	.align		4
.L_2003:
        /*0008*/ 	.byte	0x04, 0x17
        /*000a*/ 	.short	(.L_2005 - .L_2004)
.L_2004:
        /*000c*/ 	.word	0x00000000
        /*0010*/ 	.short	0x0001
        /*0012*/ 	.short	0x0008
        /*0014*/ 	.byte	0x00, 0xf0, 0xa1, 0x08


	//----- nvinfo : EIATTR_KPARAM_INFO
	.align		4
.L_2005:
        /*0018*/ 	.byte	0x04, 0x17
        /*001a*/ 	.short	(.L_2007 - .L_2006)
.L_2006:
        /*001c*/ 	.word	0x00000000
        /*0020*/ 	.short	0x0000
        /*0022*/ 	.short	0x0000
        /*0024*/ 	.byte	0x00, 0xf0, 0x11, 0x00


	//----- nvinfo : EIATTR_SPARSE_MMA_MASK
	.align		4
.L_2007:
        /*0028*/ 	.byte	0x03, 0x50
        /*002a*/ 	.short	0x0000


	//----- nvinfo : EIATTR_MAXREG_COUNT
	.align		4
        /*002c*/ 	.byte	0x03, 0x1b
        /*002e*/ 	.short	0x0080


	//----- nvinfo : EIATTR_EXTERNS
	.align		4
        /*0030*/ 	.byte	0x04, 0x0f
        /*0032*/ 	.short	(.L_2009 - .L_2008)


	//   ....[0]....
	.align		4
.L_2008:
        /*0034*/ 	.word	index@(__assertfail)


	//----- nvinfo : EIATTR_MERCURY_ISA_VERSION
	.align		4
.L_2009:
        /*0038*/ 	.byte	0x03, 0x5f
        /*003a*/ 	.short	0x0101


	//----- nvinfo : EIATTR_SYSCALL_OFFSETS
	.align		4
        /*003c*/ 	.byte	0x04, 0x46
        /*003e*/ 	.short	(.L_2011 - .L_2010)


	//   ....[0]....
.L_2010:
        /*0040*/ 	.word	0x00002260


	//   ....[1]....
        /*0044*/ 	.word	0x000033a0


	//   ....[2]....
        /*0048*/ 	.word	0x00005630


	//   ....[3]....
        /*004c*/ 	.word	0x00006770


	//   ....[4]....
        /*0050*/ 	.word	0x000089f0


	//   ....[5]....
        /*0054*/ 	.word	0x00009b30


	//   ....[6]....
        /*0058*/ 	.word	0x0000bda0


	//   ....[7]....
        /*005c*/ 	.word	0x0000cee0


	//----- nvinfo : EIATTR_EXIT_INSTR_OFFSETS
	.align		4
.L_2011:
        /*0060*/ 	.byte	0x04, 0x1c
        /*0062*/ 	.short	(.L_2013 - .L_2012)


	//   ....[0]....
.L_2012:
        /*0064*/ 	.word	0x00009be0


	//   ....[1]....
        /*0068*/ 	.word	0x0000bf20


	//   ....[2]....
        /*006c*/ 	.word	0x0000bf60


	//   ....[3]....
        /*0070*/ 	.word	0x0000bff0


	//   ....[4]....
        /*0074*/ 	.word	0x0000c020


	//   ....[5]....
        /*0078*/ 	.word	0x0000c050


	//   ....[6]....
        /*007c*/ 	.word	0x0000c120


	//   ....[7]....
        /*0080*/ 	.word	0x0000c1a0


	//   ....[8]....
        /*0084*/ 	.word	0x0000c280


	//   ....[9]....
        /*0088*/ 	.word	0x0000c310


	//   ....[10]....
        /*008c*/ 	.word	0x0000c330


	//   ....[11]....
        /*0090*/ 	.word	0x0000c3f0


	//   ....[12]....
        /*0094*/ 	.word	0x0000c420


	//   ....[13]....
        /*0098*/ 	.word	0x0000c5f0


	//   ....[14]....
        /*009c*/ 	.word	0x0000c790


	//   ....[15]....
        /*00a0*/ 	.word	0x0000c810


	//   ....[16]....
        /*00a4*/ 	.word	0x0000c8c0


	//   ....[17]....
        /*00a8*/ 	.word	0x0000ca80


	//   ....[18]....
        /*00ac*/ 	.word	0x0000cc40


	//   ....[19]....
        /*00b0*/ 	.word	0x0000cde0


	//   ....[20]....
        /*00b4*/ 	.word	0x0000cef0


	//   ....[21]....
        /*00b8*/ 	.word	0x0000cf20


	//   ....[22]....
        /*00bc*/ 	.word	0x0000cf50


	//----- nvinfo : EIATTR_MAX_THREADS
	.align		4
.L_2013:
        /*00c0*/ 	.byte	0x04, 0x05
        /*00c2*/ 	.short	(.L_2015 - .L_2014)
.L_2014:
        /*00c4*/ 	.word	0x00000080
        /*00c8*/ 	.word	0x00000001
        /*00cc*/ 	.word	0x00000001


	//----- nvinfo : EIATTR_CRS_STACK_SIZE
	.align		4
.L_2015:
        /*00d0*/ 	.byte	0x04, 0x1e
        /*00d2*/ 	.short	(.L_2017 - .L_2016)
.L_2016:
        /*00d4*/ 	.word	0x00000000


	//----- nvinfo : EIATTR_CBANK_PARAM_SIZE
	.align		4
.L_2017:
        /*00d8*/ 	.byte	0x03, 0x19
        /*00da*/ 	.short	0x0230


	//----- nvinfo : EIATTR_PARAM_CBANK
	.align		4
        /*00dc*/ 	.byte	0x04, 0x0a
        /*00de*/ 	.short	(.L_2019 - .L_2018)
	.align		4
.L_2018:
        /*00e0*/ 	.word	index@(.nv.constant0._ZN2at6native18elementwise_kernelILi128ELi4EZNS0_15gpu_kernel_implINS0_13BUnaryFunctorIdddZZZNS0_20copysign_kernel_cudaERNS_18TensorIteratorBaseEENKUlvE_clEvENKUlvE_clEvEUlddE_EEEEvS5_RKT_EUliE_EEviT1_)
        /*00e4*/ 	.short	0x0210
        /*00e6*/ 	.short	0x0230


	//----- nvinfo : EIATTR_SW_WAR
	.align		4
.L_2019:
        /*00e8*/ 	.byte	0x04, 0x36
        /*00ea*/ 	.short	(.L_2021 - .L_2020)
.L_2020:
        /*00ec*/ 	.word	0x00000008
.L_2021:


//--------------------- .nv.info._ZN2at6native27unrolled_elementwise_kernelINS0_13BUnaryFunctorIdddZZZNS0_20copysign_kernel_cudaERNS_18TensorIteratorBaseEENKUlvE_clEvENKUlvE_clEvEUlddE_EESt5arrayIPcLm2EELi4E23TrivialOffsetCalculatorILi1EjESD_NS0_6memory12LoadWithCastILi1EEENSE_13StoreWithCastILi1EEEEEviT_T0_T2_T3_T4_T5_ --------------------------
	.section	.nv.info._ZN2at6native27unrolled_elementwise_kernelINS0_13BUnaryFunctorIdddZZZNS0_20copysign_kernel_cudaERNS_18TensorIteratorBaseEENKUlvE_clEvENKUlvE_clEvEUlddE_EESt5arrayIPcLm2EELi4E23TrivialOffsetCalculatorILi1EjESD_NS0_6memory12LoadWithCastILi1EEENSE_13StoreWithCastILi1EEEEEviT_T0_T2_T3_T4_T5_,"",@"SHT_CUDA_INFO"
	.sectionflags	@""
	.align	4


	//----- nvinfo : EIATTR_CUDA_API_VERSION
	.align		4
        /*0000*/ 	.byte	0x04, 0x37
        /*0002*/ 	.short	(.L_2023 - .L_2022)
.L_2022:
        /*0004*/ 	.word	0x00000082


	//----- nvinfo : EIATTR_KPARAM_INFO
	.align		4
.L_2023:
        /*0008*/ 	.byte	0x04, 0x17
        /*000a*/ 	.short	(.L_2025 - .L_2024)
.L_2024:
        /*000c*/ 	.word	0x00000000
        /*0010*/ 	.short	0x0006
        /*0012*/ 	.short	0x0034
        /*0014*/ 	.byte	0x00, 0xf0, 0x21, 0x00


	//----- nvinfo : EIATTR_KPARAM_INFO
	.align		4
.L_2025:
        /*0018*/ 	.byte	0x04, 0x17
        /*001a*/ 	.short	(.L_2027 - .L_2026)
.L_2026:
        /*001c*/ 	.word	0x00000000
        /*0020*/ 	.short	0x0005
        /*0022*/ 	.short	0x002c
        /*0024*/ 	.byte	0x00, 0xf0, 0x21, 0x00


	//----- nvinfo : EIATTR_KPARAM_INFO
	.align		4
.L_2027:
        /*0028*/ 	.byte	0x04, 0x17
        /*002a*/ 	.short	(.L_2029 - .L_2028)
.L_2028:
        /*002c*/ 	.word	0x00000000
        /*0030*/ 	.short	0x0004
        /*0032*/ 	.short	0x0029
        /*0034*/ 	.byte	0x00, 0xf0, 0x05, 0x00


	//----- nvinfo : EIATTR_KPARAM_INFO
	.align		4
.L_2029:
        /*0038*/ 	.byte	0x04, 0x17
        /*003a*/ 	.short	(.L_2031 - .L_2030)
.L_2030:
        /*003c*/ 	.word	0x00000000
        /*0040*/ 	.short	0x0003
        /*0042*/ 	.short	0x0028
        /*0044*/ 	.byte	0x00, 0xf0, 0x05, 0x00


	//----- nvinfo : EIATTR_KPARAM_INFO
	.align		4
.L_2031:
        /*0048*/ 	.byte	0x04, 0x17
        /*004a*/ 	.short	(.L_2033 - .L_2032)
.L_2032:
        /*004c*/ 	.word	0x00000000
        /*0050*/ 	.short	0x0002
        /*0052*/ 	.short	0x0018
        /*0054*/ 	.byte	0x00, 0xf0, 0x41, 0x00


	//----- nvinfo : EIATTR_KPARAM_INFO
	.align		4
.L_2033:
        /*0058*/ 	.byte	0x04, 0x17
        /*005a*/ 	.short	(.L_2035 - .L_2034)
.L_2034:
        /*005c*/ 	.word	0x00000000
        /*0060*/ 	.short	0x0001
        /*0062*/ 	.short	0x0008
        /*0064*/ 	.byte	0x00, 0xf0, 0x41, 0x00


	//----- nvinfo : EIATTR_KPARAM_INFO
	.align		4
.L_2035:
        /*0068*/ 	.byte	0x04, 0x17
        /*006a*/ 	.short	(.L_2037 - .L_2036)
.L_2036:
        /*006c*/ 	.word	0x00000000
        /*0070*/ 	.short	0x0000
        /*0072*/ 	.short	0x0000
        /*0074*/ 	.byte	0x00, 0xf0, 0x11, 0x00


	//----- nvinfo : EIATTR_SPARSE_MMA_MASK
	.align		4
.L_2037:
        /*0078*/ 	.byte	0x03, 0x50
        /*007a*/ 	.short	0x0000


	//----- nvinfo : EIATTR_MAXREG_COUNT
	.align		4
        /*007c*/ 	.byte	0x03, 0x1b
        /*007e*/ 	.short	0x00ff


	//----- nvinfo : EIATTR_EXTERNS
	.align		4
        /*0080*/ 	.byte	0x04, 0x0f
        /*0082*/ 	.short	(.L_2039 - .L_2038)


	//   ....[0]....
	.align		4
.L_2038:
        /*0084*/ 	.word	index@(__assertfail)


	//----- nvinfo : EIATTR_MERCURY_ISA_VERSION
	.align		4
.L_2039:
        /*0088*/ 	.byte	0x03, 0x5f
        /*008a*/ 	.short	0x0101


	//----- nvinfo : EIATTR_SYSCALL_OFFSETS
	.align		4
        /*008c*/ 	.byte	0x04, 0x46
        /*008e*/ 	.short	(.L_2041 - .L_2040)


	//   ....[0]....
.L_2040:
        /*0090*/ 	.word	0x00000f80


	//   ....[1]....
        /*0094*/ 	.word	0x00001f20


	//   ....[2]....
        /*0098*/ 	.word	0x00002ed0


	//   ....[3]....
        /*009c*/ 	.word	0x00003e50


	//   ....[4]....
        /*00a0*/ 	.word	0x00005070


	//   ....[5]....
        /*00a4*/ 	.word	0x00006200


	//   ....[6]....
        /*00a8*/ 	.word	0x00007380


	//   ....[7]....
        /*00ac*/ 	.word	0x00008520


	//----- nvinfo : EIATTR_EXIT_INSTR_OFFSETS
	.align		4
.L_2041:
        /*00b0*/ 	.byte	0x04, 0x1c
        /*00b2*/ 	.short	(.L_2043 - .L_2042)


	//   ....[0]....
.L_2042:
        /*00b4*/ 	.word	0x00007420


	//   ....[1]....
        /*00b8*/ 	.word	0x00007560


	//   ....[2]....
        /*00bc*/ 	.word	0x000075a0


	//   ....[3]....
        /*00c0*/ 	.word	0x00007630


	//   ....[4]....
        /*00c4*/ 	.word	0x00007660


	//   ....[5]....
        /*00c8*/ 	.word	0x00007690


	//   ....[6]....
        /*00cc*/ 	.word	0x00007760


	//   ....[7]....
        /*00d0*/ 	.word	0x000077e0


	//   ....[8]....
        /*00d4*/ 	.word	0x000078c0


	//   ....[9]....
        /*00d8*/ 	.word	0x00007950


	//   ....[10]....
        /*00dc*/ 	.word	0x00007970


	//   ....[11]....
        /*00e0*/ 	.word	0x00007a30


	//   ....[12]....
        /*00e4*/ 	.word	0x00007a60


	//   ....[13]....
        /*00e8*/ 	.word	0x00007c30


	//   ....[14]....
        /*00ec*/ 	.word	0x00007dd0


	//   ....[15]....
        /*00f0*/ 	.word	0x00007e50


	//   ....[16]....
        /*00f4*/ 	.word	0x00007f00


	//   ....[17]....
        /*00f8*/ 	.word	0x000080c0


	//   ....[18]....
        /*00fc*/ 	.word	0x00008280


	//   ....[19]....
        /*0100*/ 	.word	0x00008420


	//   ....[20]....
        /*0104*/ 	.word	0x00008530


	//   ....[21]....
        /*0108*/ 	.word	0x00008560


	//   ....[22]....
        /*010c*/ 	.word	0x00008590


	//----- nvinfo : EIATTR_MAX_THREADS
	.align		4
.L_2043:
        /*0110*/ 	.byte	0x04, 0x05
        /*0112*/ 	.short	(.L_2045 - .L_2044)
.L_2044:
        /*0114*/ 	.word	0x00000080
        /*0118*/ 	.word	0x00000001
        /*011c*/ 	.word	0x00000001


	//----- nvinfo : EIATTR_CRS_STACK_SIZE
	.align		4
.L_2045:
        /*0120*/ 	.byte	0x04, 0x1e
        /*0122*/ 	.short	(.L_2047 - .L_2046)
.L_2046:
        /*0124*/ 	.word	0x00000000


	//----- nvinfo : EIATTR_CBANK_PARAM_SIZE
	.align		4
.L_2047:
        /*0128*/ 	.byte	0x03, 0x19
        /*012a*/ 	.short	0x003c


	//----- nvinfo : EIATTR_PARAM_CBANK
	.align		4
        /*012c*/ 	.byte	0x04, 0x0a
        /*012e*/ 	.short	(.L_2049 - .L_2048)
	.align		4
.L_2048:
        /*0130*/ 	.word	index@(.nv.constant0._ZN2at6native27unrolled_elementwise_kernelINS0_13BUnaryFunctorIdddZZZNS0_20copysign_kernel_cudaERNS_18TensorIteratorBaseEENKUlvE_clEvENKUlvE_clEvEUlddE_EESt5arrayIPcLm2EELi4E23TrivialOffsetCalculatorILi1EjESD_NS0_6memory12LoadWithCastILi1EEENSE_13StoreWithCastILi1EEEEEviT_T0_T2_T3_T4_T5_)
        /*0134*/ 	.short	0x0210
        /*0136*/ 	.short	0x003c


	//----- nvinfo : EIATTR_SW_WAR
	.align		4
.L_2049:
        /*0138*/ 	.byte	0x04, 0x36
        /*013a*/ 	.short	(.L_2051 - .L_2050)
.L_2050:
        /*013c*/ 	.word	0x00000008
.L_2051:


//--------------------- .nv.info._ZN2at6native18elementwise_kernelILi128ELi2EZNS0_22gpu_kernel_impl_nocastINS0_13BUnaryFunctorIdddZZZNS0_20copysign_kernel_cudaERNS_18TensorIteratorBaseEENKUlvE_clEvENKUlvE_clEvEUlddE_EEEEvS5_RKT_EUliE_EEviT1_ --------------------------
	.section	.nv.info._ZN2at6native18elementwise_kernelILi128ELi2EZNS0_22gpu_kernel_impl_nocastINS0_13BUnaryFunctorIdddZZZNS0_20copysign_kernel_cudaERNS_18TensorIteratorBaseEENKUlvE_clEvENKUlvE_clEvEUlddE_EEEEvS5_RKT_EUliE_EEviT1_,"",@"SHT_CUDA_INFO"
	.sectionflags	@""
	.align	4


	//----- nvinfo : EIATTR_CUDA_API_VERSION
	.align		4
        /*0000*/ 	.byte	0x04, 0x37
        /*0002*/ 	.short	(.L_2053 - .L_2052)
.L_2052:
        /*0004*/ 	.word	0x00000082


	//----- nvinfo : EIATTR_KPARAM_INFO
	.align		4
.L_2053:
        /*0008*/ 	.byte	0x04, 0x17
        /*000a*/ 	.short	(.L_2055 - .L_2054)
.L_2054:
        /*000c*/ 	.word	0x00000000
        /*0010*/ 	.short	0x0001
        /*0012*/ 	.short	0x0008
        /*0014*/ 	.byte	0x00, 0xf0, 0x81, 0x08


	//----- nvinfo : EIATTR_KPARAM_INFO
	.align		4
.L_2055:
        /*0018*/ 	.byte	0x04, 0x17
        /*001a*/ 	.short	(.L_2057 - .L_2056)
.L_2056:
        /*001c*/ 	.word	0x00000000
        /*0020*/ 	.short	0x0000
        /*0022*/ 	.short	0x0000
        /*0024*/ 	.byte	0x00, 0xf0, 0x11, 0x00


	//----- nvinfo : EIATTR_SPARSE_MMA_MASK
	.align		4
.L_2057:
        /*0028*/ 	.byte	0x03, 0x50
        /*002a*/ 	.short	0x0000


	//----- nvinfo : EIATTR_MAXREG_COUNT
	.align		4
        /*002c*/ 	.byte	0x03, 0x1b
        /*002e*/ 	.short	0x0080


	//----- nvinfo : EIATTR_MERCURY_ISA_VERSION
	.align		4
        /*0030*/ 	.byte	0x03, 0x5f
        /*0032*/ 	.short	0x0101


	//----- nvinfo : EIATTR_EXIT_INSTR_OFFSETS
	.align		4
        /*0034*/ 	.byte	0x04, 0x1c
        /*0036*/ 	.short	(.L_2059 - .L_2058)


	//   ....[0]....
.L_2058:
        /*0038*/ 	.word	0x00001450


	//   ....[1]....
        /*003c*/ 	.word	0x000027f0


	//----- nvinfo : EIATTR_MAX_THREADS
	.align		4
.L_2059:
        /*0040*/ 	.byte	0x04, 0x05
        /*0042*/ 	.short	(.L_2061 - .L_2060)
.L_2060:
        /*0044*/ 	.word	0x00000080
        /*0048*/ 	.word	0x00000001
        /*004c*/ 	.word	0x00000001


	//----- nvinfo : EIATTR_CRS_STACK_SIZE
	.align		4
.L_2061:
        /*0050*/ 	.byte	0x04, 0x1e
        /*0052*/ 	.short	(.L_2063 - .L_2062)
.L_2062:
        /*0054*/ 	.word	0x00000000


	//----- nvinfo : EIATTR_CBANK_PARAM_SIZE
	.align		4
.L_2063:
        /*0058*/ 	.byte	0x03, 0x19
        /*005a*/ 	.short	0x0228


	//----- nvinfo : EIATTR_PARAM_CBANK
	.align		4
        /*005c*/ 	.byte	0x04, 0x0a
        /*005e*/ 	.short	(.L_2065 - .L_2064)
	.align		4
.L_2064:
        /*0060*/ 	.word	index@(.nv.constant0._ZN2at6native18elementwise_kernelILi128ELi2EZNS0_22gpu_kernel_impl_nocastINS0_13BUnaryFunctorIdddZZZNS0_20copysign_kernel_cudaERNS_18TensorIteratorBaseEENKUlvE_clEvENKUlvE_clEvEUlddE_EEEEvS5_RKT_EUliE_EEviT1_)
        /*0064*/ 	.short	0x0210
        /*0066*/ 	.short	0x0228


	//----- nvinfo : EIATTR_SW_WAR
	.align		4
.L_2065:
        /*0068*/ 	.byte	0x04, 0x36
        /*006a*/ 	.short	(.L_2067 - .L_2066)
.L_2066:
        /*006c*/ 	.word	0x00000008
.L_2067:


//--------------------- .nv.info._ZN2at6native27unrolled_elementwise_kernelINS0_13BUnaryFunctorIdddZZZNS0_20copysign_kernel_cudaERNS_18TensorIteratorBaseEENKUlvE_clEvENKUlvE_clEvEUlddE_EESt5arrayIPcLm2EELi4E23TrivialOffsetCalculatorILi1EjESD_NS0_6memory15LoadWithoutCastENSE_16StoreWithoutCastEEEviT_T0_T2_T3_T4_T5_ --------------------------
	.section	.nv.info._ZN2at6native27unrolled_elementwise_kernelINS0_13BUnaryFunctorIdddZZZNS0_20copysign_kernel_cudaERNS_18TensorIteratorBaseEENKUlvE_clEvENKUlvE_clEvEUlddE_EESt5arrayIPcLm2EELi4E23TrivialOffsetCalculatorILi1EjESD_NS0_6memory15LoadWithoutCastENSE_16StoreWithoutCastEEEviT_T0_T2_T3_T4_T5_,"",@"SHT_CUDA_INFO"
	.sectionflags	@""
	.align	4


	//----- nvinfo : EIATTR_CUDA_API_VERSION
	.align		4
        /*0000*/ 	.byte	0x04, 0x37
        /*0002*/ 	.short	(.L_2069 - .L_2068)
.L_2068:
        /*0004*/ 	.word	0x00000082


	//----- nvinfo : EIATTR_KPARAM_INFO
	.align		4
.L_2069:
        /*0008*/ 	.byte	0x04, 0x17
        /*000a*/ 	.short	(.L_2071 - .L_2070)
.L_2070:
        /*000c*/ 	.word	0x00000000
        /*0010*/ 	.short	0x0006
        /*0012*/ 	.short	0x002b
        /*0014*/ 	.byte	0x00, 0xf0, 0x05, 0x00


	//----- nvinfo : EIATTR_KPARAM_INFO
	.align		4
.L_2071:
        /*0018*/ 	.byte	0x04, 0x17
        /*001a*/ 	.short	(.L_2073 - .L_2072)
.L_2072:
        /*001c*/ 	.word	0x00000000
        /*0020*/ 	.short	0x0005
        /*0022*/ 	.short	0x002a
        /*0024*/ 	.byte	0x00, 0xf0, 0x05, 0x00


	//----- nvinfo : EIATTR_KPARAM_INFO
	.align		4
.L_2073:
        /*0028*/ 	.byte	0x04, 0x17
        /*002a*/ 	.short	(.L_2075 - .L_2074)
.L_2074:
        /*002c*/ 	.word	0x00000000
        /*0030*/ 	.short	0x0004
        /*0032*/ 	.short	0x0029
        /*0034*/ 	.byte	0x00, 0xf0, 0x05, 0x00


	//----- nvinfo : EIATTR_KPARAM_INFO
	.align		4
.L_2075:
        /*0038*/ 	.byte	0x04, 0x17
        /*003a*/ 	.short	(.L_2077 - .L_2076)
.L_2076:
        /*003c*/ 	.word	0x00000000
        /*0040*/ 	.short	0x0003
        /*0042*/ 	.short	0x0028
        /*0044*/ 	.byte	0x00, 0xf0, 0x05, 0x00


	//----- nvinfo : EIATTR_KPARAM_INFO
	.align		4
.L_2077:
        /*0048*/ 	.byte	0x04, 0x17
        /*004a*/ 	.short	(.L_2079 - .L_2078)
.L_2078:
        /*004c*/ 	.word	0x00000000
        /*0050*/ 	.short	0x0002
        /*0052*/ 	.short	0x0018
        /*0054*/ 	.byte	0x00, 0xf0, 0x41, 0x00


	//----- nvinfo : EIATTR_KPARAM_INFO
	.align		4
.L_2079:
        /*0058*/ 	.byte	0x04, 0x17
        /*005a*/ 	.short	(.L_2081 - .L_2080)
.L_2080:
        /*005c*/ 	.word	0x00000000
        /*0060*/ 	.short	0x0001
        /*0062*/ 	.short	0x0008
        /*0064*/ 	.byte	0x00, 0xf0, 0x41, 0x00


	//----- nvinfo : EIATTR_KPARAM_INFO
	.align		4
.L_2081:
        /*0068*/ 	.byte	0x04, 0x17
        /*006a*/ 	.short	(.L_2083 - .L_2082)
.L_2082:
        /*006c*/ 	.word	0x00000000
        /*0070*/ 	.short	0x0000
        /*0072*/ 	.short	0x0000
        /*0074*/ 	.byte	0x00, 0xf0, 0x11, 0x00


	//----- nvinfo : EIATTR_SPARSE_MMA_MASK
	.align		4
.L_2083:
        /*0078*/ 	.byte	0x03, 0x50
        /*007a*/ 	.short	0x0000


	//----- nvinfo : EIATTR_MAXREG_COUNT
	.align		4
        /*007c*/ 	.byte	0x03, 0x1b
        /*007e*/ 	.short	0x00ff


	//----- nvinfo : EIATTR_MERCURY_ISA_VERSION
	.align		4
        /*0080*/ 	.byte	0x03, 0x5f
        /*0082*/ 	.short	0x0101


	//----- nvinfo : EIATTR_EXIT_INSTR_OFFSETS
	.align		4
        /*0084*/ 	.byte	0x04, 0x1c
        /*0086*/ 	.short	(.L_2085 - .L_2084)


	//   ....[0]....
.L_2084:
        /*0088*/ 	.word	0x000003c0


	//   ....[1]....
        /*008c*/ 	.word	0x00000420


	//----- nvinfo : EIATTR_MAX_THREADS
	.align		4
.L_2085:
        /*0090*/ 	.byte	0x04, 0x05
        /*0092*/ 	.short	(.L_2087 - .L_2086)
.L_2086:
        /*0094*/ 	.word	0x00000080
        /*0098*/ 	.word	0x00000001
        /*009c*/ 	.word	0x00000001


	//----- nvinfo : EIATTR_CRS_STACK_SIZE
	.align		4
.L_2087:
        /*00a0*/ 	.byte	0x04, 0x1e
        /*00a2*/ 	.short	(.L_2089 - .L_2088)
.L_2088:
        /*00a4*/ 	.word	0x00000000


	//----- nvinfo : EIATTR_CBANK_PARAM_SIZE
	.align		4
.L_2089:
        /*00a8*/ 	.byte	0x03, 0x19
        /*00aa*/ 	.short	0x002c


	//----- nvinfo : EIATTR_PARAM_CBANK
	.align		4
        /*00ac*/ 	.byte	0x04, 0x0a
        /*00ae*/ 	.short	(.L_2091 - .L_2090)
	.align		4
.L_2090:
        /*00b0*/ 	.word	index@(.nv.constant0._ZN2at6native27unrolled_elementwise_kernelINS0_13BUnaryFunctorIdddZZZNS0_20copysign_kernel_cudaERNS_18TensorIteratorBaseEENKUlvE_clEvENKUlvE_clEvEUlddE_EESt5arrayIPcLm2EELi4E23TrivialOffsetCalculatorILi1EjESD_NS0_6memory15LoadWithoutCastENSE_16StoreWithoutCastEEEviT_T0_T2_T3_T4_T5_)
        /*00b4*/ 	.short	0x0210
        /*00b6*/ 	.short	0x002c


	//----- nvinfo : EIATTR_SW_WAR
	.align		4
.L_2091:
        /*00b8*/ 	.byte	0x04, 0x36
        /*00ba*/ 	.short	(.L_2093 - .L_2092)
.L_2092:
        /*00bc*/ 	.word	0x00000008
.L_2093:


//--------------------- .nv.info._ZN2at6native29vectorized_elementwise_kernelILi2ENS0_13BUnaryFunctorIdddZZZNS0_20copysign_kernel_cudaERNS_18TensorIteratorBaseEENKUlvE_clEvENKUlvE_clEvEUlddE_EESt5arrayIPcLm2EEEEviT0_T1_ --------------------------
	.section	.nv.info._ZN2at6native29vectorized_elementwise_kernelILi2ENS0_13BUnaryFunctorIdddZZZNS0_20copysign_kernel_cudaERNS_18TensorIteratorBaseEENKUlvE_clEvENKUlvE_clEvEUlddE_EESt5arrayIPcLm2EEEEviT0_T1_,"",@"SHT_CUDA_INFO"
	.sectionflags	@""
	.align	4


	//----- nvinfo : EIATTR_CUDA_API_VERSION
	.align		4
        /*0000*/ 	.byte	0x04, 0x37
        /*0002*/ 	.short	(.L_2095 - .L_2094)
.L_2094:
        /*0004*/ 	.word	0x00000082


	//----- nvinfo : EIATTR_KPARAM_INFO
	.align		4
.L_2095:
        /*0008*/ 	.byte	0x04, 0x17
        /*000a*/ 	.short	(.L_2097 - .L_2096)
.L_2096:
        /*000c*/ 	.word	0x00000000
        /*0010*/ 	.short	0x0002
        /*0012*/ 	.short	0x0018
        /*0014*/ 	.byte	0x00, 0xf0, 0x41, 0x00


	//----- nvinfo : EIATTR_KPARAM_INFO
	.align		4
.L_2097:
        /*0018*/ 	.byte	0x04, 0x17
        /*001a*/ 	.short	(.L_2099 - .L_2098)
.L_2098:
        /*001c*/ 	.word	0x00000000
        /*0020*/ 	.short	0x0001
        /*0022*/ 	.short	0x0008
        /*0024*/ 	.byte	0x00, 0xf0, 0x41, 0x00


	//----- nvinfo : EIATTR_KPARAM_INFO
	.align		4
.L_2099:
        /*0028*/ 	.byte	0x04, 0x17
        /*002a*/ 	.short	(.L_2101 - .L_2100)
.L_2100:
        /*002c*/ 	.word	0x00000000
        /*0030*/ 	.short	0x0000
        /*0032*/ 	.short	0x0000
        /*0034*/ 	.byte	0x00, 0xf0, 0x11, 0x00


	//----- nvinfo : EIATTR_SPARSE_MMA_MASK
	.align		4
.L_2101:
        /*0038*/ 	.byte	0x03, 0x50
        /*003a*/ 	.short	0x0000


	//----- nvinfo : EIATTR_MAXREG_COUNT
	.align		4
        /*003c*/ 	.byte	0x03, 0x1b
        /*003e*/ 	.short	0x00ff


	//----- nvinfo : EIATTR_MERCURY_ISA_VERSION
	.align		4
        /*0040*/ 	.byte	0x03, 0x5f
        /*0042*/ 	.short	0x0101


	//----- nvinfo : EIATTR_EXIT_INSTR_OFFSETS
	.align		4
        /*0044*/ 	.byte	0x04, 0x1c
        /*0046*/ 	.short	(.L_2103 - .L_2102)


	//   ....[0]....
.L_2102:
        /*0048*/ 	.word	0x00000210


	//   ....[1]....
        /*004c*/ 	.word	0x000009a0


	//   ....[2]....
        /*0050*/ 	.word	0x000009f0


	//----- nvinfo : EIATTR_MAX_THREADS
	.align		4
.L_2103:
        /*0054*/ 	.byte	0x04, 0x05
        /*0056*/ 	.short	(.L_2105 - .L_2104)
.L_2104:
        /*0058*/ 	.word	0x00000080
        /*005c*/ 	.word	0x00000001
        /*0060*/ 	.word	0x00000001


	//----- nvinfo : EIATTR_CRS_STACK_SIZE
	.align		4
.L_2105:
        /*0064*/ 	.byte	0x04, 0x1e
        /*0066*/ 	.short	(.L_2107 - .L_2106)
.L_2106:
        /*0068*/ 	.word	0x00000000


	//----- nvinfo : EIATTR_CBANK_PARAM_SIZE
	.align		4
.L_2107:
        /*006c*/ 	.byte	0x03, 0x19
        /*006e*/ 	.short	0x0028


	//----- nvinfo : EIATTR_PARAM_CBANK
	.align		4
        /*0070*/ 	.byte	0x04, 0x0a
        /*0072*/ 	.short	(.L_2109 - .L_2108)
	.align		4
.L_2108:
        /*0074*/ 	.word	index@(.nv.constant0._ZN2at6native29vectorized_elementwise_kernelILi2ENS0_13BUnaryFunctorIdddZZZNS0_20copysign_kernel_cudaERNS_18TensorIteratorBaseEENKUlvE_clEvENKUlvE_clEvEUlddE_EESt5arrayIPcLm2EEEEviT0_T1_)
        /*0078*/ 	.short	0x0210
        /*007a*/ 	.short	0x0028


	//----- nvinfo : EIATTR_SW_WAR
	.align		4
.L_2109:
        /*007c*/ 	.byte	0x04, 0x36
        /*007e*/ 	.short	(.L_2111 - .L_2110)
.L_2110:
        /*0080*/ 	.word	0x00000008
.L_2111:


//--------------------- .nv.info._ZN2at6native29vectorized_elementwise_kernelILi4ENS0_13BUnaryFunctorIdddZZZNS0_20copysign_kernel_cudaERNS_18TensorIteratorBaseEENKUlvE_clEvENKUlvE_clEvEUlddE_EESt5arrayIPcLm2EEEEviT0_T1_ --------------------------
	.section	.nv.info._ZN2at6native29vectorized_elementwise_kernelILi4ENS0_13BUnaryFunctorIdddZZZNS0_20copysign_kernel_cudaERNS_18TensorIteratorBaseEENKUlvE_clEvENKUlvE_clEvEUlddE_EESt5arrayIPcLm2EEEEviT0_T1_,"",@"SHT_CUDA_INFO"
	.sectionflags	@""
	.align	4


	//----- nvinfo : EIATTR_CUDA_API_VERSION
	.align		4
        /*0000*/ 	.byte	0x04, 0x37
        /*0002*/ 	.short	(.L_2113 - .L_2112)
.L_2112:
        /*0004*/ 	.word	0x00000082


	//----- nvinfo : EIATTR_KPARAM_INFO
	.align		4
.L_2113:
        /*0008*/ 	.byte	0x04, 0x17
        /*000a*/ 	.short	(.L_2115 - .L_2114)
.L_2114:
        /*000c*/ 	.word	0x00000000
        /*0010*/ 	.short	0x0002
        /*0012*/ 	.short	0x0018
        /*0014*/ 	.byte	0x00, 0xf0, 0x41, 0x00


	//----- nvinfo : EIATTR_KPARAM_INFO
	.align		4
.L_2115:
        /*0018*/ 	.byte	0x04, 0x17
        /*001a*/ 	.short	(.L_2117 - .L_2116)
.L_2116:
        /*001c*/ 	.word	0x00000000
        /*0020*/ 	.short	0x0001
        /*0022*/ 	.short	0x0008
        /*0024*/ 	.byte	0x00, 0xf0, 0x41, 0x00


	//----- nvinfo : EIATTR_KPARAM_INFO
	.align		4
.L_2117:
        /*0028*/ 	.byte	0x04, 0x17
        /*002a*/ 	.short	(.L_2119 - .L_2118)
.L_2118:
        /*002c*/ 	.word	0x00000000
        /*0030*/ 	.short	0x0000
        /*0032*/ 	.short	0x0000
        /*0034*/ 	.byte	0x00, 0xf0, 0x11, 0x00


	//----- nvinfo : EIATTR_SPARSE_MMA_MASK
	.align		4
.L_2119:
        /*0038*/ 	.byte	0x03, 0x50
        /*003a*/ 	.short	0x0000


	//----- nvinfo : EIATTR_MAXREG_COUNT
	.align		4
        /*003c*/ 	.byte	0x03, 0x1b
        /*003e*/ 	.short	0x00ff


	//----- nvinfo : EIATTR_MERCURY_ISA_VERSION
	.align		4
        /*0040*/ 	.byte	0x03, 0x5f
        /*0042*/ 	.short	0x0101


	//----- nvinfo : EIATTR_EXIT_INSTR_OFFSETS
	.align		4
        /*0044*/ 	.byte	0x04, 0x1c
        /*0046*/ 	.short	(.L_2121 - .L_2120)


	//   ....[0]....
.L_2120:
        /*0048*/ 	.word	0x00000210


	//   ....[1]....
        /*004c*/ 	.word	0x000009a0


	//   ....[2]....
        /*0050*/ 	.word	0x000009f0


	//----- nvinfo : EIATTR_MAX_THREADS
	.align		4
.L_2121:
        /*0054*/ 	.byte	0x04, 0x05
        /*0056*/ 	.short	(.L_2123 - .L_2122)
.L_2122:
        /*0058*/ 	.word	0x00000080
        /*005c*/ 	.word	0x00000001
        /*0060*/ 	.word	0x00000001


	//----- nvinfo : EIATTR_CRS_STACK_SIZE
	.align		4
.L_2123:
        /*0064*/ 	.byte	0x04, 0x1e
        /*0066*/ 	.short	(.L_2125 - .L_2124)
.L_2124:
        /*0068*/ 	.word	0x00000000


	//----- nvinfo : EIATTR_CBANK_PARAM_SIZE
	.align		4
.L_2125:
        /*006c*/ 	.byte	0x03, 0x19
        /*006e*/ 	.short	0x0028


	//----- nvinfo : EIATTR_PARAM_CBANK
	.align		4
        /*0070*/ 	.byte	0x04, 0x0a
        /*0072*/ 	.short	(.L_2127 - .L_2126)
	.align		4
.L_2126:
        /*0074*/ 	.word	index@(.nv.constant0._ZN2at6native29vectorized_elementwise_kernelILi4ENS0_13BUnaryFunctorIdddZZZNS0_20copysign_kernel_cudaERNS_18TensorIteratorBaseEENKUlvE_clEvENKUlvE_clEvEUlddE_EESt5arrayIPcLm2EEEEviT0_T1_)
        /*0078*/ 	.short	0x0210
        /*007a*/ 	.short	0x0028


	//----- nvinfo : EIATTR_SW_WAR
	.align		4
.L_2127:
        /*007c*/ 	.byte	0x04, 0x36
        /*007e*/ 	.short	(.L_2129 - .L_2128)
.L_2128:
        /*0080*/ 	.word	0x00000008
.L_2129:


//--------------------- .nv.info._ZN2at6native29vectorized_elementwise_kernelILi8ENS0_13BUnaryFunctorIdddZZZNS0_20copysign_kernel_cudaERNS_18TensorIteratorBaseEENKUlvE_clEvENKUlvE_clEvEUlddE_EESt5arrayIPcLm2EEEEviT0_T1_ --------------------------
	.section	.nv.info._ZN2at6native29vectorized_elementwise_kernelILi8ENS0_13BUnaryFunctorIdddZZZNS0_20copysign_kernel_cudaERNS_18TensorIteratorBaseEENKUlvE_clEvENKUlvE_clEvEUlddE_EESt5arrayIPcLm2EEEEviT0_T1_,"",@"SHT_CUDA_INFO"
	.sectionflags	@""
	.align	4


	//----- nvinfo : EIATTR_CUDA_API_VERSION
	.align		4
        /*0000*/ 	.byte	0x04, 0x37
        /*0002*/ 	.short	(.L_2131 - .L_2130)
.L_2130:
        /*0004*/ 	.word	0x00000082


	//----- nvinfo : EIATTR_KPARAM_INFO
	.align		4
.L_2131:
        /*0008*/ 	.byte	0x04, 0x17
        /*000a*/ 	.short	(.L_2133 - .L_2132)
.L_2132:
        /*000c*/ 	.word	0x00000000
        /*0010*/ 	.short	0x0002
        /*0012*/ 	.short	0x0018
        /*0014*/ 	.byte	0x00, 0xf0, 0x41, 0x00


	//----- nvinfo : EIATTR_KPARAM_INFO
	.align		4
.L_2133:
        /*0018*/ 	.byte	0x04, 0x17
        /*001a*/ 	.short	(.L_2135 - .L_2134)
.L_2134:
        /*001c*/ 	.word	0x00000000
        /*0020*/ 	.short	0x0001
        /*0022*/ 	.short	0x0008
        /*0024*/ 	.byte	0x00, 0xf0, 0x41, 0x00


	//----- nvinfo : EIATTR_KPARAM_INFO
	.align		4
.L_2135:
        /*0028*/ 	.byte	0x04, 0x17
        /*002a*/ 	.short	(.L_2137 - .L_2136)
.L_2136:
        /*002c*/ 	.word	0x00000000
        /*0030*/ 	.short	0x0000
        /*0032*/ 	.short	0x0000
        /*0034*/ 	.byte	0x00, 0xf0, 0x11, 0x00


	//----- nvinfo : EIATTR_SPARSE_MMA_MASK
	.align		4
.L_2137:
        /*0038*/ 	.byte	0x03, 0x50
        /*003a*/ 	.short	0x0000


	//----- nvinfo : EIATTR_MAXREG_COUNT
	.align		4
        /*003c*/ 	.byte	0x03, 0x1b
        /*003e*/ 	.short	0x00ff


	//----- nvinfo : EIATTR_MERCURY_ISA_VERSION
	.align		4
        /*0040*/ 	.byte	0x03, 0x5f
        /*0042*/ 	.short	0x0101


	//----- nvinfo : EIATTR_EXIT_INSTR_OFFSETS
	.align		4
        /*0044*/ 	.byte	0x04, 0x1c
        /*0046*/ 	.short	(.L_2139 - .L_2138)


	//   ....[0]....
.L_2138:
        /*0048*/ 	.word	0x00000210


	//   ....[1]....
        /*004c*/ 	.word	0x000009a0


	//   ....[2]....
        /*0050*/ 	.word	0x000009f0


	//----- nvinfo : EIATTR_MAX_THREADS
	.align		4
.L_2139:
        /*0054*/ 	.byte	0x04, 0x05
        /*0056*/ 	.short	(.L_2141 - .L_2140)
.L_2140:
        /*0058*/ 	.word	0x00000080
        /*005c*/ 	.word	0x00000001
        /*0060*/ 	.word	0x00000001


	//----- nvinfo : EIATTR_CRS_STACK_SIZE
	.align		4
.L_2141:
        /*0064*/ 	.byte	0x04, 0x1e
        /*0066*/ 	.short	(.L_2143 - .L_2142)
.L_2142:
        /*0068*/ 	.word	0x00000000


	//----- nvinfo : EIATTR_CBANK_PARAM_SIZE
	.align		4
.L_2143:
        /*006c*/ 	.byte	0x03, 0x19
        /*006e*/ 	.short	0x0028


	//----- nvinfo : EIATTR_PARAM_CBANK
	.align		4
        /*0070*/ 	.byte	0x04, 0x0a
        /*0072*/ 	.short	(.L_2145 - .L_2144)
	.align		4
.L_2144:
        /*0074*/ 	.word	index@(.nv.constant0._ZN2at6native29vectorized_elementwise_kernelILi8ENS0_13BUnaryFunctorIdddZZZNS0_20copysign_kernel_cudaERNS_18TensorIteratorBaseEENKUlvE_clEvENKUlvE_clEvEUlddE_EESt5arrayIPcLm2EEEEviT0_T1_)
        /*0078*/ 	.short	0x0210
        /*007a*/ 	.short	0x0028


	//----- nvinfo : EIATTR_SW_WAR
	.align		4
.L_2145:
        /*007c*/ 	.byte	0x04, 0x36
        /*007e*/ 	.short	(.L_2147 - .L_2146)
.L_2146:
        /*0080*/ 	.word	0x00000008
.L_2147:


//--------------------- .nv.info._ZN2at6native18elementwise_kernelILi128ELi4EZNS0_15gpu_kernel_implINS0_13AUnaryFunctorIdddZZZNS0_20copysign_kernel_cudaERNS_18TensorIteratorBaseEENKUlvE_clEvENKUlvE_clEvEUlddE_EEEEvS5_RKT_EUliE_EEviT1_ --------------------------
	.section	.nv.info._ZN2at6native18elementwise_kernelILi128ELi4EZNS0_15gpu_kernel_implINS0_13AUnaryFunctorIdddZZZNS0_20copysign_kernel_cudaERNS_18TensorIteratorBaseEENKUlvE_clEvENKUlvE_clEvEUlddE_EEEEvS5_RKT_EUliE_EEviT1_,"",@"SHT_CUDA_INFO"
	.sectionflags	@""
	.align	4


	//----- nvinfo : EIATTR_CUDA_API_VERSION
	.align		4
        /*0000*/ 	.byte	0x04, 0x37
        /*0002*/ 	.short	(.L_2149 - .L_2148)
.L_2148:
        /*0004*/ 	.word	0x00000082


	//----- nvinfo : EIATTR_KPARAM_INFO
	.align		4
.L_2149:
        /*0008*/ 	.byte	0x04, 0x17
        /*000a*/ 	.short	(.L_2151 - .L_2150)
.L_2150:
        /*000c*/ 	.word	0x00000000
        /*0010*/ 	.short	0x0001
        /*0012*/ 	.short	0x0008
        /*0014*/ 	.byte	0x00, 0xf0, 0xa1, 0x08


	//----- nvinfo : EIATTR_KPARAM_INFO
	.align		4
.L_2151:
        /*0018*/ 	.byte	0x04, 0x17
        /*001a*/ 	.short	(.L_2153 - .L_2152)
.L_2152:
        /*001c*/ 	.word	0x00000000
        /*0020*/ 	.short	0x0000
        /*0022*/ 	.short	0x0000
        /*0024*/ 	.byte	0x00, 0xf0, 0x11, 0x00


	//----- nvinfo : EIATTR_SPARSE_MMA_MASK
	.align		4
.L_2153:
        /*0028*/ 	.byte	0x03, 0x50
        /*002a*/ 	.short	0x0000


	//----- nvinfo : EIATTR_MAXREG_COUNT
	.align		4
        /*002c*/ 	.byte	0x03, 0x1b
        /*002e*/ 	.short	0x0080


	//----- nvinfo : EIATTR_EXTERNS
	.align		4
        /*0030*/ 	.byte	0x04, 0x0f
        /*0032*/ 	.short	(.L_2155 - .L_2154)


	//   ....[0]....
	.align		4
.L_2154:
        /*0034*/ 	.word	index@(__assertfail)


	//----- nvinfo : EIATTR_MERCURY_ISA_VERSION
	.align		4
.L_2155:
        /*0038*/ 	.byte	0x03, 0x5f
        /*003a*/ 	.short	0x0101


	//----- nvinfo : EIATTR_SYSCALL_OFFSETS
	.align		4
        /*003c*/ 	.byte	0x04, 0x46
        /*003e*/ 	.short	(.L_2157 - .L_2156)


	//   ....[0]....
.L_2156:
        /*0040*/ 	.word	0x00002250


	//   ....[1]....
        /*0044*/ 	.word	0x00003390


	//   ....[2]....
        /*0048*/ 	.word	0x00005610


	//   ....[3]....
        /*004c*/ 	.word	0x00006750


	//   ....[4]....
        /*0050*/ 	.word	0x000089c0


	//   ....[5]....
        /*0054*/ 	.word	0x00009b00


	//   ....[6]....
        /*0058*/ 	.word	0x0000bd60


	//   ....[7]....
        /*005c*/ 	.word	0x0000cea0


	//----- nvinfo : EIATTR_EXIT_INSTR_OFFSETS
	.align		4
.L_2157:
        /*0060*/ 	.byte	0x04, 0x1c
        /*0062*/ 	.short	(.L_2159 - .L_2158)


	//   ....[0]....
.L_2158:
        /*0064*/ 	.word	0x00009bb0


	//   ....[1]....
        /*0068*/ 	.word	0x0000bee0


	//   ....[2]....
        /*006c*/ 	.word	0x0000bf20


	//   ....[3]....
        /*0070*/ 	.word	0x0000bfb0


	//   ....[4]....
        /*0074*/ 	.word	0x0000bfe0


	//   ....[5]....
        /*0078*/ 	.word	0x0000c010


	//   ....[6]....
        /*007c*/ 	.word	0x0000c0e0


	//   ....[7]....
        /*0080*/ 	.word	0x0000c160


	//   ....[8]....
        /*0084*/ 	.word	0x0000c240


	//   ....[9]....
        /*0088*/ 	.word	0x0000c2d0


	//   ....[10]....
        /*008c*/ 	.word	0x0000c2f0


	//   ....[11]....
        /*0090*/ 	.word	0x0000c3b0


	//   ....[12]....
        /*0094*/ 	.word	0x0000c3e0


	//   ....[13]....
        /*0098*/ 	.word	0x0000c5b0


	//   ....[14]....
        /*009c*/ 	.word	0x0000c750


	//   ....[15]....
        /*00a0*/ 	.word	0x0000c7d0


	//   ....[16]....
        /*00a4*/ 	.word	0x0000c880


	//   ....[17]....
        /*00a8*/ 	.word	0x0000ca40


	//   ....[18]....
        /*00ac*/ 	.word	0x0000cc00


	//   ....[19]....
        /*00b0*/ 	.word	0x0000cda0


	//   ....[20]....
        /*00b4*/ 	.word	0x0000ceb0


	//   ....[21]....
        /*00b8*/ 	.word	0x0000cee0


	//   ....[22]....
        /*00bc*/ 	.word	0x0000cf10


	//----- nvinfo : EIATTR_MAX_THREADS
	.align		4
.L_2159:
        /*00c0*/ 	.byte	0x04, 0x05
        /*00c2*/ 	.short	(.L_2161 - .L_2160)
.L_2160:
        /*00c4*/ 	.word	0x00000080
        /*00c8*/ 	.word	0x00000001
        /*00cc*/ 	.word	0x00000001


	//----- nvinfo : EIATTR_CRS_STACK_SIZE
	.align		4
.L_2161:
        /*00d0*/ 	.byte	0x04, 0x1e
        /*00d2*/ 	.short	(.L_2163 - .L_2162)
.L_2162:
        /*00d4*/ 	.word	0x00000000


	//----- nvinfo : EIATTR_CBANK_PARAM_SIZE
	.align		4
.L_2163:
        /*00d8*/ 	.byte	0x03, 0x19
        /*00da*/ 	.short	0x0230


	//----- nvinfo : EIATTR_PARAM_CBANK
	.align		4
        /*00dc*/ 	.byte	0x04, 0x0a
        /*00de*/ 	.short	(.L_2165 - .L_2164)
	.align		4
.L_2164:
        /*00e0*/ 	.word	index@(.nv.constant0._ZN2at6native18elementwise_kernelILi128ELi4EZNS0_15gpu_kernel_implINS0_13AUnaryFunctorIdddZZZNS0_20copysign_kernel_cudaERNS_18TensorIteratorBaseEENKUlvE_clEvENKUlvE_clEvEUlddE_EEEEvS5_RKT_EUliE_EEviT1_)
        /*00e4*/ 	.short	0x0210
        /*00e6*/ 	.short	0x0230


	//----- nvinfo : EIATTR_SW_WAR
	.align		4
.L_2165:
        /*00e8*/ 	.byte	0x04, 0x36
        /*00ea*/ 	.short	(.L_2167 - .L_2166)
.L_2166:
        /*00ec*/ 	.word	0x00000008
.L_2167:


//--------------------- .nv.info._ZN2at6native27unrolled_elementwise_kernelINS0_13AUnaryFunctorIdddZZZNS0_20copysign_kernel_cudaERNS_18TensorIteratorBaseEENKUlvE_clEvENKUlvE_clEvEUlddE_EESt5arrayIPcLm2EELi4E23TrivialOffsetCalculatorILi1EjESD_NS0_6memory12LoadWithCastILi1EEENSE_13StoreWithCastILi1EEEEEviT_T0_T2_T3_T4_T5_ --------------------------
	.section	.nv.info._ZN2at6native27unrolled_elementwise_kernelINS0_13AUnaryFunctorIdddZZZNS0_20copysign_kernel_cudaERNS_18TensorIteratorBaseEENKUlvE_clEvENKUlvE_clEvEUlddE_EESt5arrayIPcLm2EELi4E23TrivialOffsetCalculatorILi1EjESD_NS0_6memory12LoadWithCastILi1EEENSE_13StoreWithCastILi1EEEEEviT_T0_T2_T3_T4_T5_,"",@"SHT_CUDA_INFO"
	.sectionflags	@""
	.align	4


	//----- nvinfo : EIATTR_CUDA_API_VERSION
	.align		4
        /*0000*/ 	.byte	0x04, 0x37
        /*0002*/ 	.short	(.L_2169 - .L_2168)
.L_2168:
        /*0004*/ 	.word	0x00000082


	//----- nvinfo : EIATTR_KPARAM_INFO
	.align		4
.L_2169:
        /*0008*/ 	.byte	0x04, 0x17
        /*000a*/ 	.short	(.L_2171 - .L_2170)
.L_2170:
        /*000c*/ 	.word	0x00000000
        /*0010*/ 	.short	0x0006
        /*0012*/ 	.short	0x0034
        /*0014*/ 	.byte	0x00, 0xf0, 0x21, 0x00


	//----- nvinfo : EIATTR_KPARAM_INFO
	.align		4
.L_2171:
        /*0018*/ 	.byte	0x04, 0x17
        /*001a*/ 	.short	(.L_2173 - .L_2172)
.L_2172:
        /*001c*/ 	.word	0x00000000
        /*0020*/ 	.short	0x0005
        /*0022*/ 	.short	0x002c
        /*0024*/ 	.byte	0x00, 0xf0, 0x21, 0x00


	//----- nvinfo : EIATTR_KPARAM_INFO
	.align		4
.L_2173:
        /*0028*/ 	.byte	0x04, 0x17
        /*002a*/ 	.short	(.L_2175 - .L_2174)
.L_2174:
        /*002c*/ 	.word	0x00000000
        /*0030*/ 	.short	0x0004
        /*0032*/ 	.short	0x0029
        /*0034*/ 	.byte	0x00, 0xf0, 0x05, 0x00


	//----- nvinfo : EIATTR_KPARAM_INFO
	.align		4
.L_2175:
        /*0038*/ 	.byte	0x04, 0x17
        /*003a*/ 	.short	(.L_2177 - .L_2176)
.L_2176:
        /*003c*/ 	.word	0x00000000
        /*0040*/ 	.short	0x0003
        /*0042*/ 	.short	0x0028
        /*0044*/ 	.byte	0x00, 0xf0, 0x05, 0x00


	//----- nvinfo : EIATTR_KPARAM_INFO
	.align		4
.L_2177:
        /*0048*/ 	.byte	0x04, 0x17
        /*004a*/ 	.short	(.L_2179 - .L_2178)
.L_2178:
        /*004c*/ 	.word	0x00000000
        /*0050*/ 	.short	0x0002
        /*0052*/ 	.short	0x0018
        /*0054*/ 	.byte	0x00, 0xf0, 0x41, 0x00


	//----- nvinfo : EIATTR_KPARAM_INFO
	.align		4
.L_2179:
        /*0058*/ 	.byte	0x04, 0x17
        /*005a*/ 	.short	(.L_2181 - .L_2180)
.L_2180:
        /*005c*/ 	.word	0x00000000
        /*0060*/ 	.short	0x0001
        /*0062*/ 	.short	0x0008
        /*0064*/ 	.byte	0x00, 0xf0, 0x41, 0x00


	//----- nvinfo : EIATTR_KPARAM_INFO
	.align		4
.L_2181:
        /*0068*/ 	.byte	0x04, 0x17
        /*006a*/ 	.short	(.L_2183 - .L_2182)
.L_2182:
        /*006c*/ 	.word	0x00000000
        /*0070*/ 	.short	0x0000
        /*0072*/ 	.short	0x0000
        /*0074*/ 	.byte	0x00, 0xf0, 0x11, 0x00


	//----- nvinfo : EIATTR_SPARSE_MMA_MASK
	.align		4
.L_2183:
        /*0078*/ 	.byte	0x03, 0x50
        /*007a*/ 	.short	0x0000


	//----- nvinfo : EIATTR_MAXREG_COUNT
	.align		4
        /*007c*/ 	.byte	0x03, 0x1b
        /*007e*/ 	.short	0x00ff


	//----- nvinfo : EIATTR_EXTERNS
	.align		4
        /*0080*/ 	.byte	0x04, 0x0f
        /*0082*/ 	.short	(.L_2185 - .L_2184)


	//   ....[0]....
	.align		4
.L_2184:
        /*0084*/ 	.word	index@(__assertfail)


	//----- nvinfo : EIATTR_MERCURY_ISA_VERSION
	.align		4
.L_2185:
        /*0088*/ 	.byte	0x03, 0x5f
        /*008a*/ 	.short	0x0101


	//----- nvinfo : EIATTR_SYSCALL_OFFSETS
	.align		4
        /*008c*/ 	.byte	0x04, 0x46
        /*008e*/ 	.short	(.L_2187 - .L_2186)


	//   ....[0]....
.L_2186:
        /*0090*/ 	.word	0x00001070


	//   ....[1]....
        /*0094*/ 	.word	0x00002020


	//   ....[2]....
        /*0098*/ 	.word	0x00002fc0


	//   ....[3]....
        /*009c*/ 	.word	0x00003f30


	//   ....[4]....
        /*00a0*/ 	.word	0x00005180


	//   ....[5]....
        /*00a4*/ 	.word	0x00006310


	//   ....[6]....
        /*00a8*/ 	.word	0x00007490


	//   ....[7]....
        /*00ac*/ 	.word	0x00008630


	//----- nvinfo : EIATTR_EXIT_INSTR_OFFSETS
	.align		4
.L_2187:
        /*00b0*/ 	.byte	0x04, 0x1c
        /*00b2*/ 	.short	(.L_2189 - .L_2188)


	//   ....[0]....
.L_2188:
        /*00b4*/ 	.word	0x00007530


	//   ....[1]....
        /*00b8*/ 	.word	0x00007670


	//   ....[2]....
        /*00bc*/ 	.word	0x000076b0


	//   ....[3]....
        /*00c0*/ 	.word	0x00007740


	//   ....[4]....
        /*00c4*/ 	.word	0x00007770


	//   ....[5]....
        /*00c8*/ 	.word	0x000077a0


	//   ....[6]....
        /*00cc*/ 	.word	0x00007870


	//   ....[7]....
        /*00d0*/ 	.word	0x000078f0


	//   ....[8]....
        /*00d4*/ 	.word	0x000079d0


	//   ....[9]....
        /*00d8*/ 	.word	0x00007a60


	//   ....[10]....
        /*00dc*/ 	.word	0x00007a80


	//   ....[11]....
        /*00e0*/ 	.word	0x00007b40


	//   ....[12]....
        /*00e4*/ 	.word	0x00007b70


	//   ....[13]....
        /*00e8*/ 	.word	0x00007d40


	//   ....[14]....
        /*00ec*/ 	.word	0x00007ee0


	//   ....[15]....
        /*00f0*/ 	.word	0x00007f60


	//   ....[16]....
        /*00f4*/ 	.word	0x00008010


	//   ....[17]....
        /*00f8*/ 	.word	0x000081d0


	//   ....[18]....
        /*00fc*/ 	.word	0x00008390


	//   ....[19]....
        /*0100*/ 	.word	0x00008530


	//   ....[20]....
        /*0104*/ 	.word	0x00008640


	//   ....[21]....
        /*0108*/ 	.word	0x00008670


	//   ....[22]....
        /*010c*/ 	.word	0x000086a0


	//----- nvinfo : EIATTR_MAX_THREADS
	.align		4
.L_2189:
        /*0110*/ 	.byte	0x04, 0x05
        /*0112*/ 	.short	(.L_2191 - .L_2190)
.L_2190:
        /*0114*/ 	.word	0x00000080
        /*0118*/ 	.word	0x00000001
        /*011c*/ 	.word	0x00000001


	//----- nvinfo : EIATTR_CRS_STACK_SIZE
	.align		4
.L_2191:
        /*0120*/ 	.byte	0x04, 0x1e
        /*0122*/ 	.short	(.L_2193 - .L_2192)
.L_2192:
        /*0124*/ 	.word	0x00000000


	//----- nvinfo : EIATTR_CBANK_PARAM_SIZE
	.align		4
.L_2193:
        /*0128*/ 	.byte	0x03, 0x19
        /*012a*/ 	.short	0x003c


	//----- nvinfo : EIATTR_PARAM_CBANK
	.align		4
        /*012c*/ 	.byte	0x04, 0x0a
        /*012e*/ 	.short	(.L_2195 - .L_2194)
	.align		4
.L_2194:
        /*0130*/ 	.word	index@(.nv.constant0._ZN2at6native27unrolled_elementwise_kernelINS0_13AUnaryFunctorIdddZZZNS0_20copysign_kernel_cudaERNS_18TensorIteratorBaseEENKUlvE_clEvENKUlvE_clEvEUlddE_EESt5arrayIPcLm2EELi4E23TrivialOffsetCalculatorILi1EjESD_NS0_6memory12LoadWithCastILi1EEENSE_13StoreWithCastILi1EEEEEviT_T0_T2_T3_T4_T5_)
        /*0134*/ 	.short	0x0210
        /*0136*/ 	.short	0x003c


	//----- nvinfo : EIATTR_SW_WAR
	.align		4
.L_2195:
        /*0138*/ 	.byte	0x04, 0x36
        /*013a*/ 	.short	(.L_2197 - .L_2196)
.L_2196:
        /*013c*/ 	.word	0x00000008
.L_2197:


//--------------------- .nv.info._ZN2at6native18elementwise_kernelILi128ELi2EZNS0_22gpu_kernel_impl_nocastINS0_13AUnaryFunctorIdddZZZNS0_20copysign_kernel_cudaERNS_18TensorIteratorBaseEENKUlvE_clEvENKUlvE_clEvEUlddE_EEEEvS5_RKT_EUliE_EEviT1_ --------------------------
	.section	.nv.info._ZN2at6native18elementwise_kernelILi128ELi2EZNS0_22gpu_kernel_impl_nocastINS0_13AUnaryFunctorIdddZZZNS0_20copysign_kernel_cudaERNS_18TensorIteratorBaseEENKUlvE_clEvENKUlvE_clEvEUlddE_EEEEvS5_RKT_EUliE_EEviT1_,"",@"SHT_CUDA_INFO"
	.sectionflags	@""
	.align	4


	//----- nvinfo : EIATTR_CUDA_API_VERSION
	.align		4
        /*0000*/ 	.byte	0x04, 0x37
        /*0002*/ 	.short	(.L_2199 - .L_2198)
.L_2198:
        /*0004*/ 	.word	0x00000082


	//----- nvinfo : EIATTR_KPARAM_INFO
	.align		4
.L_2199:
        /*0008*/ 	.byte	0x04, 0x17
        /*000a*/ 	.short	(.L_2201 - .L_2200)
.L_2200:
        /*000c*/ 	.word	0x00000000
        /*0010*/ 	.short	0x0001
        /*0012*/ 	.short	0x0008
        /*0014*/ 	.byte	0x00, 0xf0, 0x81, 0x08


	//----- nvinfo : EIATTR_KPARAM_INFO
	.align		4
.L_2201:
        /*0018*/ 	.byte	0x04, 0x17
        /*001a*/ 	.short	(.L_2203 - .L_2202)
.L_2202:
        /*001c*/ 	.word	0x00000000
        /*0020*/ 	.short	0x0000
        /*0022*/ 	.short	0x0000
        /*0024*/ 	.byte	0x00, 0xf0, 0x11, 0x00


	//----- nvinfo : EIATTR_SPARSE_MMA_MASK
	.align		4
.L_2203:
        /*0028*/ 	.byte	0x03, 0x50
        /*002a*/ 	.short	0x0000


	//----- nvinfo : EIATTR_MAXREG_COUNT
	.align		4
        /*002c*/ 	.byte	0x03, 0x1b
        /*002e*/ 	.short	0x0080


	//----- nvinfo : EIATTR_MERCURY_ISA_VERSION
	.align		4
        /*0030*/ 	.byte	0x03, 0x5f
        /*0032*/ 	.short	0x0101


	//----- nvinfo : EIATTR_EXIT_INSTR_OFFSETS
	.align		4
        /*0034*/ 	.byte	0x04, 0x1c
        /*0036*/ 	.short	(.L_2205 - .L_2204)


	//   ....[0]....
.L_2204:
        /*0038*/ 	.word	0x00001460


	//   ....[1]....
        /*003c*/ 	.word	0x00002810


	//----- nvinfo : EIATTR_MAX_THREADS
	.align		4
.L_2205:
        /*0040*/ 	.byte	0x04, 0x05
        /*0042*/ 	.short	(.L_2207 - .L_2206)
.L_2206:
        /*0044*/ 	.word	0x00000080
        /*0048*/ 	.word	0x00000001
        /*004c*/ 	.word	0x00000001


	//----- nvinfo : EIATTR_CRS_STACK_SIZE
	.align		4
.L_2207:
        /*0050*/ 	.byte	0x04, 0x1e
        /*0052*/ 	.short	(.L_2209 - .L_2208)
.L_2208:
        /*0054*/ 	.word	0x00000000


	//----- nvinfo : EIATTR_CBANK_PARAM_SIZE
	.align		4
.L_2209:
        /*0058*/ 	.byte	0x03, 0x19
        /*005a*/ 	.short	0x0228


	//----- nvinfo : EIATTR_PARAM_CBANK
	.align		4
        /*005c*/ 	.byte	0x04, 0x0a
        /*005e*/ 	.short	(.L_2211 - .L_2210)
	.align		4
.L_2210:
        /*0060*/ 	.word	index@(.nv.constant0._ZN2at6native18elementwise_kernelILi128ELi2EZNS0_22gpu_kernel_impl_nocastINS0_13AUnaryFunctorIdddZZZNS0_20copysign_kernel_cudaERNS_18TensorIteratorBaseEENKUlvE_clEvENKUlvE_clEvEUlddE_EEEEvS5_RKT_EUliE_EEviT1_)
        /*0064*/ 	.short	0x0210
        /*0066*/ 	.short	0x0228


	//----- nvinfo : EIATTR_SW_WAR
	.align		4
.L_2211:
        /*0068*/ 	.byte	0x04, 0x36
        /*006a*/ 	.short	(.L_2213 - .L_2212)
.L_2212:
        /*006c*/ 	.word	0x00000008
.L_2213:


//--------------------- .nv.info._ZN2at6native27unrolled_elementwise_kernelINS0_13AUnaryFunctorIdddZZZNS0_20copysign_kernel_cudaERNS_18TensorIteratorBaseEENKUlvE_clEvENKUlvE_clEvEUlddE_EESt5arrayIPcLm2EELi4E23TrivialOffsetCalculatorILi1EjESD_NS0_6memory15LoadWithoutCastENSE_16StoreWithoutCastEEEviT_T0_T2_T3_T4_T5_ --------------------------
	.section	.nv.info._ZN2at6native27unrolled_elementwise_kernelINS0_13AUnaryFunctorIdddZZZNS0_20copysign_kernel_cudaERNS_18TensorIteratorBaseEENKUlvE_clEvENKUlvE_clEvEUlddE_EESt5arrayIPcLm2EELi4E23TrivialOffsetCalculatorILi1EjESD_NS0_6memory15LoadWithoutCastENSE_16StoreWithoutCastEEEviT_T0_T2_T3_T4_T5_,"",@"SHT_CUDA_INFO"
	.sectionflags	@""
	.align	4


	//----- nvinfo : EIATTR_CUDA_API_VERSION
	.align		4
        /*0000*/ 	.byte	0x04, 0x37
        /*0002*/ 	.short	(.L_2215 - .L_2214)
.L_2214:
        /*0004*/ 	.word	0x00000082


	//----- nvinfo : EIATTR_KPARAM_INFO
	.align		4
.L_2215:
        /*0008*/ 	.byte	0x04, 0x17
        /*000a*/ 	.short	(.L_2217 - .L_2216)
.L_2216:
        /*000c*/ 	.word	0x00000000
        /*0010*/ 	.short	0x0006
        /*0012*/ 	.short	0x002b
        /*0014*/ 	.byte	0x00, 0xf0, 0x05, 0x00


	//----- nvinfo : EIATTR_KPARAM_INFO
	.align		4
.L_2217:
        /*0018*/ 	.byte	0x04, 0x17
        /*001a*/ 	.short	(.L_2219 - .L_2218)
.L_2218:
        /*001c*/ 	.word	0x00000000
        /*0020*/ 	.short	0x0005
        /*0022*/ 	.short	0x002a
        /*0024*/ 	.byte	0x00, 0xf0, 0x05, 0x00


	//----- nvinfo : EIATTR_KPARAM_INFO
	.align		4
.L_2219:
        /*0028*/ 	.byte	0x04, 0x17
        /*002a*/ 	.short	(.L_2221 - .L_2220)
.L_2220:
        /*002c*/ 	.word	0x00000000
        /*0030*/ 	.short	0x0004
        /*0032*/ 	.short	0x0029
        /*0034*/ 	.byte	0x00, 0xf0, 0x05, 0x00


	//----- nvinfo : EIATTR_KPARAM_INFO
	.align		4
.L_2221:
        /*0038*/ 	.byte	0x04, 0x17
        /*003a*/ 	.short	(.L_2223 - .L_2222)
.L_2222:
        /*003c*/ 	.word	0x00000000
        /*0040*/ 	.short	0x0003
        /*0042*/ 	.short	0x0028
        /*0044*/ 	.byte	0x00, 0xf0, 0x05, 0x00


	//----- nvinfo : EIATTR_KPARAM_INFO
	.align		4
.L_2223:
        /*0048*/ 	.byte	0x04, 0x17
        /*004a*/ 	.short	(.L_2225 - .L_2224)
.L_2224:
        /*004c*/ 	.word	0x00000000
        /*0050*/ 	.short	0x0002
        /*0052*/ 	.short	0x0018
        /*0054*/ 	.byte	0x00, 0xf0, 0x41, 0x00


	//----- nvinfo : EIATTR_KPARAM_INFO
	.align		4
.L_2225:
        /*0058*/ 	.byte	0x04, 0x17
        /*005a*/ 	.short	(.L_2227 - .L_2226)
.L_2226:
        /*005c*/ 	.word	0x00000000
        /*0060*/ 	.short	0x0001
        /*0062*/ 	.short	0x0008
        /*0064*/ 	.byte	0x00, 0xf0, 0x41, 0x00


	//----- nvinfo : EIATTR_KPARAM_INFO
	.align		4
.L_2227:
        /*0068*/ 	.byte	0x04, 0x17
        /*006a*/ 	.short	(.L_2229 - .L_2228)
.L_2228:
        /*006c*/ 	.word	0x00000000
        /*0070*/ 	.short	0x0000
        /*0072*/ 	.short	0x0000
        /*0074*/ 	.byte	0x00, 0xf0, 0x11, 0x00


	//----- nvinfo : EIATTR_SPARSE_MMA_MASK
	.align		4
.L_2229:
        /*0078*/ 	.byte	0x03, 0x50
        /*007a*/ 	.short	0x0000


	//----- nvinfo : EIATTR_MAXREG_COUNT
	.align		4
        /*007c*/ 	.byte	0x03, 0x1b
        /*007e*/ 	.short	0x00ff


	//----- nvinfo : EIATTR_MERCURY_ISA_VERSION
	.align		4
        /*0080*/ 	.byte	0x03, 0x5f
        /*0082*/ 	.short	0x0101


	//----- nvinfo : EIATTR_EXIT_INSTR_OFFSETS
	.align		4
        /*0084*/ 	.byte	0x04, 0x1c
        /*0086*/ 	.short	(.L_2231 - .L_2230)


	//   ....[0]....
.L_2230:
        /*0088*/ 	.word	0x000003f0


	//   ....[1]....
        /*008c*/ 	.word	0x00000450


	//----- nvinfo : EIATTR_MAX_THREADS
	.align		4
.L_2231:
        /*0090*/ 	.byte	0x04, 0x05
        /*0092*/ 	.short	(.L_2233 - .L_2232)
.L_2232:
        /*0094*/ 	.word	0x00000080
        /*0098*/ 	.word	0x00000001
        /*009c*/ 	.word	0x00000001


	//----- nvinfo : EIATTR_CRS_STACK_SIZE
	.align		4
.L_2233:
        /*00a0*/ 	.byte	0x04, 0x1e
        /*00a2*/ 	.short	(.L_2235 - .L_2234)
.L_2234:
        /*00a4*/ 	.word	0x00000000


	//----- nvinfo : EIATTR_CBANK_PARAM_SIZE
	.align		4
.L_2235:
        /*00a8*/ 	.byte	0x03, 0x19
        /*00aa*/ 	.short	0x002c


	//----- nvinfo : EIATTR_PARAM_CBANK
	.align		4
        /*00ac*/ 	.byte	0x04, 0x0a
        /*00ae*/ 	.short	(.L_2237 - .L_2236)
	.align		4
.L_2236:
        /*00b0*/ 	.word	index@(.nv.constant0._ZN2at6native27unrolled_elementwise_kernelINS0_13AUnaryFunctorIdddZZZNS0_20copysign_kernel_cudaERNS_18TensorIteratorBaseEENKUlvE_clEvENKUlvE_clEvEUlddE_EESt5arrayIPcLm2EELi4E23TrivialOffsetCalculatorILi1EjESD_NS0_6memory15LoadWithoutCastENSE_16StoreWithoutCastEEEviT_T0_T2_T3_T4_T5_)
        /*00b4*/ 	.short	0x0210
        /*00b6*/ 	.short	0x002c


	//----- nvinfo : EIATTR_SW_WAR
	.align		4
.L_2237:
        /*00b8*/ 	.byte	0x04, 0x36
        /*00ba*/ 	.short	(.L_2239 - .L_2238)
.L_2238:
        /*00bc*/ 	.word	0x00000008
.L_2239:


//--------------------- .nv.info._ZN2at6native29vectorized_elementwise_kernelILi2ENS0_13AUnaryFunctorIdddZZZNS0_20copysign_kernel_cudaERNS_18TensorIteratorBaseEENKUlvE_clEvENKUlvE_clEvEUlddE_EESt5arrayIPcLm2EEEEviT0_T1_ --------------------------
	.section	.nv.info._ZN2at6native29vectorized_elementwise_kernelILi2ENS0_13AUnaryFunctorIdddZZZNS0_20copysign_kernel_cudaERNS_18TensorIteratorBaseEENKUlvE_clEvENKUlvE_clEvEUlddE_EESt5arrayIPcLm2EEEEviT0_T1_,"",@"SHT_CUDA_INFO"
	.sectionflags	@""
	.align	4


	//----- nvinfo : EIATTR_CUDA_API_VERSION
	.align		4
        /*0000*/ 	.byte	0x04, 0x37
        /*0002*/ 	.short	(.L_2241 - .L_2240)
.L_2240:
        /*0004*/ 	.word	0x00000082


	//----- nvinfo : EIATTR_KPARAM_INFO
	.align		4
.L_2241:
        /*0008*/ 	.byte	0x04, 0x17
        /*000a*/ 	.short	(.L_2243 - .L_2242)
.L_2242:
        /*000c*/ 	.word	0x00000000
        /*0010*/ 	.short	0x0002
        /*0012*/ 	.short	0x0018
        /*0014*/ 	.byte	0x00, 0xf0, 0x41, 0x00


	//----- nvinfo : EIATTR_KPARAM_INFO
	.align		4
.L_2243:
        /*0018*/ 	.byte	0x04, 0x17
        /*001a*/ 	.short	(.L_2245 - .L_2244)
.L_2244:
        /*001c*/ 	.word	0x00000000
        /*0020*/ 	.short	0x0001
        /*0022*/ 	.short	0x0008
        /*0024*/ 	.byte	0x00, 0xf0, 0x41, 0x00


	//----- nvinfo : EIATTR_KPARAM_INFO
	.align		4
.L_2245:
        /*0028*/ 	.byte	0x04, 0x17
        /*002a*/ 	.short	(.L_2247 - .L_2246)
.L_2246:
        /*002c*/ 	.word	0x00000000
        /*0030*/ 	.short	0x0000
        /*0032*/ 	.short	0x0000
        /*0034*/ 	.byte	0x00, 0xf0, 0x11, 0x00


	//----- nvinfo : EIATTR_SPARSE_MMA_MASK
	.align		4
.L_2247:
        /*0038*/ 	.byte	0x03, 0x50
        /*003a*/ 	.short	0x0000


	//----- nvinfo : EIATTR_MAXREG_COUNT
	.align		4
        /*003c*/ 	.byte	0x03, 0x1b
        /*003e*/ 	.short	0x00ff


	//----- nvinfo : EIATTR_MERCURY_ISA_VERSION
	.align		4
        /*0040*/ 	.byte	0x03, 0x5f
        /*0042*/ 	.short	0x0101


	//----- nvinfo : EIATTR_EXIT_INSTR_OFFSETS
	.align		4
        /*0044*/ 	.byte	0x04, 0x1c
        /*0046*/ 	.short	(.L_2249 - .L_2248)


	//   ....[0]....
.L_2248:
        /*0048*/ 	.word	0x00000290


	//   ....[1]....
        /*004c*/ 	.word	0x00000a90


	//   ....[2]....
        /*0050*/ 	.word	0x00000ae0


	//----- nvinfo : EIATTR_MAX_THREADS
	.align		4
.L_2249:
        /*0054*/ 	.byte	0x04, 0x05
        /*0056*/ 	.short	(.L_2251 - .L_2250)
.L_2250:
        /*0058*/ 	.word	0x00000080
        /*005c*/ 	.word	0x00000001
        /*0060*/ 	.word	0x00000001


	//----- nvinfo : EIATTR_CRS_STACK_SIZE
	.align		4
.L_2251:
        /*0064*/ 	.byte	0x04, 0x1e
        /*0066*/ 	.short	(.L_2253 - .L_2252)
.L_2252:
        /*0068*/ 	.word	0x00000000


	//----- nvinfo : EIATTR_CBANK_PARAM_SIZE
	.align		4
.L_2253:
        /*006c*/ 	.byte	0x03, 0x19
        /*006e*/ 	.short	0x0028


	//----- nvinfo : EIATTR_PARAM_CBANK
	.align		4
        /*0070*/ 	.byte	0x04, 0x0a
        /*0072*/ 	.short	(.L_2255 - .L_2254)
	.align		4
.L_2254:
        /*0074*/ 	.word	index@(.nv.constant0._ZN2at6native29vectorized_elementwise_kernelILi2ENS0_13AUnaryFunctorIdddZZZNS0_20copysign_kernel_cudaERNS_18TensorIteratorBaseEENKUlvE_clEvENKUlvE_clEvEUlddE_EESt5arrayIPcLm2EEEEviT0_T1_)
        /*0078*/ 	.short	0x0210
        /*007a*/ 	.short	0x0028


	//----- nvinfo : EIATTR_SW_WAR
	.align		4
.L_2255:
        /*007c*/ 	.byte	0x04, 0x36
        /*007e*/ 	.short	(.L_2257 - .L_2256)
.L_2256:
        /*0080*/ 	.word	0x00000008
.L_2257:


//--------------------- .nv.info._ZN2at6native29vectorized_elementwise_kernelILi4ENS0_13AUnaryFunctorIdddZZZNS0_20copysign_kernel_cudaERNS_18TensorIteratorBaseEENKUlvE_clEvENKUlvE_clEvEUlddE_EESt5arrayIPcLm2EEEEviT0_T1_ --------------------------
	.section	.nv.info._ZN2at6native29vectorized_elementwise_kernelILi4ENS0_13AUnaryFunctorIdddZZZNS0_20copysign_kernel_cudaERNS_18TensorIteratorBaseEENKUlvE_clEvENKUlvE_clEvEUlddE_EESt5arrayIPcLm2EEEEviT0_T1_,"",@"SHT_CUDA_INFO"
	.sectionflags	@""
	.align	4


	//----- nvinfo : EIATTR_CUDA_API_VERSION
	.align		4
        /*0000*/ 	.byte	0x04, 0x37
        /*0002*/ 	.short	(.L_2259 - .L_2258)
.L_2258:
        /*0004*/ 	.word	0x00000082


	//----- nvinfo : EIATTR_KPARAM_INFO
	.align		4
.L_2259:
        /*0008*/ 	.byte	0x04, 0x17
        /*000a*/ 	.short	(.L_2261 - .L_2260)
.L_2260:
        /*000c*/ 	.word	0x00000000
        /*0010*/ 	.short	0x0002
        /*0012*/ 	.short	0x0018
        /*0014*/ 	.byte	0x00, 0xf0, 0x41, 0x00


	//----- nvinfo : EIATTR_KPARAM_INFO
	.align		4
.L_2261:
        /*0018*/ 	.byte	0x04, 0x17
        /*001a*/ 	.short	(.L_2263 - .L_2262)
.L_2262:
        /*001c*/ 	.word	0x00000000
        /*0020*/ 	.short	0x0001
        /*0022*/ 	.short	0x0008
        /*0024*/ 	.byte	0x00, 0xf0, 0x41, 0x00


	//----- nvinfo : EIATTR_KPARAM_INFO
	.align		4
.L_2263:
        /*0028*/ 	.byte	0x04, 0x17
        /*002a*/ 	.short	(.L_2265 - .L_2264)
.L_2264:
        /*002c*/ 	.word	0x00000000
        /*0030*/ 	.short	0x0000
        /*0032*/ 	.short	0x0000
        /*0034*/ 	.byte	0x00, 0xf0, 0x11, 0x00


	//----- nvinfo : EIATTR_SPARSE_MMA_MASK
	.align		4
.L_2265:
        /*0038*/ 	.byte	0x03, 0x50
        /*003a*/ 	.short	0x0000


	//----- nvinfo : EIATTR_MAXREG_COUNT
	.align		4
        /*003c*/ 	.byte	0x03, 0x1b
        /*003e*/ 	.short	0x00ff


	//----- nvinfo : EIATTR_MERCURY_ISA_VERSION
	.align		4
        /*0040*/ 	.byte	0x03, 0x5f
        /*0042*/ 	.short	0x0101


	//----- nvinfo : EIATTR_EXIT_INSTR_OFFSETS
	.align		4
        /*0044*/ 	.byte	0x04, 0x1c
        /*0046*/ 	.short	(.L_2267 - .L_2266)


	//   ....[0]....
.L_2266:
        /*0048*/ 	.word	0x00000290


	//   ....[1]....
        /*004c*/ 	.word	0x00000a90


	//   ....[2]....
        /*0050*/ 	.word	0x00000ae0


	//----- nvinfo : EIATTR_MAX_THREADS
	.align		4
.L_2267:
        /*0054*/ 	.byte	0x04, 0x05
        /*0056*/ 	.short	(.L_2269 - .L_2268)
.L_2268:
        /*0058*/ 	.word	0x00000080
        /*005c*/ 	.word	0x00000001
        /*0060*/ 	.word	0x00000001


	//----- nvinfo : EIATTR_CRS_STACK_SIZE
	.align		4
.L_2269:
        /*0064*/ 	.byte	0x04, 0x1e
        /*0066*/ 	.short	(.L_2271 - .L_2270)
.L_2270:
        /*0068*/ 	.word	0x00000000


	//----- nvinfo : EIATTR_CBANK_PARAM_SIZE
	.align		4
.L_2271:
        /*006c*/ 	.byte	0x03, 0x19
        /*006e*/ 	.short	0x0028


	//----- nvinfo : EIATTR_PARAM_CBANK
	.align		4
        /*0070*/ 	.byte	0x04, 0x0a
        /*0072*/ 	.short	(.L_2273 - .L_2272)
	.align		4
.L_2272:
        /*0074*/ 	.word	index@(.nv.constant0._ZN2at6native29vectorized_elementwise_kernelILi4ENS0_13AUnaryFunctorIdddZZZNS0_20copysign_kernel_cudaERNS_18TensorIteratorBaseEENKUlvE_clEvENKUlvE_clEvEUlddE_EESt5arrayIPcLm2EEEEviT0_T1_)
        /*0078*/ 	.short	0x0210
        /*007a*/ 	.short	0x0028


	//----- nvinfo : EIATTR_SW_WAR
	.align		4
.L_2273:
        /*007c*/ 	.byte	0x04, 0x36
        /*007e*/ 	.short	(.L_2275 - .L_2274)
.L_2274:
        /*0080*/ 	.word	0x00000008
.L_2275:


//--------------------- .nv.info._ZN2at6native29vectorized_elementwise_kernelILi8ENS0_13AUnaryFunctorIdddZZZNS0_20copysign_kernel_cudaERNS_18TensorIteratorBaseEENKUlvE_clEvENKUlvE_clEvEUlddE_EESt5arrayIPcLm2EEEEviT0_T1_ --------------------------
	.section	.nv.info._ZN2at6native29vectorized_elementwise_kernelILi8ENS0_13AUnaryFunctorIdddZZZNS0_20copysign_kernel_cudaERNS_18TensorIteratorBaseEENKUlvE_clEvENKUlvE_clEvEUlddE_EESt5arrayIPcLm2EEEEviT0_T1_,"",@"SHT_CUDA_INFO"
	.sectionflags	@""
	.align	4


	//----- nvinfo : EIATTR_CUDA_API_VERSION
	.align		4
        /*0000*/ 	.byte	0x04, 0x37
        /*0002*/ 	.short	(.L_2277 - .L_2276)
.L_2276:
        /*0004*/ 	.word	0x00000082


	//----- nvinfo : EIATTR_KPARAM_INFO
	.align		4
.L_2277:
        /*0008*/ 	.byte	0x04, 0x17
        /*000a*/ 	.short	(.L_2279 - .L_2278)
.L_2278:
        /*000c*/ 	.word	0x00000000
        /*0010*/ 	.short	0x0002
        /*0012*/ 	.short	0x0018
        /*0014*/ 	.byte	0x00, 0xf0, 0x41, 0x00


	//----- nvinfo : EIATTR_KPARAM_INFO
	.align		4
.L_2279:
        /*0018*/ 	.byte	0x04, 0x17
        /*001a*/ 	.short	(.L_2281 - .L_2280)
.L_2280:
        /*001c*/ 	.word	0x00000000
        /*0020*/ 	.short	0x0001
        /*0022*/ 	.short	0x0008
        /*0024*/ 	.byte	0x00, 0xf0, 0x41, 0x00


	//----- nvinfo : EIATTR_KPARAM_INFO
	.align		4
.L_2281:
        /*0028*/ 	.byte	0x04, 0x17
        /*002a*/ 	.short	(.L_2283 - .L_2282)
.L_2282:
        /*002c*/ 	.word	0x00000000
        /*0030*/ 	.short	0x0000
        /*0032*/ 	.short	0x0000
        /*0034*/ 	.byte	0x00, 0xf0, 0x11, 0x00


	//----- nvinfo : EIATTR_SPARSE_MMA_MASK
	.align		4
.L_2283:
        /*0038*/ 	.byte	0x03, 0x50
        /*003a*/ 	.short	0x0000


	//----- nvinfo : EIATTR_MAXREG_COUNT
	.align		4
        /*003c*/ 	.byte	0x03, 0x1b
        /*003e*/ 	.short	0x00ff


	//----- nvinfo : EIATTR_MERCURY_ISA_VERSION
	.align		4
        /*0040*/ 	.byte	0x03, 0x5f
        /*0042*/ 	.short	0x0101


	//----- nvinfo : EIATTR_EXIT_INSTR_OFFSETS
	.align		4
        /*0044*/ 	.byte	0x04, 0x1c
        /*0046*/ 	.short	(.L_2285 - .L_2284)


	//   ....[0]....
.L_2284:
        /*0048*/ 	.word	0x00000290


	//   ....[1]....
        /*004c*/ 	.word	0x00000a90


	//   ....[2]....
        /*0050*/ 	.word	0x00000ae0


	//----- nvinfo : EIATTR_MAX_THREADS
	.align		4
.L_2285:
        /*0054*/ 	.byte	0x04, 0x05
        /*0056*/ 	.short	(.L_2287 - .L_2286)
.L_2286:
        /*0058*/ 	.word	0x00000080
        /*005c*/ 	.word	0x00000001
        /*0060*/ 	.word	0x00000001


	//----- nvinfo : EIATTR_CRS_STACK_SIZE
	.align		4
.L_2287:
        /*0064*/ 	.byte	0x04, 0x1e
        /*0066*/ 	.short	(.L_2289 - .L_2288)
.L_2288:
        /*0068*/ 	.word	0x00000000


	//----- nvinfo : EIATTR_CBANK_PARAM_SIZE
	.align		4
.L_2289:
        /*006c*/ 	.byte	0x03, 0x19
        /*006e*/ 	.short	0x0028


	//----- nvinfo : EIATTR_PARAM_CBANK
	.align		4
        /*0070*/ 	.byte	0x04, 0x0a
        /*0072*/ 	.short	(.L_2291 - .L_2290)
	.align		4
.L_2290:
        /*0074*/ 	.word	index@(.nv.constant0._ZN2at6native29vectorized_elementwise_kernelILi8ENS0_13AUnaryFunctorIdddZZZNS0_20copysign_kernel_cudaERNS_18TensorIteratorBaseEENKUlvE_clEvENKUlvE_clEvEUlddE_EESt5arrayIPcLm2EEEEviT0_T1_)
        /*0078*/ 	.short	0x0210
        /*007a*/ 	.short	0x0028


	//----- nvinfo : EIATTR_SW_WAR
	.align		4
.L_2291:
        /*007c*/ 	.byte	0x04, 0x36
        /*007e*/ 	.short	(.L_2293 - .L_2292)
.L_2292:
        /*0080*/ 	.word	0x00000008
.L_2293:


//--------------------- .nv.callgraph             --------------------------
	.section	.nv.callgraph,"",@"SHT_CUDA_CALLGRAPH"
	.align	4
	.sectionentsize	8
	.align		4
        /*0000*/ 	.word	0x00000000
	.align		4
        /*0004*/ 	.word	0xffffffff
	.align		4
        /*0008*/ 	.word	index@(_ZN2at6native18elementwise_kernelILi128ELi4EZNS0_15gpu_kernel_implINS0_13BinaryFunctorIN3c104HalfES5_S5_ZZZNS0_20copysign_kernel_cudaERNS_18TensorIteratorBaseEENKUlvE_clEvENKUlvE2_clEvEUlS5_S5_E_EEEEvS7_RKT_EUliE_EEviT1_)
	.align		4
        /*000c*/ 	.word	index@(__assertfail)
	.align		4
        /*0010*/ 	.word	index@(_ZN2at6native27unrolled_elementwise_kernelINS0_13BinaryFunctorIN3c104HalfES4_S4_ZZZNS0_20copysign_kernel_cudaERNS_18TensorIteratorBaseEENKUlvE_clEvENKUlvE2_clEvEUlS4_S4_E_EESt5arrayIPcLm3EELi4E23TrivialOffsetCalculatorILi2EjESE_ILi1EjENS0_6memory12LoadWithCastILi2EEENSH_13StoreWithCastILi1EEEEEviT_T0_T2_T3_T4_T5_)
	.align		4
        /*0014*/ 	.word	index@(__assertfail)
	.align		4
        /*0018*/ 	.word	index@(_ZN2at6native18elementwise_kernelILi128ELi4EZNS0_15gpu_kernel_implINS0_13BUnaryFunctorIN3c104HalfES5_S5_ZZZNS0_20copysign_kernel_cudaERNS_18TensorIteratorBaseEENKUlvE_clEvENKUlvE2_clEvEUlS5_S5_E_EEEEvS7_RKT_EUliE_EEviT1_)
	.align		4
        /*001c*/ 	.word	index@(__assertfail)
	.align		4
        /*0020*/ 	.word	index@(_ZN2at6native27unrolled_elementwise_kernelINS0_13BUnaryFunctorIN3c104HalfES4_S4_ZZZNS0_20copysign_kernel_cudaERNS_18TensorIteratorBaseEENKUlvE_clEvENKUlvE2_clEvEUlS4_S4_E_EESt5arrayIPcLm2EELi4E23TrivialOffsetCalculatorILi1EjESF_NS0_6memory12LoadWithCastILi1EEENSG_13StoreWithCastILi1EEEEEviT_T0_T2_T3_T4_T5_)
	.align		4
        /*0024*/ 	.word	index@(__assertfail)
	.align		4
        /*0028*/ 	.word	index@(_ZN2at6native18elementwise_kernelILi128ELi4EZNS0_15gpu_kernel_implINS0_13AUnaryFunctorIN3c104HalfES5_S5_ZZZNS0_20copysign_kernel_cudaERNS_18TensorIteratorBaseEENKUlvE_clEvENKUlvE2_clEvEUlS5_S5_E_EEEEvS7_RKT_EUliE_EEviT1_)
	.align		4
        /*002c*/ 	.word	index@(__assertfail)
	.align		4
        /*0030*/ 	.word	index@(_ZN2at6native27unrolled_elementwise_kernelINS0_13AUnaryFunctorIN3c104HalfES4_S4_ZZZNS0_20copysign_kernel_cudaERNS_18TensorIteratorBaseEENKUlvE_clEvENKUlvE2_clEvEUlS4_S4_E_EESt5arrayIPcLm2EELi4E23TrivialOffsetCalculatorILi1EjESF_NS0_6memory12LoadWithCastILi1EEENSG_13StoreWithCastILi1EEEEEviT_T0_T2_T3_T4_T5_)
	.align		4
        /*0034*/ 	.word	index@(__assertfail)
	.align		4
        /*0038*/ 	.word	index@(_ZN2at6native18elementwise_kernelILi128ELi4EZNS0_15gpu_kernel_implINS0_13BinaryFunctorIN3c108BFloat16ES5_S5_ZZZNS0_20copysign_kernel_cudaERNS_18TensorIteratorBaseEENKUlvE_clEvENKUlvE1_clEvEUlS5_S5_E_EEEEvS7_RKT_EUliE_EEviT1_)
	.align		4
        /*003c*/ 	.word	index@(__assertfail)
	.align		4
        /*0040*/ 	.word	index@(_ZN2at6native27unrolled_elementwise_kernelINS0_13BinaryFunctorIN3c108BFloat16ES4_S4_ZZZNS0_20copysign_kernel_cudaERNS_18TensorIteratorBaseEENKUlvE_clEvENKUlvE1_clEvEUlS4_S4_E_EESt5arrayIPcLm3EELi4E23TrivialOffsetCalculatorILi2EjESE_ILi1EjENS0_6memory12LoadWithCastILi2EEENSH_13StoreWithCastILi1EEEEEviT_T0_T2_T3_T4_T5_)
	.align		4
        /*0044*/ 	.word	index@(__assertfail)
	.align		4
        /*0048*/ 	.word	index@(_ZN2at6native18elementwise_kernelILi128ELi4EZNS0_15gpu_kernel_implINS0_13BUnaryFunctorIN3c108BFloat16ES5_S5_ZZZNS0_20copysign_kernel_cudaERNS_18TensorIteratorBaseEENKUlvE_clEvENKUlvE1_clEvEUlS5_S5_E_EEEEvS7_RKT_EUliE_EEviT1_)
	.align		4
        /*004c*/ 	.word	index@(__assertfail)
	.align		4
        /*0050*/ 	.word	index@(_ZN2at6native27unrolled_elementwise_kernelINS0_13BUnaryFunctorIN3c108BFloat16ES4_S4_ZZZNS0_20copysign_kernel_cudaERNS_18TensorIteratorBaseEENKUlvE_clEvENKUlvE1_clEvEUlS4_S4_E_EESt5arrayIPcLm2EELi4E23TrivialOffsetCalculatorILi1EjESF_NS0_6memory12LoadWithCastILi1EEENSG_13StoreWithCastILi1EEEEEviT_T0_T2_T3_T4_T5_)
	.align		4
        /*0054*/ 	.word	index@(__assertfail)
	.align		4
        /*0058*/ 	.word	index@(_ZN2at6native18elementwise_kernelILi128ELi4EZNS0_15gpu_kernel_implINS0_13AUnaryFunctorIN3c108BFloat16ES5_S5_ZZZNS0_20copysign_kernel_cudaERNS_18TensorIteratorBaseEENKUlvE_clEvENKUlvE1_clEvEUlS5_S5_E_EEEEvS7_RKT_EUliE_EEviT1_)
	.align		4
        /*005c*/ 	.word	index@(__assertfail)
	.align		4
        /*0060*/ 	.word	index@(_ZN2at6native27unrolled_elementwise_kernelINS0_13AUnaryFunctorIN3c108BFloat16ES4_S4_ZZZNS0_20copysign_kernel_cudaERNS_18TensorIteratorBaseEENKUlvE_clEvENKUlvE1_clEvEUlS4_S4_E_EESt5arrayIPcLm2EELi4E23TrivialOffsetCalculatorILi1EjESF_NS0_6memory12LoadWithCastILi1EEENSG_13StoreWithCastILi1EEEEEviT_T0_T2_T3_T4_T5_)
	.align		4
        /*0064*/ 	.word	index@(__assertfail)
	.align		4
        /*0068*/ 	.word	index@(_ZN2at6native18elementwise_kernelILi128ELi4EZNS0_15gpu_kernel_implINS0_13BinaryFunctorIfffZZZNS0_20copysign_kernel_cudaERNS_18TensorIteratorBaseEENKUlvE_clEvENKUlvE0_clEvEUlffE_EEEEvS5_RKT_EUliE_EEviT1_)
	.align		4
        /*006c*/ 	.word	index@(__assertfail)
	.align		4
        /*0070*/ 	.word	index@(_ZN2at6native27unrolled_elementwise_kernelINS0_13BinaryFunctorIfffZZZNS0_20copysign_kernel_cudaERNS_18TensorIteratorBaseEENKUlvE_clEvENKUlvE0_clEvEUlffE_EESt5arrayIPcLm3EELi4E23TrivialOffsetCalculatorILi2EjESC_ILi1EjENS0_6memory12LoadWithCastILi2EEENSF_13StoreWithCastILi1EEEEEviT_T0_T2_T3_T4_T5_)
	.align		4
        /*0074*/ 	.word	index@(__assertfail)
	.align		4
        /*0078*/ 	.word	index@(_ZN2at6native18elementwise_kernelILi128ELi4EZNS0_15gpu_kernel_implINS0_13BUnaryFunctorIfffZZZNS0_20copysign_kernel_cudaERNS_18TensorIteratorBaseEENKUlvE_clEvENKUlvE0_clEvEUlffE_EEEEvS5_RKT_EUliE_EEviT1_)
	.align		4
        /*007c*/ 	.word	index@(__assertfail)
	.align		4
        /*0080*/ 	.word	index@(_ZN2at6native27unrolled_elementwise_kernelINS0_13BUnaryFunctorIfffZZZNS0_20copysign_kernel_cudaERNS_18TensorIteratorBaseEENKUlvE_clEvENKUlvE0_clEvEUlffE_EESt5arrayIPcLm2EELi4E23TrivialOffsetCalculatorILi1EjESD_NS0_6memory12LoadWithCastILi1EEENSE_13StoreWithCastILi1EEEEEviT_T0_T2_T3_T4_T5_)
	.align		4
        /*0084*/ 	.word	index@(__assertfail)
	.align		4
        /*0088*/ 	.word	index@(_ZN2at6native18elementwise_kernelILi128ELi4EZNS0_15gpu_kernel_implINS0_13AUnaryFunctorIfffZZZNS0_20copysign_kernel_cudaERNS_18TensorIteratorBaseEENKUlvE_clEvENKUlvE0_clEvEUlffE_EEEEvS5_RKT_EUliE_EEviT1_)
	.align		4
        /*008c*/ 	.word	index@(__assertfail)
	.align		4
        /*0090*/ 	.word	index@(_ZN2at6native27unrolled_elementwise_kernelINS0_13AUnaryFunctorIfffZZZNS0_20copysign_kernel_cudaERNS_18TensorIteratorBaseEENKUlvE_clEvENKUlvE0_clEvEUlffE_EESt5arrayIPcLm2EELi4E23TrivialOffsetCalculatorILi1EjESD_NS0_6memory12LoadWithCastILi1EEENSE_13StoreWithCastILi1EEEEEviT_T0_T2_T3_T4_T5_)
	.align		4
        /*0094*/ 	.word	index@(__assertfail)
	.align		4
        /*0098*/ 	.word	index@(_ZN2at6native18elementwise_kernelILi128ELi4EZNS0_15gpu_kernel_implINS0_13BinaryFunctorIdddZZZNS0_20copysign_kernel_cudaERNS_18TensorIteratorBaseEENKUlvE_clEvENKUlvE_clEvEUlddE_EEEEvS5_RKT_EUliE_EEviT1_)
	.align		4
        /*009c*/ 	.word	index@(__assertfail)
	.align		4
        /*00a0*/ 	.word	index@(_ZN2at6native27unrolled_elementwise_kernelINS0_13BinaryFunctorIdddZZZNS0_20copysign_kernel_cudaERNS_18TensorIteratorBaseEENKUlvE_clEvENKUlvE_clEvEUlddE_EESt5arrayIPcLm3EELi4E23TrivialOffsetCalculatorILi2EjESC_ILi1EjENS0_6memory12LoadWithCastILi2EEENSF_13StoreWithCastILi1EEEEEviT_T0_T2_T3_T4_T5_)
	.align		4
        /*00a4*/ 	.word	index@(__assertfail)
	.align		4
        /*00a8*/ 	.word	index@(_ZN2at6native18elementwise_kernelILi128ELi4EZNS0_15gpu_kernel_implINS0_13BUnaryFunctorIdddZZZNS0_20copysign_kernel_cudaERNS_18TensorIteratorBaseEENKUlvE_clEvENKUlvE_clEvEUlddE_EEEEvS5_RKT_EUliE_EEviT1_)
	.align		4
        /*00ac*/ 	.word	index@(__assertfail)
	.align		4
        /*00b0*/ 	.word	index@(_ZN2at6native27unrolled_elementwise_kernelINS0_13BUnaryFunctorIdddZZZNS0_20copysign_kernel_cudaERNS_18TensorIteratorBaseEENKUlvE_clEvENKUlvE_clEvEUlddE_EESt5arrayIPcLm2EELi4E23TrivialOffsetCalculatorILi1EjESD_NS0_6memory12LoadWithCastILi1EEENSE_13StoreWithCastILi1EEEEEviT_T0_T2_T3_T4_T5_)
	.align		4
        /*00b4*/ 	.word	index@(__assertfail)
	.align		4
        /*00b8*/ 	.word	index@(_ZN2at6native18elementwise_kernelILi128ELi4EZNS0_15gpu_kernel_implINS0_13AUnaryFunctorIdddZZZNS0_20copysign_kernel_cudaERNS_18TensorIteratorBaseEENKUlvE_clEvENKUlvE_clEvEUlddE_EEEEvS5_RKT_EUliE_EEviT1_)
	.align		4
        /*00bc*/ 	.word	index@(__assertfail)
	.align		4
        /*00c0*/ 	.word	index@(_ZN2at6native27unrolled_elementwise_kernelINS0_13AUnaryFunctorIdddZZZNS0_20copysign_kernel_cudaERNS_18TensorIteratorBaseEENKUlvE_clEvENKUlvE_clEvEUlddE_EESt5arrayIPcLm2EELi4E23TrivialOffsetCalculatorILi1EjESD_NS0_6memory12LoadWithCastILi1EEENSE_13StoreWithCastILi1EEEEEviT_T0_T2_T3_T4_T5_)
	.align		4
        /*00c4*/ 	.word	index@(__assertfail)
	.align		4
        /*00c8*/ 	.word	0x00000000
	.align		4
        /*00cc*/ 	.word	0xfffffffe
	.align		4
        /*00d0*/ 	.word	0x00000000
	.align		4
        /*00d4*/ 	.word	0xfffffffd
	.align		4
        /*00d8*/ 	.word	0x00000000
	.align		4
        /*00dc*/ 	.word	0xfffffffc


//--------------------- .nv.constant4             --------------------------
	.section	.nv.constant4,"a",@progbits
	.align	8
	.align		8
.nv.constant4:
        /*0000*/ 	.dword	__assertfail
	.align		8
        /*0008*/ 	.dword	__unnamed_1
	.align		8
        /*0010*/ 	.dword	__unnamed_2
	.align		8
        /*0018*/ 	.dword	__unnamed_3
	.align		8
        /*0020*/ 	.dword	__unnamed_4
	.align		8
        /*0028*/ 	.dword	__unnamed_5
	.align		8
        /*0030*/ 	.dword	__unnamed_6
	.align		8
        /*0038*/ 	.dword	__unnamed_7
	.align		8
        /*0040*/ 	.dword	__unnamed_8
	.align		8
        /*0048*/ 	.dword	_ZN48_INTERNAL_51620a36_17_CopysignKernel_cu_3e3b8e0b4cuda3std3__45__cpo5beginE
	.align		8
        /*0050*/ 	.dword	_ZN48_INTERNAL_51620a36_17_CopysignKernel_cu_3e3b8e0b4cuda3std3__45__cpo3endE
	.align		8
        /*0058*/ 	.dword	_ZN48_INTERNAL_51620a36_17_CopysignKernel_cu_3e3b8e0b4cuda3std3__45__cpo6cbeginE
	.align		8
        /*0060*/ 	.dword	_ZN48_INTERNAL_51620a36_17_CopysignKernel_cu_3e3b8e0b4cuda3std3__45__cpo4cendE
	.align		8
        /*0068*/ 	.dword	_ZN48_INTERNAL_51620a36_17_CopysignKernel_cu_3e3b8e0b4cuda3std3__45__cpo6rbeginE
	.align		8
        /*0070*/ 	.dword	_ZN48_INTERNAL_51620a36_17_CopysignKernel_cu_3e3b8e0b4cuda3std3__45__cpo4rendE
	.align		8
        /*0078*/ 	.dword	_ZN48_INTERNAL_51620a36_17_CopysignKernel_cu_3e3b8e0b4cuda3std3__45__cpo7crbeginE
	.align		8
        /*0080*/ 	.dword	_ZN48_INTERNAL_51620a36_17_CopysignKernel_cu_3e3b8e0b4cuda3std3__45__cpo5crendE
	.align		8
        /*0088*/ 	.dword	_ZN48_INTERNAL_51620a36_17_CopysignKernel_cu_3e3b8e0b4cuda3std3__450_GLOBAL__N__51620a36_17_CopysignKernel_cu_3e3b8e0b6ignoreE
	.align		8
        /*0090*/ 	.dword	_ZN48_INTERNAL_51620a36_17_CopysignKernel_cu_3e3b8e0b4cuda3std3__419piecewise_constructE
	.align		8
        /*0098*/ 	.dword	_ZN48_INTERNAL_51620a36_17_CopysignKernel_cu_3e3b8e0b4cuda3std3__48in_placeE
	.align		8
        /*00a0*/ 	.dword	_ZN48_INTERNAL_51620a36_17_CopysignKernel_cu_3e3b8e0b4cuda3std3__420unreachable_sentinelE
	.align		8
        /*00a8*/ 	.dword	_ZN48_INTERNAL_51620a36_17_CopysignKernel_cu_3e3b8e0b4cuda3std6ranges3__45__cpo4swapE
	.align		8
        /*00b0*/ 	.dword	_ZN48_INTERNAL_51620a36_17_CopysignKernel_cu_3e3b8e0b4cuda3std6ranges3__45__cpo9iter_moveE
	.align		8
        /*00b8*/ 	.dword	_ZN48_INTERNAL_51620a36_17_CopysignKernel_cu_3e3b8e0b4cuda3std6ranges3__45__cpo5beginE
	.align		8
        /*00c0*/ 	.dword	_ZN48_INTERNAL_51620a36_17_CopysignKernel_cu_3e3b8e0b4cuda3std6ranges3__45__cpo3endE
	.align		8
        /*00c8*/ 	.dword	_ZN48_INTERNAL_51620a36_17_CopysignKernel_cu_3e3b8e0b4cuda3std6ranges3__45__cpo6cbeginE
	.align		8
        /*00d0*/ 	.dword	_ZN48_INTERNAL_51620a36_17_CopysignKernel_cu_3e3b8e0b4cuda3std6ranges3__45__cpo4cendE
	.align		8
        /*00d8*/ 	.dword	_ZN48_INTERNAL_51620a36_17_CopysignKernel_cu_3e3b8e0b4cuda3std6ranges3__45__cpo7advanceE
	.align		8
        /*00e0*/ 	.dword	_ZN48_INTERNAL_51620a36_17_CopysignKernel_cu_3e3b8e0b4cuda3std6ranges3__45__cpo9iter_swapE
	.align		8
        /*00e8*/ 	.dword	_ZN48_INTERNAL_51620a36_17_CopysignKernel_cu_3e3b8e0b4cuda3std6ranges3__45__cpo4nextE
	.align		8
        /*00f0*/ 	.dword	_ZN48_INTERNAL_51620a36_17_CopysignKernel_cu_3e3b8e0b4cuda3std6ranges3__45__cpo4prevE
	.align		8
        /*00f8*/ 	.dword	_ZN48_INTERNAL_51620a36_17_CopysignKernel_cu_3e3b8e0b4cuda3std6ranges3__45__cpo4dataE
	.align		8
        /*0100*/ 	.dword	_ZN48_INTERNAL_51620a36_17_CopysignKernel_cu_3e3b8e0b4cuda3std6ranges3__45__cpo5cdataE
	.align		8
        /*0108*/ 	.dword	_ZN48_INTERNAL_51620a36_17_CopysignKernel_cu_3e3b8e0b4cuda3std6ranges3__45__cpo4sizeE
	.align		8
        /*0110*/ 	.dword	_ZN48_INTERNAL_51620a36_17_CopysignKernel_cu_3e3b8e0b4cuda3std6ranges3__45__cpo5ssizeE
	.align		8
        /*0118*/ 	.dword	_ZN48_INTERNAL_51620a36_17_CopysignKernel_cu_3e3b8e0b4cuda3std6ranges3__45__cpo8distanceE
	.align		8
        /*0120*/ 	.dword	_ZN48_INTERNAL_51620a36_17_CopysignKernel_cu_3e3b8e0b6thrust23THRUST_300001_SM_900_NS6system6detail10sequential3seqE
	.align		8
        /*0128*/ 	.dword	$str$5
	.align		8
        /*0130*/ 	.dword	$str$6


//--------------------- .text._ZN2at6native18elementwise_kernelILi128ELi4EZNS0_15gpu_kernel_implINS0_13BinaryFunctorIN3c104HalfES5_S5_ZZZNS0_20copysign_kernel_cudaERNS_18TensorIteratorBaseEENKUlvE_clEvENKUlvE2_clEvEUlS5_S5_E_EEEEvS7_RKT_EUliE_EEviT1_ --------------------------
	.section	.text._ZN2at6native18elementwise_kernelILi128ELi4EZNS0_15gpu_kernel_implINS0_13BinaryFunctorIN3c104HalfES5_S5_ZZZNS0_20copysign_kernel_cudaERNS_18TensorIteratorBaseEENKUlvE_clEvENKUlvE2_clEvEUlS5_S5_E_EEEEvS7_RKT_EUliE_EEviT1_,"ax",@progbits
	.align	128
        .global         _ZN2at6native18elementwise_kernelILi128ELi4EZNS0_15gpu_kernel_implINS0_13BinaryFunctorIN3c104HalfES5_S5_ZZZNS0_20copysign_kernel_cudaERNS_18TensorIteratorBaseEENKUlvE_clEvENKUlvE2_clEvEUlS5_S5_E_EEEEvS7_RKT_EUliE_EEviT1_
        .type           _ZN2at6native18elementwise_kernelILi128ELi4EZNS0_15gpu_kernel_implINS0_13BinaryFunctorIN3c104HalfES5_S5_ZZZNS0_20copysign_kernel_cudaERNS_18TensorIteratorBaseEENKUlvE_clEvENKUlvE2_clEvEUlS5_S5_E_EEEEvS7_RKT_EUliE_EEviT1_,@function
        .size           _ZN2at6native18elementwise_kernelILi128ELi4EZNS0_15gpu_kernel_implINS0_13BinaryFunctorIN3c104HalfES5_S5_ZZZNS0_20copysign_kernel_cudaERNS_18TensorIteratorBaseEENKUlvE_clEvENKUlvE2_clEvEUlS5_S5_E_EEEEvS7_RKT_EUliE_EEviT1_,(.L_x_8009 - _ZN2at6native18elementwise_kernelILi128ELi4EZNS0_15gpu_kernel_implINS0_13BinaryFunctorIN3c104HalfES5_S5_ZZZNS0_20copysign_kernel_cudaERNS_18TensorIteratorBaseEENKUlvE_clEvENKUlvE2_clEvEUlS5_S5_E_EEEEvS7_RKT_EUliE_EEviT1_)
        .other          _ZN2at6native18elementwise_kernelILi128ELi4EZNS0_15gpu_kernel_implINS0_13BinaryFunctorIN3c104HalfES5_S5_ZZZNS0_20copysign_kernel_cudaERNS_18TensorIteratorBaseEENKUlvE_clEvENKUlvE2_clEvEUlS5_S5_E_EEEEvS7_RKT_EUliE_EEviT1_,@"STO_CUDA_ENTRY STV_DEFAULT"
_ZN2at6native18elementwise_kernelILi128ELi4EZNS0_15gpu_kernel_implINS0_13BinaryFunctorIN3c104HalfES5_S5_ZZZNS0_20copysign_kernel_cudaERNS_18TensorIteratorBaseEENKUlvE_clEvENKUlvE2_clEvEUlS5_S5_E_EEEEvS7_RKT_EUliE_EEviT1_:
.text._ZN2at6native18elementwise_kernelILi128ELi4EZNS0_15gpu_kernel_implINS0_13BinaryFunctorIN3c104HalfES5_S5_ZZZNS0_20copysign_kernel_cudaERNS_18TensorIteratorBaseEENKUlvE_clEvENKUlvE2_clEvEUlS5_S5_E_EEEEvS7_RKT_EUliE_EEviT1_:
[----:B------:R-:W0:Y:S01]  /*0000*/  LDC R1, c[0x0][0x28] ;  /* 0x00000a00ff017b82 */ /* 0x000e220000000800 */
[----:B------:R-:W1:Y:S01]  /*0010*/  S2R R18, SR_CTAID.X ;  /* 0x0000000000127919 */ /* 0x000e620000002500 */
[----:B------:R-:W-:Y:S01]  /*0020*/  ULDC UR4, c[0x0][0x210] ;  /* 0x0000840000047ab9 */ /* 0x000fe20000000800 */
[----:B------:R-:W-:Y:S01]  /*0030*/  ULDC.64 UR36, c[0x0][0x208] ;  /* 0x0000820000247ab9 */ /* 0x000fe20000000a00 */
[----:B------:R-:W-:Y:S01]  /*0040*/  BSSY B6, `(.L_x_0) ;  /* 0x0000468000067945 */ /* 0x000fe20003800000 */
[----:B------:R-:W1:Y:S02]  /*0050*/  S2R R23, SR_TID.X ;  /* 0x0000000000177919 */ /* 0x000e640000002100 */
[----:B-1----:R-:W-:-:S05]  /*0060*/  IMAD R19, R18, 0x200, R23 ;  /* 0x0000020012137824 */ /* 0x002fca00078e0217 */
[----:B------:R-:W-:-:S13]  /*0070*/  ISETP.GE.AND P0, PT, R19, UR4, PT ;  /* 0x0000000413007c0c */ /* 0x000fda000bf06270 */
[----:B0-----:R-:W-:Y:S05]  /*0080*/  @P0 BRA `(.L_x_1) ;  /* 0x00000044008c0947 */ /* 0x001fea0003800000 */
[----:B------:R-:W0:Y:S01]  /*0090*/  LDC R6, c[0x0][0x218] ;  /* 0x00008600ff067b82 */ /* 0x000e220000000800 */
[----:B------:R-:W-:Y:S02]  /*00a0*/  IMAD.MOV.U32 R22, RZ, RZ, RZ ;  /* 0x000000ffff167224 */ /* 0x000fe400078e00ff */
[----:B------:R-:W-:Y:S02]  /*00b0*/  IMAD.MOV.U32 R0, RZ, RZ, RZ ;  /* 0x000000ffff007224 */ /* 0x000fe400078e00ff */
[----:B------:R-:W-:Y:S01]  /*00c0*/  IMAD.MOV.U32 R16, RZ, RZ, RZ ;  /* 0x000000ffff107224 */ /* 0x000fe200078e00ff */
[----:B0-----:R-:W-:-:S13]  /*00d0*/  ISETP.NE.AND P0, PT, R6, RZ, PT ;  /* 0x000000ff0600720c */ /* 0x001fda0003f05270 */
[----:B------:R-:W-:Y:S05]  /*00e0*/  @!P0 BRA `(.L_x_2) ;  /* 0x0000001400788947 */ /* 0x000fea0003800000 */
[----:B------:R-:W-:Y:S01]  /*00f0*/  IMAD.MOV.U32 R2, RZ, RZ, RZ ;  /* 0x000000ffff027224 */ /* 0x000fe200078e00ff */
[----:B------:R-:W-:Y:S01]  /*0100*/  ULDC.64 UR4, c[0x0][0x220] ;  /* 0x0000880000047ab9 */ /* 0x000fe20000000a00 */
[----:B------:R-:W-:Y:S01]  /*0110*/  IMAD.MOV.U32 R3, RZ, RZ, R19 ;  /* 0x000000ffff037224 */ /* 0x000fe200078e0013 */
[----:B------:R-:W-:Y:S01]  /*0120*/  ISETP.NE.AND P0, PT, R6, 0x1, PT ;  /* 0x000000010600780c */ /* 0x000fe20003f05270 */
[----:B------:R-:W-:Y:S01]  /*0130*/  ULDC UR6, c[0x0][0x350] ;  /* 0x0000d40000067ab9 */ /* 0x000fe20000000800 */
[----:B------:R-:W-:Y:S01]  /*0140*/  IMAD.HI.U32 R4, R19, UR4, R2 ;  /* 0x0000000413047c27 */ /* 0x000fe2000f8e0002 */
[----:B------:R-:W-:-:S04]  /*0150*/  ULDC UR4, c[0x0][0x21c] ;  /* 0x0000870000047ab9 */ /* 0x000fc80000000800 */
[----:B------:R-:W-:-:S05]  /*0160*/  SHF.R.U32.HI R5, RZ, UR5, R4 ;  /* 0x00000005ff057c19 */ /* 0x000fca0008011604 */
[----:B------:R-:W-:-:S04]  /*0170*/  IMAD.MOV R0, RZ, RZ, -R5 ;  /* 0x000000ffff007224 */ /* 0x000fc800078e0a05 */
[----:B------:R-:W-:Y:S01]  /*0180*/  IMAD R19, R0, UR4, R19 ;  /* 0x0000000400137c24 */ /* 0x000fe2000f8e0213 */
[----:B------:R-:W-:-:S03]  /*0190*/  ULDC.64 UR4, c[0x0][0x348] ;  /* 0x0000d20000047ab9 */ /* 0x000fc60000000a00 */
[C---:B------:R-:W-:Y:S02]  /*01a0*/  IMAD R16, R19.reuse, UR4, RZ ;  /* 0x0000000413107c24 */ /* 0x040fe4000f8e02ff */
[C---:B------:R-:W-:Y:S02]  /*01b0*/  IMAD R0, R19.reuse, UR5, RZ ;  /* 0x0000000513007c24 */ /* 0x040fe4000f8e02ff */
[----:B------:R-:W-:Y:S01]  /*01c0*/  IMAD R22, R19, UR6, RZ ;  /* 0x0000000613167c24 */ /* 0x000fe2000f8e02ff */
[----:B------:R-:W-:Y:S06]  /*01d0*/  @!P0 BRA `(.L_x_2) ;  /* 0x00000014003c8947 */ /* 0x000fec0003800000 */
[----:B------:R-:W-:Y:S01]  /*01e0*/  IMAD.MOV.U32 R4, RZ, RZ, RZ ;  /* 0x000000ffff047224 */ /* 0x000fe200078e00ff */
[----:B------:R-:W-:Y:S01]  /*01f0*/  ULDC.64 UR8, c[0x0][0x228] ;  /* 0x00008a0000087ab9 */ /* 0x000fe20000000a00 */
[----:B------:R-:W-:Y:S01]  /*0200*/  ULDC UR4, c[0x0][0x230] ;  /* 0x00008c0000047ab9 */ /* 0x000fe20000000800 */
[----:B------:R-:W-:Y:S01]  /*0210*/  ISETP.NE.AND P0, PT, R6, 0x2, PT ;  /* 0x000000020600780c */ /* 0x000fe20003f05270 */
[----:B------:R-:W-:-:S05]  /*0220*/  IMAD.HI.U32 R2, R5, UR9, R4 ;  /* 0x0000000905027c27 */ /* 0x000fca000f8e0004 */
[----:B------:R-:W-:Y:S01]  /*0230*/  SHF.R.U32.HI R3, RZ, UR4, R2 ;  /* 0x00000004ff037c19 */ /* 0x000fe20008011602 */
[----:B------:R-:W-:-:S04]  /*0240*/  ULDC UR4, c[0x0][0x354] ;  /* 0x0000d50000047ab9 */ /* 0x000fc80000000800 */
[----:B------:R-:W-:-:S04]  /*0250*/  IMAD.MOV R4, RZ, RZ, -R3 ;  /* 0x000000ffff047224 */ /* 0x000fc800078e0a03 */
[----:B------:R-:W-:Y:S01]  /*0260*/  IMAD R5, R4, UR8, R5 ;  /* 0x0000000804057c24 */ /* 0x000fe2000f8e0205 */
[----:B------:R-:W-:-:S03]  /*0270*/  ULDC.64 UR8, c[0x0][0x358] ;  /* 0x0000d60000087ab9 */ /* 0x000fc60000000a00 */
[C---:B------:R-:W-:Y:S02]  /*0280*/  IMAD R22, R5.reuse, UR9, RZ ;  /* 0x0000000905167c24 */ /* 0x040fe4000f8e02ff */
[C---:B------:R-:W-:Y:S02]  /*0290*/  IMAD R16, R5.reuse, UR4, R16 ;  /* 0x0000000405107c24 */ /* 0x040fe4000f8e0210 */
[----:B------:R-:W-:Y:S02]  /*02a0*/  IMAD R0, R5, UR8, R0 ;  /* 0x0000000805007c24 */ /* 0x000fe4000f8e0200 */
[----:B------:R-:W-:Y:S01]  /*02b0*/  IMAD R22, R19, UR6, R22 ;  /* 0x0000000613167c24 */ /* 0x000fe2000f8e0216 */
[----:B------:R-:W-:Y:S06]  /*02c0*/  @!P0 BRA `(.L_x_2) ;  /* 0x0000001400008947 */ /* 0x000fec0003800000 */
[----:B------:R-:W-:Y:S01]  /*02d0*/  IMAD.MOV.U32 R2, RZ, RZ, RZ ;  /* 0x000000ffff027224 */ /* 0x000fe200078e00ff */
[----:B------:R-:W-:Y:S01]  /*02e0*/  ULDC.64 UR4, c[0x0][0x238] ;  /* 0x00008e0000047ab9 */ /* 0x000fe20000000a00 */
        /* <DEDUP_REMOVED lines=8> */
[C---:B------:R-:W-:Y:S02]  /*0370*/  IMAD R16, R3.reuse, UR4, R16 ;  /* 0x0000000403107c24 */ /* 0x040fe4000f8e0210 */
[C---:B------:R-:W-:Y:S02]  /*0380*/  IMAD R0, R3.reuse, UR5, R0 ;  /* 0x0000000503007c24 */ /* 0x040fe4000f8e0200 */
[----:B------:R-:W-:Y:S01]  /*0390*/  IMAD R22, R3, UR6, R22 ;  /* 0x0000000603167c24 */ /* 0x000fe2000f8e0216 */
        /* <DEDUP_REMOVED lines=297> */
[----:B------:R-:W-:Y:S02]  /*1630*/  ULDC UR6, c[0x0][0x470] ;  /* 0x00011c0000067ab9 */ /* 0x000fe40000000800 */
        /* <DEDUP_REMOVED lines=8> */
[----:B------:R-:W-:-:S07]  /*16c0*/  IMAD R22, R3, UR6, R22 ;  /* 0x0000000603167c24 */ /* 0x000fce000f8e0216 */
.L_x_2:
[----:B------:R-:W0:Y:S01]  /*16d0*/  LDC.U8 R5, c[0x0][0x492] ;  /* 0x00012480ff057b82 */ /* 0x000e220000000000 */
[----:B------:R-:W-:Y:S01]  /*16e0*/  ULDC.64 UR4, c[0x0][0x478] ;  /* 0x00011e0000047ab9 */ /* 0x000fe20000000a00 */
[----:B------:R-:W-:Y:S01]  /*16f0*/  ULDC.64 UR6, c[0x0][0x480] ;  /* 0x0001200000067ab9 */ /* 0x000fe20000000a00 */
[----:B------:R-:W-:Y:S02]  /*1700*/  IADD3 R16, P1, R16, UR4, RZ ;  /* 0x0000000410107c10 */ /* 0x000fe4000ff3e0ff */
[----:B------:R-:W-:-:S03]  /*1710*/  IADD3 R2, P2, R0, UR6, RZ ;  /* 0x0000000600027c10 */ /* 0x000fc6000ff5e0ff */
[----:B------:R-:W-:Y:S02]  /*1720*/  IMAD.X R17, RZ, RZ, UR5, P1 ;  /* 0x00000005ff117e24 */ /* 0x000fe400088e06ff */
[----:B------:R-:W-:Y:S01]  /*1730*/  IMAD.X R3, RZ, RZ, UR7, P2 ;  /* 0x00000007ff037e24 */ /* 0x000fe200090e06ff */
[----:B0-----:R-:W-:-:S04]  /*1740*/  PRMT R4, R5, 0x9910, RZ ;  /* 0x0000991005047816 */ /* 0x001fc800000000ff */
[----:B------:R-:W-:-:S13]  /*1750*/  ISETP.GT.AND P0, PT, R4, 0x9, PT ;  /* 0x000000090400780c */ /* 0x000fda0003f04270 */
[----:B------:R-:W-:Y:S05]  /*1760*/  @P0 BRA `(.L_x_3) ;  /* 0x0000000400180947 */ /* 0x000fea0003800000 */
[----:B------:R-:W-:-:S13]  /*1770*/  ISETP.GT.AND P0, PT, R4, 0x4, PT ;  /* 0x000000040400780c */ /* 0x000fda0003f04270 */
[----:B------:R-:W-:Y:S05]  /*1780*/  @P0 BRA `(.L_x_4) ;  /* 0x0000000000940947 */ /* 0x000fea0003800000 */
[----:B------:R-:W-:-:S13]  /*1790*/  ISETP.GT.AND P0, PT, R4, 0x1, PT ;  /* 0x000000010400780c */ /* 0x000fda0003f04270 */
[----:B------:R-:W-:Y:S05]  /*17a0*/  @P0 BRA `(.L_x_5) ;  /* 0x0000000000380947 */ /* 0x000fea0003800000 */
[----:B------:R-:W-:-:S13]  /*17b0*/  ISETP.NE.AND P0, PT, R5, RZ, PT ;  /* 0x000000ff0500720c */ /* 0x000fda0003f05270 */
[----:B------:R-:W-:Y:S05]  /*17c0*/  @!P0 BRA `(.L_x_6) ;  /* 0x00000000001c8947 */ /* 0x000fea0003800000 */
[----:B------:R-:W-:-:S13]  /*17d0*/  ISETP.NE.AND P0, PT, R4, 0x1, PT ;  /* 0x000000010400780c */ /* 0x000fda0003f05270 */
[----:B------:R-:W-:Y:S05]  /*17e0*/  @P0 BRA `(.L_x_7) ;  /* 0x0000000c00780947 */ /* 0x000fea0003800000 */
[----:B------:R-:W2:Y:S02]  /*17f0*/  LDG.E.S8 R2, desc[UR36][R2.64] ;  /* 0x0000002402027981 */ /* 0x000ea4000c1e1300 */
[----:B--2---:R-:W0:Y:S02]  /*1800*/  I2F.S16 R0, R2 ;  /* 0x0000000200007306 */ /* 0x004e240000101400 */
[----:B0-----:R-:W-:-:S04]  /*1810*/  F2FP.F16.F32.PACK_AB R0, RZ, R0 ;  /* 0x00000000ff00723e */ /* 0x001fc800000000ff */
[----:B------:R-:W-:Y:S01]  /*1820*/  PRMT R19, R0, 0x7610, R19 ;  /* 0x0000761000137816 */ /* 0x000fe20000000013 */
[----:B------:R-:W-:Y:S06]  /*1830*/  BRA `(.L_x_8) ;  /* 0x0000000c00d07947 */ /* 0x000fec0003800000 */
.L_x_6:
[----:B------:R-:W2:Y:S02]  /*1840*/  LDG.E.U8 R2, desc[UR36][R2.64] ;  /* 0x0000002402027981 */ /* 0x000ea4000c1e1100 */
[----:B--2---:R-:W-:-:S04]  /*1850*/  I2FP.F32.U32 R0, R2 ;  /* 0x0000000200007245 */ /* 0x004fc80000201000 */
[----:B------:R-:W-:-:S04]  /*1860*/  F2FP.F16.F32.PACK_AB R0, RZ, R0 ;  /* 0x00000000ff00723e */ /* 0x000fc800000000ff */
[----:B------:R-:W-:Y:S01]  /*1870*/  PRMT R19, R0, 0x7610, R19 ;  /* 0x0000761000137816 */ /* 0x000fe20000000013 */
[----:B------:R-:W-:Y:S06]  /*1880*/  BRA `(.L_x_8) ;  /* 0x0000000c00bc7947 */ /* 0x000fec0003800000 */
.L_x_5:
[----:B------:R-:W-:-:S13]  /*1890*/  ISETP.NE.AND P0, PT, R4, 0x2, PT ;  /* 0x000000020400780c */ /* 0x000fda0003f05270 */
[----:B------:R-:W-:Y:S05]  /*18a0*/  @!P0 BRA `(.L_x_9) ;  /* 0x0000000000388947 */ /* 0x000fea0003800000 */
[----:B------:R-:W-:-:S13]  /*18b0*/  ISETP.NE.AND P0, PT, R4, 0x3, PT ;  /* 0x000000030400780c */ /* 0x000fda0003f05270 */
[----:B------:R-:W-:Y:S05]  /*18c0*/  @!P0 BRA `(.L_x_10) ;  /* 0x00000000001c8947 */ /* 0x000fea0003800000 */
[----:B------:R-:W-:-:S13]  /*18d0*/  ISETP.NE.AND P0, PT, R4, 0x4, PT ;  /* 0x000000040400780c */ /* 0x000fda0003f05270 */
[----:B------:R-:W-:Y:S05]  /*18e0*/  @P0 BRA `(.L_x_7) ;  /* 0x0000000c00380947 */ /* 0x000fea0003800000 */
[----:B------:R-:W2:Y:S02]  /*18f0*/  LDG.E.64 R2, desc[UR36][R2.64] ;  /* 0x0000002402027981 */ /* 0x000ea4000c1e1b00 */
[----:B--2---:R-:W0:Y:S02]  /*1900*/  I2F.S64 R0, R2 ;  /* 0x0000000200007312 */ /* 0x004e240000301400 */
[----:B0-----:R-:W-:-:S04]  /*1910*/  F2FP.F16.F32.PACK_AB R0, RZ, R0 ;  /* 0x00000000ff00723e */ /* 0x001fc800000000ff */
[----:B------:R-:W-:Y:S01]  /*1920*/  PRMT R19, R0, 0x7610, R19 ;  /* 0x0000761000137816 */ /* 0x000fe20000000013 */
[----:B------:R-:W-:Y:S06]  /*1930*/  BRA `(.L_x_8) ;  /* 0x0000000c00907947 */ /* 0x000fec0003800000 */
.L_x_10:
[----:B------:R-:W2:Y:S02]  /*1940*/  LDG.E R2, desc[UR36][R2.64] ;  /* 0x0000002402027981 */ /* 0x000ea4000c1e1900 */
[----:B--2---:R-:W-:-:S04]  /*1950*/  I2FP.F32.S32 R0, R2 ;  /* 0x0000000200007245 */ /* 0x004fc80000201400 */
[----:B------:R-:W-:-:S04]  /*1960*/  F2FP.F16.F32.PACK_AB R0, RZ, R0 ;  /* 0x00000000ff00723e */ /* 0x000fc800000000ff */
[----:B------:R-:W-:Y:S01]  /*1970*/  PRMT R19, R0, 0x7610, R19 ;  /* 0x0000761000137816 */ /* 0x000fe20000000013 */
[----:B------:R-:W-:Y:S06]  /*1980*/  BRA `(.L_x_8) ;  /* 0x0000000c007c7947 */ /* 0x000fec0003800000 */
.L_x_9:
[----:B------:R-:W2:Y:S02]  /*1990*/  LDG.E.U16 R2, desc[UR36][R2.64] ;  /* 0x0000002402027981 */ /* 0x000ea4000c1e1500 */
[----:B--2---:R-:W0:Y:S02]  /*19a0*/  I2F.S16 R0, R2 ;  /* 0x0000000200007306 */ /* 0x004e240000101400 */
[----:B0-----:R-:W-:-:S04]  /*19b0*/  F2FP.F16.F32.PACK_AB R0, RZ, R0 ;  /* 0x00000000ff00723e */ /* 0x001fc800000000ff */
[----:B------:R-:W-:Y:S01]  /*19c0*/  PRMT R19, R0, 0x7610, R19 ;  /* 0x0000761000137816 */ /* 0x000fe20000000013 */
[----:B------:R-:W-:Y:S06]  /*19d0*/  BRA `(.L_x_8) ;  /* 0x0000000c00687947 */ /* 0x000fec0003800000 */
.L_x_4:
[----:B------:R-:W-:-:S13]  /*19e0*/  ISETP.GT.AND P0, PT, R4, 0x6, PT ;  /* 0x000000060400780c */ /* 0x000fda0003f04270 */
[----:B------:R-:W-:Y:S05]  /*19f0*/  @P0 BRA `(.L_x_11) ;  /* 0x0000000000240947 */ /* 0x000fea0003800000 */
[----:B------:R-:W-:-:S13]  /*1a00*/  ISETP.NE.AND P0, PT, R4, 0x5, PT ;  /* 0x000000050400780c */ /* 0x000fda0003f05270 */
[----:B------:R-:W-:Y:S05]  /*1a10*/  @!P0 BRA `(.L_x_12) ;  /* 0x0000000000148947 */ /* 0x000fea0003800000 */
[----:B------:R-:W-:-:S13]  /*1a20*/  ISETP.NE.AND P0, PT, R4, 0x6, PT ;  /* 0x000000060400780c */ /* 0x000fda0003f05270 */
[----:B------:R-:W-:Y:S05]  /*1a30*/  @P0 BRA `(.L_x_7) ;  /* 0x0000000800e40947 */ /* 0x000fea0003800000 */
[----:B------:R-:W2:Y:S02]  /*1a40*/  LDG.E R2, desc[UR36][R2.64] ;  /* 0x0000002402027981 */ /* 0x000ea4000c1e1900 */
[----:B--2---:R-:W-:Y:S01]  /*1a50*/  F2FP.F16.F32.PACK_AB R19, RZ, R2 ;  /* 0x00000002ff13723e */ /* 0x004fe200000000ff */
[----:B------:R-:W-:Y:S06]  /*1a60*/  BRA `(.L_x_8) ;  /* 0x0000000c00447947 */ /* 0x000fec0003800000 */
.L_x_12:
[----:B------:R0:W5:Y:S01]  /*1a70*/  LDG.E.U16 R19, desc[UR36][R2.64] ;  /* 0x0000002402137981 */ /* 0x000162000c1e1500 */
[----:B------:R-:W-:Y:S05]  /*1a80*/  BRA `(.L_x_8) ;  /* 0x0000000c003c7947 */ /* 0x000fea0003800000 */
.L_x_11:
[----:B------:R-:W-:-:S13]  /*1a90*/  ISETP.NE.AND P0, PT, R4, 0x7, PT ;  /* 0x000000070400780c */ /* 0x000fda0003f05270 */
[----:B------:R-:W-:Y:S05]  /*1aa0*/  @!P0 BRA `(.L_x_13) ;  /* 0x0000000000248947 */ /* 0x000fea0003800000 */
[----:B------:R-:W-:-:S13]  /*1ab0*/  ISETP.NE.AND P0, PT, R4, 0x8, PT ;  /* 0x000000080400780c */ /* 0x000fda0003f05270 */
[----:B------:R-:W-:Y:S05]  /*1ac0*/  @!P0 BRA `(.L_x_14) ;  /* 0x0000000000148947 */ /* 0x000fea0003800000 */
[----:B------:R-:W-:-:S13]  /*1ad0*/  ISETP.NE.AND P0, PT, R4, 0x9, PT ;  /* 0x000000090400780c */ /* 0x000fda0003f05270 */
[----:B------:R-:W-:Y:S05]  /*1ae0*/  @P0 BRA `(.L_x_7) ;  /* 0x0000000800b80947 */ /* 0x000fea0003800000 */
[----:B------:R-:W2:Y:S02]  /*1af0*/  LDG.E R2, desc[UR36][R2.64] ;  /* 0x0000002402027981 */ /* 0x000ea4000c1e1900 */
[----:B--2---:R-:W-:Y:S01]  /*1b00*/  F2FP.F16.F32.PACK_AB R19, RZ, R2 ;  /* 0x00000002ff13723e */ /* 0x004fe200000000ff */
[----:B------:R-:W-:Y:S06]  /*1b10*/  BRA `(.L_x_8) ;  /* 0x0000000c00187947 */ /* 0x000fec0003800000 */
.L_x_14:
[----:B------:R1:W5:Y:S01]  /*1b20*/  LDG.E.U16 R19, desc[UR36][R2.64] ;  /* 0x0000002402137981 */ /* 0x000362000c1e1500 */
[----:B------:R-:W-:Y:S05]  /*1b30*/  BRA `(.L_x_8) ;  /* 0x0000000c00107947 */ /* 0x000fea0003800000 */
.L_x_13:
[----:B------:R-:W2:Y:S01]  /*1b40*/  LDG.E.64 R2, desc[UR36][R2.64] ;  /* 0x0000002402027981 */ /* 0x000ea2000c1e1b00 */
[----:B------:R-:W-:Y:S01]  /*1b50*/  UMOV UR4, 0xf0000000 ;  /* 0xf000000000047882 */ /* 0x000fe20000000000 */
[----:B------:R-:W-:Y:S01]  /*1b60*/  UMOV UR5, 0x380fffff ;  /* 0x380fffff00057882 */ /* 0x000fe20000000000 */
[----:B--2---:R-:W0:Y:S01]  /*1b70*/  F2F.F32.F64 R0, R2 ;  /* 0x0000000200007310 */ /* 0x004e220000301000 */
[----:B------:R-:W-:-:S14]  /*1b80*/  DSETP.GEU.AND P0, PT, |R2|, UR4, PT ;  /* 0x0000000402007e2a */ /* 0x000fdc000bf0e200 */
[----:B0-----:R-:W-:-:S05]  /*1b90*/  @!P0 FMUL R0, R0, 1.175494350822287508e-38 ;  /* 0x0080000000008820 */ /* 0x001fca0000400000 */
[----:B------:R-:W-:-:S04]  /*1ba0*/  F2FP.F16.F32.PACK_AB R0, RZ, R0 ;  /* 0x00000000ff00723e */ /* 0x000fc800000000ff */
[----:B------:R-:W-:Y:S01]  /*1bb0*/  PRMT R19, R0, 0x7610, R19 ;  /* 0x0000761000137816 */ /* 0x000fe20000000013 */
[----:B------:R-:W-:Y:S06]  /*1bc0*/  BRA `(.L_x_8) ;  /* 0x0000000800ec7947 */ /* 0x000fec0003800000 */
.L_x_3:
[----:B------:R-:W-:-:S13]  /*1bd0*/  ISETP.GT.AND P0, PT, R4, 0x18, PT ;  /* 0x000000180400780c */ /* 0x000fda0003f04270 */
[----:B------:R-:W-:Y:S05]  /*1be0*/  @P0 BRA `(.L_x_15) ;  /* 0x0000000400140947 */ /* 0x000fea0003800000 */
[----:B------:R-:W-:-:S13]  /*1bf0*/  ISETP.GT.AND P0, PT, R4, 0xe, PT ;  /* 0x0000000e0400780c */ /* 0x000fda0003f04270 */
[----:B------:R-:W-:Y:S05]  /*1c00*/  @P0 BRA `(.L_x_16) ;  /* 0x00000000004c0947 */ /* 0x000fea0003800000 */
[----:B------:R-:W-:-:S13]  /*1c10*/  ISETP.NE.AND P0, PT, R4, 0xa, PT ;  /* 0x0000000a0400780c */ /* 0x000fda0003f05270 */
[----:B------:R-:W-:Y:S05]  /*1c20*/  @!P0 BRA `(.L_x_17) ;  /* 0x0000000000208947 */ /* 0x000fea0003800000 */
[----:B------:R-:W-:-:S13]  /*1c30*/  ISETP.NE.AND P0, PT, R4, 0xb, PT ;  /* 0x0000000b0400780c */ /* 0x000fda0003f05270 */
[----:B------:R-:W-:Y:S05]  /*1c40*/  @P0 BRA `(.L_x_7) ;  /* 0x0000000800600947 */ /* 0x000fea0003800000 */
[----:B------:R-:W2:Y:S02]  /*1c50*/  LDG.E.U8 R2, desc[UR36][R2.64] ;  /* 0x0000002402027981 */ /* 0x000ea4000c1e1100 */
[----:B--2---:R-:W-:-:S04]  /*1c60*/  ISETP.NE.AND P0, PT, R2, RZ, PT ;  /* 0x000000ff0200720c */ /* 0x004fc80003f05270 */
[----:B------:R-:W-:-:S04]  /*1c70*/  FSEL R0, RZ, 1, !P0 ;  /* 0x3f800000ff007808 */ /* 0x000fc80004000000 */
[----:B------:R-:W-:-:S04]  /*1c80*/  F2FP.F16.F32.PACK_AB R0, RZ, R0 ;  /* 0x00000000ff00723e */ /* 0x000fc800000000ff */
[----:B------:R-:W-:Y:S01]  /*1c90*/  PRMT R19, R0, 0x7610, R19 ;  /* 0x0000761000137816 */ /* 0x000fe20000000013 */
[----:B------:R-:W-:Y:S06]  /*1ca0*/  BRA `(.L_x_8) ;  /* 0x0000000800b47947 */ /* 0x000fec0003800000 */
.L_x_17:
        /* <DEDUP_REMOVED lines=9> */
.L_x_16:
[----:B------:R-:W-:-:S13]  /*1d40*/  ISETP.NE.AND P0, PT, R4, 0xf, PT ;  /* 0x0000000f0400780c */ /* 0x000fda0003f05270 */
[----:B------:R-:W-:Y:S05]  /*1d50*/  @!P0 BRA `(.L_x_18) ;  /* 0x0000000000a48947 */ /* 0x000fea0003800000 */
[----:B------:R-:W-:-:S13]  /*1d60*/  ISETP.NE.AND P0, PT, R4, 0x17, PT ;  /* 0x000000170400780c */ /* 0x000fda0003f05270 */
[----:B------:R-:W-:Y:S05]  /*1d70*/  @!P0 BRA `(.L_x_19) ;  /* 0x0000000000608947 */ /* 0x000fea0003800000 */
[----:B------:R-:W-:-:S13]  /*1d80*/  ISETP.NE.AND P0, PT, R4, 0x18, PT ;  /* 0x000000180400780c */ /* 0x000fda0003f05270 */
[----:B------:R-:W-:Y:S05]  /*1d90*/  @P0 BRA `(.L_x_7) ;  /* 0x00000008000c0947 */ /* 0x000fea0003800000 */
[----:B------:R-:W2:Y:S01]  /*1da0*/  LDG.E.U8 R0, desc[UR36][R2.64] ;  /* 0x0000002402007981 */ /* 0x000ea2000c1e1100 */
[----:B------:R-:W-:Y:S02]  /*1db0*/  IMAD.MOV.U32 R8, RZ, RZ, -0x800000 ;  /* 0xff800000ff087424 */ /* 0x000fe400078e00ff */
[----:B--2---:R-:W-:-:S05]  /*1dc0*/  IMAD.SHL.U32 R0, R0, 0x1000000, RZ ;  /* 0x0100000000007824 */ /* 0x004fca00078e00ff */
[----:B------:R-:W-:-:S04]  /*1dd0*/  LOP3.LUT R4, R0, 0x7f000000, RZ, 0xc0, !PT ;  /* 0x7f00000000047812 */ /* 0x000fc800078ec0ff */
[----:B------:R-:W0:Y:S01]  /*1de0*/  FLO.U32 R5, R4 ;  /* 0x0000000400057300 */ /* 0x000e2200000e0000 */
[C---:B------:R-:W-:Y:S02]  /*1df0*/  VIADD R6, R4.reuse, 0x1000000 ;  /* 0x0100000004067836 */ /* 0x040fe40000000000 */
[----:B------:R-:W-:-:S03]  /*1e00*/  VIADD R2, R4, 0xffffffff ;  /* 0xffffffff04027836 */ /* 0x000fc60000000000 */
[----:B------:R-:W-:Y:S02]  /*1e10*/  SHF.R.S32.HI R6, RZ, 0x8, R6 ;  /* 0x00000008ff067819 */ /* 0x000fe40000011406 */
[----:B------:R-:W-:Y:S02]  /*1e20*/  SHF.R.S32.HI R2, RZ, 0x1f, R2 ;  /* 0x0000001fff027819 */ /* 0x000fe40000011402 */
[----:B0-----:R-:W-:-:S04]  /*1e30*/  IADD3 R5, -R5, 0x1f, RZ ;  /* 0x0000001f05057810 */ /* 0x001fc80007ffe1ff */
[C---:B------:R-:W-:Y:S01]  /*1e40*/  ISETP.GT.U32.AND P0, PT, R5.reuse, 0x4, PT ;  /* 0x000000040500780c */ /* 0x040fe20003f04070 */
[----:B------:R-:W-:-:S05]  /*1e50*/  VIADD R5, R5, 0xfffffffc ;  /* 0xfffffffc05057836 */ /* 0x000fca0000000000 */
[----:B------:R-:W-:-:S05]  /*1e60*/  SEL R5, R5, RZ, P0 ;  /* 0x000000ff05057207 */ /* 0x000fca0000000000 */
[----:B------:R-:W-:Y:S01]  /*1e70*/  IMAD R8, R5, R8, 0x3c000000 ;  /* 0x3c00000005087424 */ /* 0x000fe200078e0208 */
[----:B------:R-:W-:-:S04]  /*1e80*/  SHF.L.U32 R5, R4, R5, RZ ;  /* 0x0000000504057219 */ /* 0x000fc800000006ff */
[----:B------:R-:W-:-:S04]  /*1e90*/  LEA.HI R5, R5, R8, RZ, 0x1c ;  /* 0x0000000805057211 */ /* 0x000fc800078fe0ff */
[----:B------:R-:W-:-:S04]  /*1ea0*/  LOP3.LUT R5, R5, 0x7f800000, R6, 0xf8, !PT ;  /* 0x7f80000005057812 */ /* 0x000fc800078ef806 */
[----:B------:R-:W-:-:S04]  /*1eb0*/  LOP3.LUT R5, R5, R2, RZ, 0x30, !PT ;  /* 0x0000000205057212 */ /* 0x000fc800078e30ff */
[----:B------:R-:W-:-:S04]  /*1ec0*/  LOP3.LUT R5, R5, 0x80000000, R0, 0xf8, !PT ;  /* 0x8000000005057812 */ /* 0x000fc800078ef800 */
[----:B------:R-:W-:-:S04]  /*1ed0*/  F2FP.F16.F32.PACK_AB R5, RZ, R5 ;  /* 0x00000005ff05723e */ /* 0x000fc800000000ff */
[----:B------:R-:W-:Y:S01]  /*1ee0*/  PRMT R19, R5, 0x7610, R19 ;  /* 0x0000761005137816 */ /* 0x000fe20000000013 */
[----:B------:R-:W-:Y:S06]  /*1ef0*/  BRA `(.L_x_8) ;  /* 0x0000000800207947 */ /* 0x000fec0003800000 */
.L_x_19:
[----:B------:R-:W2:Y:S02]  /*1f00*/  LDG.E.U8 R2, desc[UR36][R2.64] ;  /* 0x0000002402027981 */ /* 0x000ea4000c1e1100 */
[C---:B--2---:R-:W-:Y:S02]  /*1f10*/  IMAD.SHL.U32 R0, R2.reuse, 0x2000000, RZ ;  /* 0x0200000002007824 */ /* 0x044fe400078e00ff */
[----:B------:R-:W-:-:S03]  /*1f20*/  IMAD.SHL.U32 R5, R2, 0x1000000, RZ ;  /* 0x0100000002057824 */ /* 0x000fc600078e00ff */
[----:B------:R-:W-:-:S13]  /*1f30*/  ISETP.GE.U32.AND P0, PT, R0, 0x8000000, PT ;  /* 0x080000000000780c */ /* 0x000fda0003f06070 */
[C---:B------:R-:W-:Y:S02]  /*1f40*/  @!P0 IMAD.SHL.U32 R0, R2.reuse, 0x100, RZ ;  /* 0x0000010002008824 */ /* 0x040fe400078e00ff */
[----:B------:R-:W-:-:S03]  /*1f50*/  @P0 IMAD.SHL.U32 R4, R2, 0x200000, RZ ;  /* 0x0020000002040824 */ /* 0x000fc600078e00ff */
[----:B------:R-:W-:Y:S02]  /*1f60*/  @!P0 LOP3.LUT R0, R0, 0x7f00, RZ, 0xc0, !PT ;  /* 0x00007f0000008812 */ /* 0x000fe400078ec0ff */
[----:B------:R-:W-:Y:S02]  /*1f70*/  @P0 LOP3.LUT R4, R4, 0x70000000, RZ, 0xfc, !PT ;  /* 0x7000000004040812 */ /* 0x000fe400078efcff */
[----:B------:R-:W-:-:S03]  /*1f80*/  @!P0 LOP3.LUT R0, R0, 0x3f000000, RZ, 0xfc, !PT ;  /* 0x3f00000000008812 */ /* 0x000fc600078efcff */
[----:B------:R-:W-:Y:S02]  /*1f90*/  @P0 FMUL.FTZ R4, R4, 1.9259299443872358531e-34 ;  /* 0x0780000004040820 */ /* 0x000fe40000410000 */
[----:B------:R-:W-:-:S05]  /*1fa0*/  @!P0 FADD.FTZ R4, R0, -0.5 ;  /* 0xbf00000000048421 */ /* 0x000fca0000010000 */
[----:B------:R-:W-:-:S04]  /*1fb0*/  LOP3.LUT R4, R4, 0x80000000, R5, 0xf8, !PT ;  /* 0x8000000004047812 */ /* 0x000fc800078ef805 */
[----:B------:R-:W-:-:S04]  /*1fc0*/  F2FP.F16.F32.PACK_AB R4, RZ, R4 ;  /* 0x00000004ff04723e */ /* 0x000fc800000000ff */
[----:B------:R-:W-:Y:S01]  /*1fd0*/  PRMT R19, R4, 0x7610, R19 ;  /* 0x0000761004137816 */ /* 0x000fe20000000013 */
[----:B------:R-:W-:Y:S06]  /*1fe0*/  BRA `(.L_x_8) ;  /* 0x0000000400e47947 */ /* 0x000fec0003800000 */
.L_x_18:
[----:B------:R-:W2:Y:S02]  /*1ff0*/  LDG.E.U16 R0, desc[UR36][R2.64] ;  /* 0x0000002402007981 */ /* 0x000ea4000c1e1500 */
[----:B--2---:R-:W-:-:S05]  /*2000*/  IMAD.U32 R0, R0, 0x10000, RZ ;  /* 0x0001000000007824 */ /* 0x004fca00078e00ff */
[----:B------:R-:W-:-:S04]  /*2010*/  F2FP.F16.F32.PACK_AB R0, RZ, R0 ;  /* 0x00000000ff00723e */ /* 0x000fc800000000ff */
[----:B------:R-:W-:Y:S01]  /*2020*/  PRMT R19, R0, 0x7610, R19 ;  /* 0x0000761000137816 */ /* 0x000fe20000000013 */
[----:B------:R-:W-:Y:S06]  /*2030*/  BRA `(.L_x_8) ;  /* 0x0000000400d07947 */ /* 0x000fec0003800000 */
.L_x_15:
[----:B------:R-:W-:-:S13]  /*2040*/  ISETP.GT.AND P0, PT, R4, 0x1b, PT ;  /* 0x0000001b0400780c */ /* 0x000fda0003f04270 */
[----:B------:R-:W-:Y:S05]  /*2050*/  @P0 BRA `(.L_x_20) ;  /* 0x0000000400140947 */ /* 0x000fea0003800000 */
[----:B------:R-:W-:-:S13]  /*2060*/  ISETP.NE.AND P0, PT, R4, 0x19, PT ;  /* 0x000000190400780c */ /* 0x000fda0003f05270 */
[----:B------:R-:W-:Y:S05]  /*2070*/  @!P0 BRA `(.L_x_21) ;  /* 0x0000000000988947 */ /* 0x000fea0003800000 */
[----:B------:R-:W-:-:S13]  /*2080*/  ISETP.NE.AND P0, PT, R4, 0x1a, PT ;  /* 0x0000001a0400780c */ /* 0x000fda0003f05270 */
[----:B------:R-:W-:Y:S05]  /*2090*/  @!P0 BRA `(.L_x_22) ;  /* 0x00000000001c8947 */ /* 0x000fea0003800000 */
[----:B------:R-:W-:-:S13]  /*20a0*/  ISETP.NE.AND P0, PT, R4, 0x1b, PT ;  /* 0x0000001b0400780c */ /* 0x000fda0003f05270 */
[----:B------:R-:W-:Y:S05]  /*20b0*/  @P0 BRA `(.L_x_7) ;  /* 0x0000000400440947 */ /* 0x000fea0003800000 */
[----:B------:R-:W2:Y:S02]  /*20c0*/  LDG.E.U16 R0, desc[UR36][R2.64] ;  /* 0x0000002402007981 */ /* 0x000ea4000c1e1500 */
[----:B--2---:R-:W-:-:S04]  /*20d0*/  I2FP.F32.U32 R0, R0 ;  /* 0x0000000000007245 */ /* 0x004fc80000201000 */
[----:B------:R-:W-:-:S04]  /*20e0*/  F2FP.F16.F32.PACK_AB R0, RZ, R0 ;  /* 0x00000000ff00723e */ /* 0x000fc800000000ff */
[----:B------:R-:W-:Y:S01]  /*20f0*/  PRMT R19, R0, 0x7610, R19 ;  /* 0x0000761000137816 */ /* 0x000fe20000000013 */
[----:B------:R-:W-:Y:S06]  /*2100*/  BRA `(.L_x_8) ;  /* 0x00000004009c7947 */ /* 0x000fec0003800000 */
.L_x_22:
[----:B------:R-:W2:Y:S01]  /*2110*/  LDG.E.U8 R2, desc[UR36][R2.64] ;  /* 0x0000002402027981 */ /* 0x000ea2000c1e1100 */
[----:B------:R-:W-:Y:S01]  /*2120*/  BSSY B0, `(.L_x_23) ;  /* 0x0000018000007945 */ /* 0x000fe20003800000 */
[----:B------:R-:W-:Y:S01]  /*2130*/  IMAD.MOV.U32 R0, RZ, RZ, RZ ;  /* 0x000000ffff007224 */ /* 0x000fe200078e00ff */
[----:B--2---:R-:W-:-:S13]  /*2140*/  ISETP.NE.AND P0, PT, R2, RZ, PT ;  /* 0x000000ff0200720c */ /* 0x004fda0003f05270 */
[----:B------:R-:W-:Y:S05]  /*2150*/  @!P0 BRA `(.L_x_24) ;  /* 0x0000000000508947 */ /* 0x000fea0003800000 */
[----:B------:R-:W-:-:S13]  /*2160*/  ISETP.NE.AND P0, PT, R2, 0x80, PT ;  /* 0x000000800200780c */ /* 0x000fda0003f05270 */
[----:B------:R-:W-:Y:S01]  /*2170*/  @!P0 IMAD.MOV.U32 R0, RZ, RZ, 0x7f800001 ;  /* 0x7f800001ff008424 */ /* 0x000fe200078e00ff */
[----:B------:R-:W-:Y:S06]  /*2180*/  @!P0 BRA `(.L_x_24) ;  /* 0x0000000000448947 */ /* 0x000fec0003800000 */
[C---:B------:R-:W-:Y:S01]  /*2190*/  LOP3.LUT P0, R0, R2.reuse, 0x78, RZ, 0xc0, !PT ;  /* 0x0000007802007812 */ /* 0x040fe2000780c0ff */
[----:B------:R-:W-:Y:S01]  /*21a0*/  BSSY B1, `(.L_x_25) ;  /* 0x000000c000017945 */ /* 0x000fe20003800000 */
[----:B------:R-:W-:Y:S02]  /*21b0*/  SHF.R.U32.HI R3, RZ, 0x7, R2 ;  /* 0x00000007ff037819 */ /* 0x000fe40000011602 */
[----:B------:R-:W-:Y:S02]  /*21c0*/  LOP3.LUT R2, R2, 0x7, RZ, 0xc0, !PT ;  /* 0x0000000702027812 */ /* 0x000fe400078ec0ff */
[----:B------:R-:W-:Y:S01]  /*21d0*/  SHF.R.U32.HI R0, RZ, 0x3, R0 ;  /* 0x00000003ff007819 */ /* 0x000fe20000011600 */
[----:B------:R-:W-:-:S06]  /*21e0*/  IMAD.U32 R4, R3, -0x80000000, RZ ;  /* 0x8000000003047824 */ /* 0x000fcc00078e00ff */
[----:B------:R-:W-:Y:S05]  /*21f0*/  @P0 BRA `(.L_x_26) ;  /* 0x0000000000180947 */ /* 0x000fea0003800000 */
[----:B------:R-:W0:Y:S02]  /*2200*/  FLO.U32 R3, R2 ;  /* 0x0000000200037300 */ /* 0x000e2400000e0000 */
[----:B0-----:R-:W-:-:S04]  /*2210*/  IADD3 R3, -R3, 0x1f, RZ ;  /* 0x0000001f03037810 */ /* 0x001fc80007ffe1ff */
[----:B------:R-:W-:Y:S01]  /*2220*/  IADD3 R0, R0, 0x1d, -R3 ;  /* 0x0000001d00007810 */ /* 0x000fe20007ffe803 */
[----:B------:R-:W-:-:S05]  /*2230*/  VIADD R5, R3, 0xffffffe4 ;  /* 0xffffffe403057836 */ /* 0x000fca0000000000 */
[----:B------:R-:W-:-:S04]  /*2240*/  SHF.L.U32 R5, R2, R5, RZ ;  /* 0x0000000502057219 */ /* 0x000fc800000006ff */
[----:B------:R-:W-:-:S07]  /*2250*/  LOP3.LUT R2, R5, 0x7, RZ, 0xc0, !PT ;  /* 0x0000000705027812 */ /* 0x000fce00078ec0ff */
.L_x_26:
[----:B------:R-:W-:Y:S05]  /*2260*/  BSYNC B1 ;  /* 0x0000000000017941 */ /* 0x000fea0003800000 */
.L_x_25:
[----:B------:R-:W-:Y:S01]  /*2270*/  LEA R3, R0, 0x3b800000, 0x17 ;  /* 0x3b80000000037811 */ /* 0x000fe200078eb8ff */
[----:B------:R-:W-:-:S05]  /*2280*/  IMAD.SHL.U32 R0, R2, 0x100000, RZ ;  /* 0x0010000002007824 */ /* 0x000fca00078e00ff */
[----:B------:R-:W-:-:S07]  /*2290*/  LOP3.LUT R0, R3, R0, R4, 0xfe, !PT ;  /* 0x0000000003007212 */ /* 0x000fce00078efe04 */
.L_x_24:
[----:B------:R-:W-:Y:S05]  /*22a0*/  BSYNC B0 ;  /* 0x0000000000007941 */ /* 0x000fea0003800000 */
.L_x_23:
[----:B------:R-:W-:-:S04]  /*22b0*/  F2FP.F16.F32.PACK_AB R0, RZ, R0 ;  /* 0x00000000ff00723e */ /* 0x000fc800000000ff */
[----:B------:R-:W-:Y:S01]  /*22c0*/  PRMT R19, R0, 0x7610, R19 ;  /* 0x0000761000137816 */ /* 0x000fe20000000013 */
[----:B------:R-:W-:Y:S06]  /*22d0*/  BRA `(.L_x_8) ;  /* 0x0000000400287947 */ /* 0x000fec0003800000 */
.L_x_21:
        /* <DEDUP_REMOVED lines=21> */
.L_x_30:
[----:B------:R-:W-:Y:S05]  /*2430*/  BSYNC B1 ;  /* 0x0000000000017941 */ /* 0x000fea0003800000 */
.L_x_29:
[----:B------:R-:W-:Y:S01]  /*2440*/  LEA R3, R0, 0x37800000, 0x17 ;  /* 0x3780000000037811 */ /* 0x000fe200078eb8ff */
[----:B------:R-:W-:-:S05]  /*2450*/  IMAD.SHL.U32 R0, R2, 0x200000, RZ ;  /* 0x0020000002007824 */ /* 0x000fca00078e00ff */
[----:B------:R-:W-:-:S07]  /*2460*/  LOP3.LUT R0, R3, R0, R4, 0xfe, !PT ;  /* 0x0000000003007212 */ /* 0x000fce00078efe04 */
.L_x_28:
[----:B------:R-:W-:Y:S05]  /*2470*/  BSYNC B0 ;  /* 0x0000000000007941 */ /* 0x000fea0003800000 */
.L_x_27:
[----:B------:R-:W-:-:S04]  /*2480*/  F2FP.F16.F32.PACK_AB R0, RZ, R0 ;  /* 0x00000000ff00723e */ /* 0x000fc800000000ff */
[----:B------:R-:W-:Y:S01]  /*2490*/  PRMT R19, R0, 0x7610, R19 ;  /* 0x0000761000137816 */ /* 0x000fe20000000013 */
[----:B------:R-:W-:Y:S06]  /*24a0*/  BRA `(.L_x_8) ;  /* 0x0000000000b47947 */ /* 0x000fec0003800000 */
.L_x_20:
[----:B------:R-:W-:-:S13]  /*24b0*/  ISETP.NE.AND P0, PT, R4, 0x1c, PT ;  /* 0x0000001c0400780c */ /* 0x000fda0003f05270 */
[----:B------:R-:W-:Y:S05]  /*24c0*/  @!P0 BRA `(.L_x_31) ;  /* 0x00000000009c8947 */ /* 0x000fea0003800000 */
[----:B------:R-:W-:-:S13]  /*24d0*/  ISETP.NE.AND P0, PT, R4, 0x1d, PT ;  /* 0x0000001d0400780c */ /* 0x000fda0003f05270 */
[----:B------:R-:W-:Y:S05]  /*24e0*/  @!P0 BRA `(.L_x_32) ;  /* 0x0000000000808947 */ /* 0x000fea0003800000 */
[----:B------:R-:W-:-:S13]  /*24f0*/  ISETP.NE.AND P0, PT, R4, 0x2c, PT ;  /* 0x0000002c0400780c */ /* 0x000fda0003f05270 */
[----:B------:R-:W-:Y:S05]  /*2500*/  @P0 BRA `(.L_x_7) ;  /* 0x0000000000300947 */ /* 0x000fea0003800000 */
[----:B------:R-:W2:Y:S01]  /*2510*/  LDG.E.U8 R2, desc[UR36][R2.64] ;  /* 0x0000002402027981 */ /* 0x000ea2000c1e1100 */
[----:B------:R-:W-:Y:S01]  /*2520*/  BSSY B0, `(.L_x_33) ;  /* 0x0000007000007945 */ /* 0x000fe20003800000 */
[----:B------:R-:W-:Y:S01]  /*2530*/  IMAD.MOV.U32 R0, RZ, RZ, 0x400000 ;  /* 0x00400000ff007424 */ /* 0x000fe200078e00ff */
[----:B--2---:R-:W-:-:S13]  /*2540*/  ISETP.NE.AND P0, PT, R2, RZ, PT ;  /* 0x000000ff0200720c */ /* 0x004fda0003f05270 */
[----:B------:R-:W-:Y:S05]  /*2550*/  @!P0 BRA `(.L_x_34) ;  /* 0x00000000000c8947 */ /* 0x000fea0003800000 */
[----:B------:R-:W-:-:S13]  /*2560*/  ISETP.NE.AND P0, PT, R2, 0xff, PT ;  /* 0x000000ff0200780c */ /* 0x000fda0003f05270 */
[----:B------:R-:W-:Y:S02]  /*2570*/  @!P0 IMAD.MOV.U32 R0, RZ, RZ, 0x7f800001 ;  /* 0x7f800001ff008424 */ /* 0x000fe400078e00ff */
[----:B------:R-:W-:-:S07]  /*2580*/  @P0 IMAD.SHL.U32 R0, R2, 0x800000, RZ ;  /* 0x0080000002000824 */ /* 0x000fce00078e00ff */
.L_x_34:
[----:B------:R-:W-:Y:S05]  /*2590*/  BSYNC B0 ;  /* 0x0000000000007941 */ /* 0x000fea0003800000 */
.L_x_33:
[----:B------:R-:W-:-:S04]  /*25a0*/  F2FP.F16.F32.PACK_AB R0, RZ, R0 ;  /* 0x00000000ff00723e */ /* 0x000fc800000000ff */
[----:B------:R-:W-:Y:S01]  /*25b0*/  PRMT R19, R0, 0x7610, R19 ;  /* 0x0000761000137816 */ /* 0x000fe20000000013 */
[----:B------:R-:W-:Y:S06]  /*25c0*/  BRA `(.L_x_8) ;  /* 0x00000000006c7947 */ /* 0x000fec0003800000 */
.L_x_7:
[----:B------:R-:W-:Y:S01]  /*25d0*/  MOV R2, 0x0 ;  /* 0x0000000000027802 */ /* 0x000fe20000000f00 */
[----:B------:R-:W-:Y:S01]  /*25e0*/  ULDC.64 UR4, c[0x4][0x128] ;  /* 0x01004a0000047ab9 */ /* 0x000fe20000000a00 */
[----:B------:R-:W-:Y:S01]  /*25f0*/  ULDC.64 UR6, c[0x4][0x38] ;  /* 0x01000e0000067ab9 */ /* 0x000fe20000000a00 */
[----:B------:R-:W-:Y:S02]  /*2600*/  IMAD.U32 R4, RZ, RZ, UR4 ;  /* 0x00000004ff047e24 */ /* 0x000fe4000f8e00ff */
[----:B------:R-:W-:Y:S01]  /*2610*/  IMAD.U32 R5, RZ, RZ, UR5 ;  /* 0x00000005ff057e24 */ /* 0x000fe2000f8e00ff */
[----:B------:R-:W0:Y:S01]  /*2620*/  LDC.64 R2, c[0x4][R2] ;  /* 0x0100000002027b82 */ /* 0x000e220000000a00 */
[----:B------:R-:W-:Y:S01]  /*2630*/  ULDC.64 UR4, c[0x4][0x130] ;  /* 0x01004c0000047ab9 */ /* 0x000fe20000000a00 */
[----:B------:R-:W-:Y:S02]  /*2640*/  IMAD.U32 R10, RZ, RZ, UR6 ;  /* 0x00000006ff0a7e24 */ /* 0x000fe4000f8e00ff */
[----:B------:R-:W-:-:S02]  /*2650*/  IMAD.U32 R6, RZ, RZ, UR4 ;  /* 0x00000004ff067e24 */ /* 0x000fc4000f8e00ff */
[----:B------:R-:W-:Y:S02]  /*2660*/  IMAD.U32 R7, RZ, RZ, UR5 ;  /* 0x00000005ff077e24 */ /* 0x000fe4000f8e00ff */
[----:B------:R-:W-:Y:S02]  /*2670*/  IMAD.U32 R11, RZ, RZ, UR7 ;  /* 0x00000007ff0b7e24 */ /* 0x000fe4000f8e00ff */
[----:B------:R-:W-:Y:S02]  /*2680*/  IMAD.MOV.U32 R8, RZ, RZ, 0x4e ;  /* 0x0000004eff087424 */ /* 0x000fe400078e00ff */
[----:B------:R-:W-:Y:S02]  /*2690*/  IMAD.MOV.U32 R12, RZ, RZ, 0x1 ;  /* 0x00000001ff0c7424 */ /* 0x000fe400078e00ff */
[----:B------:R-:W-:-:S07]  /*26a0*/  IMAD.MOV.U32 R13, RZ, RZ, RZ ;  /* 0x000000ffff0d7224 */ /* 0x000fce00078e00ff */
[----:B------:R-:W-:-:S07]  /*26b0*/  LEPC R20, `(.L_x_35) ;  /* 0x000000001014794e */ /* 0x000fce0000000000 */
[----:B0-----:R-:W-:Y:S05]  /*26c0*/  CALL.ABS.NOINC R2 ;  /* 0x0000000002007343 */ /* 0x001fea0003c00000 */
.L_x_35:
[----:B------:R-:W-:Y:S01]  /*26d0*/  PRMT R19, RZ, 0x7610, R19 ;  /* 0x00007610ff137816 */ /* 0x000fe20000000013 */
[----:B------:R-:W-:Y:S06]  /*26e0*/  BRA `(.L_x_8) ;  /* 0x0000000000247947 */ /* 0x000fec0003800000 */
.L_x_32:
[----:B------:R-:W2:Y:S02]  /*26f0*/  LDG.E.64 R2, desc[UR36][R2.64] ;  /* 0x0000002402027981 */ /* 0x000ea4000c1e1b00 */
[----:B--2---:R-:W0:Y:S02]  /*2700*/  I2F.U64 R0, R2 ;  /* 0x0000000200007312 */ /* 0x004e240000301000 */
[----:B0-----:R-:W-:-:S04]  /*2710*/  F2FP.F16.F32.PACK_AB R0, RZ, R0 ;  /* 0x00000000ff00723e */ /* 0x001fc800000000ff */
[----:B------:R-:W-:Y:S01]  /*2720*/  PRMT R19, R0, 0x7610, R19 ;  /* 0x0000761000137816 */ /* 0x000fe20000000013 */
[----:B------:R-:W-:Y:S06]  /*2730*/  BRA `(.L_x_8) ;  /* 0x0000000000107947 */ /* 0x000fec0003800000 */
.L_x_31:
[----:B------:R-:W2:Y:S02]  /*2740*/  LDG.E R2, desc[UR36][R2.64] ;  /* 0x0000002402027981 */ /* 0x000ea4000c1e1900 */
[----:B--2---:R-:W-:-:S04]  /*2750*/  I2FP.F32.U32 R0, R2 ;  /* 0x0000000200007245 */ /* 0x004fc80000201000 */
[----:B------:R-:W-:-:S04]  /*2760*/  F2FP.F16.F32.PACK_AB R0, RZ, R0 ;  /* 0x00000000ff00723e */ /* 0x000fc800000000ff */
[----:B------:R-:W-:-:S07]  /*2770*/  PRMT R19, R0, 0x7610, R19 ;  /* 0x0000761000137816 */ /* 0x000fce0000000013 */
.L_x_8:
[----:B------:R-:W2:Y:S01]  /*2780*/  LDC.U8 R4, c[0x0][0x493] ;  /* 0x000124c0ff047b82 */ /* 0x000ea20000000000 */
[----:B------:R-:W-:Y:S02]  /*2790*/  ULDC.64 UR4, c[0x0][0x488] ;  /* 0x0001220000047ab9 */ /* 0x000fe40000000a00 */
[----:B01----:R-:W-:-:S05]  /*27a0*/  IADD3 R2, P1, R22, UR4, RZ ;  /* 0x0000000416027c10 */ /* 0x003fca000ff3e0ff */
[----:B------:R-:W-:Y:S01]  /*27b0*/  IMAD.X R3, RZ, RZ, UR5, P1 ;  /* 0x00000005ff037e24 */ /* 0x000fe200088e06ff */
[----:B--2---:R-:W-:-:S04]  /*27c0*/  PRMT R0, R4, 0x9910, RZ ;  /* 0x0000991004007816 */ /* 0x004fc800000000ff */
        /* <DEDUP_REMOVED lines=12> */
[----:B0-----:R-:W-:Y:S01]  /*2890*/  F2FP.F16.F32.PACK_AB R0, RZ, R0 ;  /* 0x00000000ff00723e */ /* 0x001fe200000000ff */
[----:B------:R-:W-:Y:S06]  /*28a0*/  BRA `(.L_x_41) ;  /* 0x0000000c00987947 */ /* 0x000fec0003800000 */
.L_x_39:
[----:B------:R-:W2:Y:S02]  /*28b0*/  LDG.E.U8 R2, desc[UR36][R2.64] ;  /* 0x0000002402027981 */ /* 0x000ea4000c1e1100 */
[----:B--2---:R-:W-:-:S04]  /*28c0*/  I2FP.F32.U32 R0, R2 ;  /* 0x0000000200007245 */ /* 0x004fc80000201000 */
[----:B------:R-:W-:Y:S01]  /*28d0*/  F2FP.F16.F32.PACK_AB R0, RZ, R0 ;  /* 0x00000000ff00723e */ /* 0x000fe200000000ff */
[----:B------:R-:W-:Y:S06]  /*28e0*/  BRA `(.L_x_41) ;  /* 0x0000000c00887947 */ /* 0x000fec0003800000 */
.L_x_38:
        /* <DEDUP_REMOVED lines=8> */
[----:B0-----:R-:W-:Y:S01]  /*2970*/  F2FP.F16.F32.PACK_AB R0, RZ, R0 ;  /* 0x00000000ff00723e */ /* 0x001fe200000000ff */
[----:B------:R-:W-:Y:S06]  /*2980*/  BRA `(.L_x_41) ;  /* 0x0000000c00607947 */ /* 0x000fec0003800000 */
.L_x_43:
[----:B------:R-:W2:Y:S02]  /*2990*/  LDG.E R2, desc[UR36][R2.64] ;  /* 0x0000002402027981 */ /* 0x000ea4000c1e1900 */
[----:B--2---:R-:W-:-:S04]  /*29a0*/  I2FP.F32.S32 R0, R2 ;  /* 0x0000000200007245 */ /* 0x004fc80000201400 */
[----:B------:R-:W-:Y:S01]  /*29b0*/  F2FP.F16.F32.PACK_AB R0, RZ, R0 ;  /* 0x00000000ff00723e */ /* 0x000fe200000000ff */
[----:B------:R-:W-:Y:S06]  /*29c0*/  BRA `(.L_x_41) ;  /* 0x0000000c00507947 */ /* 0x000fec0003800000 */
.L_x_42:
[----:B------:R-:W2:Y:S02]  /*29d0*/  LDG.E.U16 R2, desc[UR36][R2.64] ;  /* 0x0000002402027981 */ /* 0x000ea4000c1e1500 */
[----:B--2---:R-:W0:Y:S02]  /*29e0*/  I2F.S16 R0, R2 ;  /* 0x0000000200007306 */ /* 0x004e240000101400 */
[----:B0-----:R-:W-:Y:S01]  /*29f0*/  F2FP.F16.F32.PACK_AB R0, RZ, R0 ;  /* 0x00000000ff00723e */ /* 0x001fe200000000ff */
[----:B------:R-:W-:Y:S06]  /*2a00*/  BRA `(.L_x_41) ;  /* 0x0000000c00407947 */ /* 0x000fec0003800000 */
.L_x_37:
        /* <DEDUP_REMOVED lines=9> */
.L_x_45:
[----:B------:R1:W5:Y:S01]  /*2aa0*/  LDG.E.U16 R0, desc[UR36][R2.64] ;  /* 0x0000002402007981 */ /* 0x000362000c1e1500 */
[----:B------:R-:W-:Y:S05]  /*2ab0*/  BRA `(.L_x_41) ;  /* 0x0000000c00147947 */ /* 0x000fea0003800000 */
.L_x_44:
        /* <DEDUP_REMOVED lines=9> */
.L_x_47:
[----:B------:R0:W5:Y:S01]  /*2b50*/  LDG.E.U16 R0, desc[UR36][R2.64] ;  /* 0x0000002402007981 */ /* 0x000162000c1e1500 */
[----:B------:R-:W-:Y:S05]  /*2b60*/  BRA `(.L_x_41) ;  /* 0x0000000800e87947 */ /* 0x000fea0003800000 */
.L_x_46:
[----:B------:R-:W2:Y:S01]  /*2b70*/  LDG.E.64 R2, desc[UR36][R2.64] ;  /* 0x0000002402027981 */ /* 0x000ea2000c1e1b00 */
[----:B------:R-:W-:Y:S01]  /*2b80*/  UMOV UR4, 0xf0000000 ;  /* 0xf000000000047882 */ /* 0x000fe20000000000 */
[----:B------:R-:W-:Y:S01]  /*2b90*/  UMOV UR5, 0x380fffff ;  /* 0x380fffff00057882 */ /* 0x000fe20000000000 */
[----:B--2---:R-:W0:Y:S01]  /*2ba0*/  F2F.F32.F64 R0, R2 ;  /* 0x0000000200007310 */ /* 0x004e220000301000 */
[----:B------:R-:W-:-:S14]  /*2bb0*/  DSETP.GEU.AND P0, PT, |R2|, UR4, PT ;  /* 0x0000000402007e2a */ /* 0x000fdc000bf0e200 */
[----:B0-----:R-:W-:-:S05]  /*2bc0*/  @!P0 FMUL R0, R0, 1.175494350822287508e-38 ;  /* 0x0080000000008820 */ /* 0x001fca0000400000 */
[----:B------:R-:W-:Y:S01]  /*2bd0*/  F2FP.F16.F32.PACK_AB R0, RZ, R0 ;  /* 0x00000000ff00723e */ /* 0x000fe200000000ff */
[----:B------:R-:W-:Y:S06]  /*2be0*/  BRA `(.L_x_41) ;  /* 0x0000000800c87947 */ /* 0x000fec0003800000 */
.L_x_36:
        /* <DEDUP_REMOVED lines=11> */
[----:B------:R-:W-:Y:S01]  /*2ca0*/  F2FP.F16.F32.PACK_AB R0, RZ, R0 ;  /* 0x00000000ff00723e */ /* 0x000fe200000000ff */
[----:B------:R-:W-:Y:S06]  /*2cb0*/  BRA `(.L_x_41) ;  /* 0x0000000800947947 */ /* 0x000fec0003800000 */
.L_x_50:
        /* <DEDUP_REMOVED lines=8> */
.L_x_49:
        /* <DEDUP_REMOVED lines=28> */
.L_x_52:
        /* <DEDUP_REMOVED lines=15> */
.L_x_51:
[----:B------:R-:W2:Y:S02]  /*2ff0*/  LDG.E.U16 R0, desc[UR36][R2.64] ;  /* 0x0000002402007981 */ /* 0x000ea4000c1e1500 */
[----:B--2---:R-:W-:-:S05]  /*3000*/  IMAD.U32 R0, R0, 0x10000, RZ ;  /* 0x0001000000007824 */ /* 0x004fca00078e00ff */
[----:B------:R-:W-:Y:S01]  /*3010*/  F2FP.F16.F32.PACK_AB R0, RZ, R0 ;  /* 0x00000000ff00723e */ /* 0x000fe200000000ff */
[----:B------:R-:W-:Y:S06]  /*3020*/  BRA `(.L_x_41) ;  /* 0x0000000400b87947 */ /* 0x000fec0003800000 */
.L_x_48:
        /* <DEDUP_REMOVED lines=10> */
[----:B------:R-:W-:Y:S01]  /*30d0*/  F2FP.F16.F32.PACK_AB R0, RZ, R0 ;  /* 0x00000000ff00723e */ /* 0x000fe200000000ff */
[----:B------:R-:W-:Y:S06]  /*30e0*/  BRA `(.L_x_41) ;  /* 0x0000000400887947 */ /* 0x000fec0003800000 */
.L_x_55:
        /* <DEDUP_REMOVED lines=21> */
.L_x_59:
[----:B------:R-:W-:Y:S05]  /*3240*/  BSYNC B1 ;  /* 0x0000000000017941 */ /* 0x000fea0003800000 */
.L_x_58:
[----:B------:R-:W-:Y:S01]  /*3250*/  LEA R3, R0, 0x3b800000, 0x17 ;  /* 0x3b80000000037811 */ /* 0x000fe200078eb8ff */
[----:B------:R-:W-:-:S05]  /*3260*/  IMAD.SHL.U32 R0, R2, 0x100000, RZ ;  /* 0x0010000002007824 */ /* 0x000fca00078e00ff */
[----:B------:R-:W-:-:S07]  /*3270*/  LOP3.LUT R0, R3, R0, R4, 0xfe, !PT ;  /* 0x0000000003007212 */ /* 0x000fce00078efe04 */
.L_x_57:
[----:B------:R-:W-:Y:S05]  /*3280*/  BSYNC B0 ;  /* 0x0000000000007941 */ /* 0x000fea0003800000 */
.L_x_56:
[----:B------:R-:W-:Y:S01]  /*3290*/  F2FP.F16.F32.PACK_AB R0, RZ, R0 ;  /* 0x00000000ff00723e */ /* 0x000fe200000000ff */
[----:B------:R-:W-:Y:S06]  /*32a0*/  BRA `(.L_x_41) ;  /* 0x0000000400187947 */ /* 0x000fec0003800000 */
.L_x_54:
        /* <DEDUP_REMOVED lines=21> */
.L_x_63:
[----:B------:R-:W-:Y:S05]  /*3400*/  BSYNC B1 ;  /* 0x0000000000017941 */ /* 0x000fea0003800000 */
.L_x_62:
[----:B------:R-:W-:Y:S01]  /*3410*/  LEA R3, R0, 0x37800000, 0x17 ;  /* 0x3780000000037811 */ /* 0x000fe200078eb8ff */
[----:B------:R-:W-:-:S05]  /*3420*/  IMAD.SHL.U32 R0, R2, 0x200000, RZ ;  /* 0x0020000002007824 */ /* 0x000fca00078e00ff */
[----:B------:R-:W-:-:S07]  /*3430*/  LOP3.LUT R0, R3, R0, R4, 0xfe, !PT ;  /* 0x0000000003007212 */ /* 0x000fce00078efe04 */
.L_x_61:
[----:B------:R-:W-:Y:S05]  /*3440*/  BSYNC B0 ;  /* 0x0000000000007941 */ /* 0x000fea0003800000 */
.L_x_60:
[----:B------:R-:W-:Y:S01]  /*3450*/  F2FP.F16.F32.PACK_AB R0, RZ, R0 ;  /* 0x00000000ff00723e */ /* 0x000fe200000000ff */
[----:B------:R-:W-:Y:S06]  /*3460*/  BRA `(.L_x_41) ;  /* 0x0000000000a87947 */ /* 0x000fec0003800000 */
.L_x_53:
        /* <DEDUP_REMOVED lines=14> */
.L_x_67:
[----:B------:R-:W-:Y:S05]  /*3550*/  BSYNC B0 ;  /* 0x0000000000007941 */ /* 0x000fea0003800000 */
.L_x_66:
[----:B------:R-:W-:Y:S01]  /*3560*/  F2FP.F16.F32.PACK_AB R0, RZ, R0 ;  /* 0x00000000ff00723e */ /* 0x000fe200000000ff */
[----:B------:R-:W-:Y:S06]  /*3570*/  BRA `(.L_x_41) ;  /* 0x0000000000647947 */ /* 0x000fec0003800000 */
.L_x_40:
        /* <DEDUP_REMOVED lines=15> */
[----:B0----5:R-:W-:Y:S05]  /*3670*/  CALL.ABS.NOINC R2 ;  /* 0x0000000002007343 */ /* 0x021fea0003c00000 */
.L_x_68:
[----:B------:R-:W-:Y:S01]  /*3680*/  PRMT R0, RZ, 0x7610, R0 ;  /* 0x00007610ff007816 */ /* 0x000fe20000000000 */
[----:B------:R-:W-:Y:S06]  /*3690*/  BRA `(.L_x_41) ;  /* 0x00000000001c7947 */ /* 0x000fec0003800000 */
.L_x_65:
[----:B------:R-:W2:Y:S02]  /*36a0*/  LDG.E.64 R2, desc[UR36][R2.64] ;  /* 0x0000002402027981 */ /* 0x000ea4000c1e1b00 */
[----:B--2---:R-:W0:Y:S02]  /*36b0*/  I2F.U64 R0, R2 ;  /* 0x0000000200007312 */ /* 0x004e240000301000 */
[----:B0-----:R-:W-:Y:S01]  /*36c0*/  F2FP.F16.F32.PACK_AB R0, RZ, R0 ;  /* 0x00000000ff00723e */ /* 0x001fe200000000ff */
[----:B------:R-:W-:Y:S06]  /*36d0*/  BRA `(.L_x_41) ;  /* 0x00000000000c7947 */ /* 0x000fec0003800000 */
.L_x_64:
[----:B------:R-:W2:Y:S02]  /*36e0*/  LDG.E R2, desc[UR36][R2.64] ;  /* 0x0000002402027981 */ /* 0x000ea4000c1e1900 */
[----:B--2---:R-:W-:-:S04]  /*36f0*/  I2FP.F32.U32 R0, R2 ;  /* 0x0000000200007245 */ /* 0x004fc80000201000 */
[----:B------:R-:W-:-:S07]  /*3700*/  F2FP.F16.F32.PACK_AB R0, RZ, R0 ;  /* 0x00000000ff00723e */ /* 0x000fce00000000ff */
.L_x_41:
[----:B01----:R-:W0:Y:S01]  /*3710*/  LDC.U8 R3, c[0x0][0x491] ;  /* 0x00012440ff037b82 */ /* 0x003e220000000000 */
[----:B-----5:R-:W-:Y:S02]  /*3720*/  HADD2.F32 R19, -RZ, R19.H0_H0 ;  /* 0x20000013ff137230 */ /* 0x020fe40000004100 */
[----:B------:R-:W-:-:S05]  /*3730*/  HADD2.F32 R0, -RZ, R0.H0_H0 ;  /* 0x20000000ff007230 */ /* 0x000fca0000004100 */
[----:B------:R-:W-:-:S04]  /*3740*/  LOP3.LUT R0, R19, 0x80000000, R0, 0xb8, !PT ;  /* 0x8000000013007812 */ /* 0x000fc800078eb800 */
[----:B------:R-:W-:Y:S02]  /*3750*/  F2FP.F16.F32.PACK_AB R0, RZ, R0 ;  /* 0x00000000ff00723e */ /* 0x000fe400000000ff */
        /* <DEDUP_REMOVED lines=11> */
[----:B------:R-:W-:-:S04]  /*3810*/  HADD2.F32 R0, -RZ, R0.H0_H0 ;  /* 0x20000000ff007230 */ /* 0x000fc80000004100 */
[----:B------:R-:W0:Y:S02]  /*3820*/  F2I.FTZ.TRUNC.NTZ R3, R0 ;  /* 0x0000000000037305 */ /* 0x000e24000021f100 */
[----:B0-----:R0:W-:Y:S01]  /*3830*/  STG.E.U8 desc[UR36][R16.64], R3 ;  /* 0x0000000310007986 */ /* 0x0011e2000c101124 */
[----:B------:R-:W-:Y:S05]  /*3840*/  BRA `(.L_x_74) ;  /* 0x0000000c00947947 */ /* 0x000fea0003800000 */
.L_x_72:
[----:B------:R-:W-:-:S06]  /*3850*/  HADD2.F32 R3, -RZ, R0.H0_H0 ;  /* 0x20000000ff037230 */ /* 0x000fcc0000004100 */
[----:B------:R-:W0:Y:S02]  /*3860*/  F2I.S64.TRUNC R2, R3 ;  /* 0x0000000300027311 */ /* 0x000e24000020d900 */
[----:B0-----:R1:W-:Y:S01]  /*3870*/  STG.E.U8 desc[UR36][R16.64], R2 ;  /* 0x0000000210007986 */ /* 0x0013e2000c101124 */
[----:B------:R-:W-:Y:S05]  /*3880*/  BRA `(.L_x_74) ;  /* 0x0000000c00847947 */ /* 0x000fea0003800000 */
.L_x_71:
[----:B------:R-:W-:-:S13]  /*3890*/  ISETP.NE.AND P0, PT, R2, 0x2, PT ;  /* 0x000000020200780c */ /* 0x000fda0003f05270 */
[----:B------:R-:W-:Y:S05]  /*38a0*/  @!P0 BRA `(.L_x_75) ;  /* 0x0000000000308947 */ /* 0x000fea0003800000 */
[----:B------:R-:W-:-:S13]  /*38b0*/  ISETP.NE.AND P0, PT, R2, 0x3, PT ;  /* 0x000000030200780c */ /* 0x000fda0003f05270 */
[----:B------:R-:W-:Y:S05]  /*38c0*/  @!P0 BRA `(.L_x_76) ;  /* 0x0000000000188947 */ /* 0x000fea0003800000 */
[----:B------:R-:W-:-:S13]  /*38d0*/  ISETP.NE.AND P0, PT, R2, 0x4, PT ;  /* 0x000000040200780c */ /* 0x000fda0003f05270 */
[----:B------:R-:W-:Y:S05]  /*38e0*/  @P0 BRA `(.L_x_73) ;  /* 0x0000000c000c0947 */ /* 0x000fea0003800000 */
[----:B------:R-:W-:-:S06]  /*38f0*/  HADD2.F32 R2, -RZ, R0.H0_H0 ;  /* 0x20000000ff027230 */ /* 0x000fcc0000004100 */
[----:B------:R-:W0:Y:S02]  /*3900*/  F2I.S64.TRUNC R2, R2 ;  /* 0x0000000200027311 */ /* 0x000e24000020d900 */
[----:B0-----:R4:W-:Y:S01]  /*3910*/  STG.E.64 desc[UR36][R16.64], R2 ;  /* 0x0000000210007986 */ /* 0x0019e2000c101b24 */
[----:B------:R-:W-:Y:S05]  /*3920*/  BRA `(.L_x_74) ;  /* 0x0000000c005c7947 */ /* 0x000fea0003800000 */
.L_x_76:
[----:B------:R-:W-:-:S04]  /*3930*/  HADD2.F32 R0, -RZ, R0.H0_H0 ;  /* 0x20000000ff007230 */ /* 0x000fc80000004100 */
[----:B------:R-:W0:Y:S02]  /*3940*/  F2I.FTZ.TRUNC.NTZ R3, R0 ;  /* 0x0000000000037305 */ /* 0x000e24000021f100 */
[----:B0-----:R3:W-:Y:S01]  /*3950*/  STG.E desc[UR36][R16.64], R3 ;  /* 0x0000000310007986 */ /* 0x0017e2000c101924 */
[----:B------:R-:W-:Y:S05]  /*3960*/  BRA `(.L_x_74) ;  /* 0x0000000c004c7947 */ /* 0x000fea0003800000 */
.L_x_75:
[----:B------:R-:W-:-:S04]  /*3970*/  HADD2.F32 R0, -RZ, R0.H0_H0 ;  /* 0x20000000ff007230 */ /* 0x000fc80000004100 */
[----:B------:R-:W0:Y:S02]  /*3980*/  F2I.FTZ.TRUNC.NTZ R3, R0 ;  /* 0x0000000000037305 */ /* 0x000e24000021f100 */
[----:B0-----:R2:W-:Y:S01]  /*3990*/  STG.E.U16 desc[UR36][R16.64], R3 ;  /* 0x0000000310007986 */ /* 0x0015e2000c101524 */
[----:B------:R-:W-:Y:S05]  /*39a0*/  BRA `(.L_x_74) ;  /* 0x0000000c003c7947 */ /* 0x000fea0003800000 */
.L_x_70:
[----:B------:R-:W-:-:S13]  /*39b0*/  ISETP.GT.AND P0, PT, R2, 0x6, PT ;  /* 0x000000060200780c */ /* 0x000fda0003f04270 */
[----:B------:R-:W-:Y:S05]  /*39c0*/  @P0 BRA `(.L_x_77) ;  /* 0x0000000000240947 */ /* 0x000fea0003800000 */
[----:B------:R-:W-:-:S13]  /*39d0*/  ISETP.NE.AND P0, PT, R2, 0x5, PT ;  /* 0x000000050200780c */ /* 0x000fda0003f05270 */
[----:B------:R-:W-:Y:S05]  /*39e0*/  @!P0 BRA `(.L_x_78) ;  /* 0x0000000000148947 */ /* 0x000fea0003800000 */
[----:B------:R-:W-:-:S13]  /*39f0*/  ISETP.NE.AND P0, PT, R2, 0x6, PT ;  /* 0x000000060200780c */ /* 0x000fda0003f05270 */
[----:B------:R-:W-:Y:S05]  /*3a00*/  @P0 BRA `(.L_x_73) ;  /* 0x0000000800c40947 */ /* 0x000fea0003800000 */
[----:B------:R-:W-:-:S05]  /*3a10*/  HADD2.F32 R3, -RZ, R0.H0_H0 ;  /* 0x20000000ff037230 */ /* 0x000fca0000004100 */
[----:B------:R0:W-:Y:S01]  /*3a20*/  STG.E desc[UR36][R16.64], R3 ;  /* 0x0000000310007986 */ /* 0x0001e2000c101924 */
[----:B------:R-:W-:Y:S05]  /*3a30*/  BRA `(.L_x_74) ;  /* 0x0000000c00187947 */ /* 0x000fea0003800000 */
.L_x_78:
[----:B------:R0:W-:Y:S01]  /*3a40*/  STG.E.U16 desc[UR36][R16.64], R0 ;  /* 0x0000000010007986 */ /* 0x0001e2000c101524 */
[----:B------:R-:W-:Y:S05]  /*3a50*/  BRA `(.L_x_74) ;  /* 0x0000000c00107947 */ /* 0x000fea0003800000 */
.L_x_77:
[----:B------:R-:W-:-:S13]  /*3a60*/  ISETP.NE.AND P0, PT, R2, 0x7, PT ;  /* 0x000000070200780c */ /* 0x000fda0003f05270 */
[----:B------:R-:W-:Y:S05]  /*3a70*/  @!P0 BRA `(.L_x_79) ;  /* 0x0000000000348947 */ /* 0x000fea0003800000 */
[----:B------:R-:W-:-:S13]  /*3a80*/  ISETP.NE.AND P0, PT, R2, 0x8, PT ;  /* 0x000000080200780c */ /* 0x000fda0003f05270 */
[----:B------:R-:W-:Y:S05]  /*3a90*/  @!P0 BRA `(.L_x_80) ;  /* 0x0000000000188947 */ /* 0x000fea0003800000 */
[----:B------:R-:W-:-:S13]  /*3aa0*/  ISETP.NE.AND P0, PT, R2, 0x9, PT ;  /* 0x000000090200780c */ /* 0x000fda0003f05270 */
[----:B------:R-:W-:Y:S05]  /*3ab0*/  @P0 BRA `(.L_x_73) ;  /* 0x0000000800980947 */ /* 0x000fea0003800000 */
[----:B------:R-:W-:Y:S02]  /*3ac0*/  HADD2.F32 R2, -RZ, R0.H0_H0 ;  /* 0x20000000ff027230 */ /* 0x000fe40000004100 */
[----:B------:R-:W-:-:S05]  /*3ad0*/  IMAD.MOV.U32 R3, RZ, RZ, RZ ;  /* 0x000000ffff037224 */ /* 0x000fca00078e00ff */
[----:B------:R0:W-:Y:S01]  /*3ae0*/  STG.E.64 desc[UR36][R16.64], R2 ;  /* 0x0000000210007986 */ /* 0x0001e2000c101b24 */
[----:B------:R-:W-:Y:S05]  /*3af0*/  BRA `(.L_x_74) ;  /* 0x0000000800e87947 */ /* 0x000fea0003800000 */
.L_x_80:
[----:B------:R-:W-:-:S05]  /*3b00*/  HADD2.F32 R0, -RZ, R0.H0_H0 ;  /* 0x20000000ff007230 */ /* 0x000fca0000004100 */
[----:B------:R-:W-:-:S04]  /*3b10*/  F2FP.F16.F32.PACK_AB R0, RZ, R0 ;  /* 0x00000000ff00723e */ /* 0x000fc800000000ff */
[----:B------:R-:W-:-:S05]  /*3b20*/  PRMT R0, R0, 0x5410, RZ ;  /* 0x0000541000007816 */ /* 0x000fca00000000ff */
[----:B------:R0:W-:Y:S01]  /*3b30*/  STG.E desc[UR36][R16.64], R0 ;  /* 0x0000000010007986 */ /* 0x0001e2000c101924 */
[----:B------:R-:W-:Y:S05]  /*3b40*/  BRA `(.L_x_74) ;  /* 0x0000000800d47947 */ /* 0x000fea0003800000 */
.L_x_79:
[----:B------:R-:W-:-:S05]  /*3b50*/  HADD2.F32 R2, -RZ, R0.H0_H0 ;  /* 0x20000000ff027230 */ /* 0x000fca0000004100 */
[----:B------:R-:W-:-:S06]  /*3b60*/  FMUL.FTZ R2, R2, 1 ;  /* 0x3f80000002027820 */ /* 0x000fcc0000410000 */
[----:B------:R-:W0:Y:S02]  /*3b70*/  F2F.F64.F32 R2, R2 ;  /* 0x0000000200027310 */ /* 0x000e240000201800 */
[----:B0-----:R0:W-:Y:S01]  /*3b80*/  STG.E.64 desc[UR36][R16.64], R2 ;  /* 0x0000000210007986 */ /* 0x0011e2000c101b24 */
[----:B------:R-:W-:Y:S05]  /*3b90*/  BRA `(.L_x_74) ;  /* 0x0000000800c07947 */ /* 0x000fea0003800000 */
.L_x_69:
        /* <DEDUP_REMOVED lines=8> */
[----:B------:R-:W-:-:S05]  /*3c20*/  HADD2.F32 R0, -RZ, R0.H0_H0 ;  /* 0x20000000ff007230 */ /* 0x000fca0000004100 */
[----:B------:R-:W-:-:S04]  /*3c30*/  FSETP.NEU.FTZ.AND P0, PT, R0, RZ, PT ;  /* 0x000000ff0000720b */ /* 0x000fc80003f1d000 */
[----:B------:R-:W-:-:S05]  /*3c40*/  SEL R3, RZ, 0x1, !P0 ;  /* 0x00000001ff037807 */ /* 0x000fca0004000000 */
[----:B------:R0:W-:Y:S01]  /*3c50*/  STG.E.U8 desc[UR36][R16.64], R3 ;  /* 0x0000000310007986 */ /* 0x0001e2000c101124 */
[----:B------:R-:W-:Y:S05]  /*3c60*/  BRA `(.L_x_74) ;  /* 0x00000008008c7947 */ /* 0x000fea0003800000 */
.L_x_83:
[----:B------:R-:W-:Y:S01]  /*3c70*/  HADD2.F32 R0, -RZ, R0.H0_H0 ;  /* 0x20000000ff007230 */ /* 0x000fe20000004100 */
[----:B------:R-:W-:-:S04]  /*3c80*/  CS2R R6, SRZ ;  /* 0x0000000000067805 */ /* 0x000fc8000001ff00 */
[----:B------:R-:W-:-:S04]  /*3c90*/  FMUL.FTZ R0, R0, 1 ;  /* 0x3f80000000007820 */ /* 0x000fc80000410000 */
[----:B------:R-:W0:Y:S02]  /*3ca0*/  F2F.F64.F32 R4, R0 ;  /* 0x0000000000047310 */ /* 0x000e240000201800 */
[----:B0-----:R0:W-:Y:S01]  /*3cb0*/  STG.E.128 desc[UR36][R16.64], R4 ;  /* 0x0000000410007986 */ /* 0x0011e2000c101d24 */
[----:B------:R-:W-:Y:S05]  /*3cc0*/  BRA `(.L_x_74) ;  /* 0x0000000800747947 */ /* 0x000fea0003800000 */
.L_x_82:
[----:B------:R-:W-:-:S13]  /*3cd0*/  ISETP.NE.AND P0, PT, R2, 0xf, PT ;  /* 0x0000000f0200780c */ /* 0x000fda0003f05270 */
[----:B------:R-:W-:Y:S05]  /*3ce0*/  @!P0 BRA `(.L_x_84) ;  /* 0x0000000000b48947 */ /* 0x000fea0003800000 */
[----:B------:R-:W-:-:S13]  /*3cf0*/  ISETP.NE.AND P0, PT, R2, 0x17, PT ;  /* 0x000000170200780c */ /* 0x000fda0003f05270 */
[----:B------:R-:W-:Y:S05]  /*3d00*/  @!P0 BRA `(.L_x_85) ;  /* 0x0000000000548947 */ /* 0x000fea0003800000 */
[----:B------:R-:W-:-:S13]  /*3d10*/  ISETP.NE.AND P0, PT, R2, 0x18, PT ;  /* 0x000000180200780c */ /* 0x000fda0003f05270 */
[----:B------:R-:W-:Y:S05]  /*3d20*/  @P0 BRA `(.L_x_73) ;  /* 0x0000000400fc0947 */ /* 0x000fea0003800000 */
[----:B------:R-:W-:Y:S01]  /*3d30*/  HADD2.F32 R5, -RZ, R0.H0_H0 ;  /* 0x20000000ff057230 */ /* 0x000fe20000004100 */
[----:B------:R-:W-:Y:S04]  /*3d40*/  BSSY B0, `(.L_x_86) ;  /* 0x000000e000007945 */ /* 0x000fe80003800000 */
[C---:B------:R-:W-:Y:S02]  /*3d50*/  LOP3.LUT R2, R5.reuse, 0x7fffffff, RZ, 0xc0, !PT ;  /* 0x7fffffff05027812 */ /* 0x040fe400078ec0ff */
[----:B------:R-:W-:Y:S02]  /*3d60*/  LOP3.LUT R0, R5, 0x80000000, RZ, 0xc0, !PT ;  /* 0x8000000005007812 */ /* 0x000fe400078ec0ff */
[----:B------:R-:W-:Y:S02]  /*3d70*/  ISETP.GT.U32.AND P0, PT, R2, 0x43efffff, PT ;  /* 0x43efffff0200780c */ /* 0x000fe40003f04070 */
[----:B------:R-:W-:Y:S01]  /*3d80*/  SHF.R.U32.HI R3, RZ, 0x18, R0 ;  /* 0x00000018ff037819 */ /* 0x000fe20000011600 */
[----:B------:R-:W-:-:S10]  /*3d90*/  IMAD.MOV.U32 R0, RZ, RZ, 0x7f ;  /* 0x0000007fff007424 */ /* 0x000fd400078e00ff */
[----:B------:R-:W-:Y:S05]  /*3da0*/  @P0 BRA `(.L_x_87) ;  /* 0x00000000001c0947 */ /* 0x000fea0003800000 */
[----:B------:R-:W-:-:S13]  /*3db0*/  ISETP.GE.U32.AND P0, PT, R2, 0x3c800000, PT ;  /* 0x3c8000000200780c */ /* 0x000fda0003f06070 */
[----:B------:R-:W-:Y:S01]  /*3dc0*/  @P0 SHF.R.U32.HI R0, RZ, 0x14, R5 ;  /* 0x00000014ff000819 */ /* 0x000fe20000011605 */
[----:B------:R-:W-:-:S03]  /*3dd0*/  @!P0 FADD.FTZ R2, R2, 16384 ;  /* 0x4680000002028421 */ /* 0x000fc60000010000 */
[----:B------:R-:W-:-:S04]  /*3de0*/  @P0 LOP3.LUT R0, R0, 0x1, RZ, 0xc0, !PT ;  /* 0x0000000100000812 */ /* 0x000fc800078ec0ff */
[----:B------:R-:W-:-:S04]  /*3df0*/  @P0 IADD3 R0, R5, 0x407ffff, R0 ;  /* 0x0407ffff05000810 */ /* 0x000fc80007ffe000 */
[----:B------:R-:W-:Y:S01]  /*3e00*/  @P0 SHF.R.U32.HI R0, RZ, 0x14, R0 ;  /* 0x00000014ff000819 */ /* 0x000fe20000011600 */
[----:B------:R-:W-:-:S07]  /*3e10*/  @!P0 VIADD R0, R2, 0xb9800000 ;  /* 0xb980000002008836 */ /* 0x000fce0000000000 */
.L_x_87:
[----:B------:R-:W-:Y:S05]  /*3e20*/  BSYNC B0 ;  /* 0x0000000000007941 */ /* 0x000fea0003800000 */
.L_x_86:
[----:B------:R-:W-:-:S05]  /*3e30*/  LOP3.LUT R3, R0, R3, RZ, 0xfc, !PT ;  /* 0x0000000300037212 */ /* 0x000fca00078efcff */
[----:B------:R0:W-:Y:S01]  /*3e40*/  STG.E.U8 desc[UR36][R16.64], R3 ;  /* 0x0000000310007986 */ /* 0x0001e2000c101124 */
[----:B------:R-:W-:Y:S05]  /*3e50*/  BRA `(.L_x_74) ;  /* 0x0000000800107947 */ /* 0x000fea0003800000 */
.L_x_85:
[----:B------:R-:W-:Y:S01]  /*3e60*/  HADD2.F32 R3, -RZ, R0.H0_H0 ;  /* 0x20000000ff037230 */ /* 0x000fe20000004100 */
[----:B------:R-:W-:Y:S04]  /*3e70*/  BSSY B0, `(.L_x_88) ;  /* 0x000000f000007945 */ /* 0x000fe80003800000 */
[----:B------:R-:W-:-:S04]  /*3e80*/  LOP3.LUT R2, R3, 0x7fffffff, RZ, 0xc0, !PT ;  /* 0x7fffffff03027812 */ /* 0x000fc800078ec0ff */
[----:B------:R-:W-:-:S13]  /*3e90*/  ISETP.GT.U32.AND P0, PT, R2, 0x477fffff, PT ;  /* 0x477fffff0200780c */ /* 0x000fda0003f04070 */
[----:B------:R-:W-:Y:S05]  /*3ea0*/  @P0 BRA `(.L_x_89) ;  /* 0x0000000000200947 */ /* 0x000fea0003800000 */
[----:B------:R-:W-:-:S13]  /*3eb0*/  ISETP.GE.U32.AND P0, PT, R2, 0x38800000, PT ;  /* 0x388000000200780c */ /* 0x000fda0003f06070 */
[----:B------:R-:W-:Y:S01]  /*3ec0*/  @P0 SHF.R.U32.HI R0, RZ, 0x15, R3 ;  /* 0x00000015ff000819 */ /* 0x000fe20000011603 */
[----:B------:R-:W-:-:S03]  /*3ed0*/  @!P0 FADD.FTZ R2, R2, 128 ;  /* 0x4300000002028421 */ /* 0x000fc60000010000 */
[----:B------:R-:W-:-:S04]  /*3ee0*/  @P0 LOP3.LUT R0, R0, 0x1, RZ, 0xc0, !PT ;  /* 0x0000000100000812 */ /* 0x000fc800078ec0ff */
[----:B------:R-:W-:-:S04]  /*3ef0*/  @P0 IADD3 R0, R3, 0x80fffff, R0 ;  /* 0x080fffff03000810 */ /* 0x000fc80007ffe000 */
[----:B------:R-:W-:Y:S01]  /*3f00*/  @P0 SHF.R.U32.HI R0, RZ, 0x15, R0 ;  /* 0x00000015ff000819 */ /* 0x000fe20000011600 */
[----:B------:R-:W-:Y:S01]  /*3f10*/  @!P0 VIADD R0, R2, 0xbd000000 ;  /* 0xbd00000002008836 */ /* 0x000fe20000000000 */
[----:B------:R-:W-:Y:S06]  /*3f20*/  BRA `(.L_x_90) ;  /* 0x00000000000c7947 */ /* 0x000fec0003800000 */
.L_x_89:
[----:B------:R-:W-:Y:S01]  /*3f30*/  IMAD.MOV.U32 R0, RZ, RZ, 0x7f ;  /* 0x0000007fff007424 */ /* 0x000fe200078e00ff */
[----:B------:R-:W-:-:S04]  /*3f40*/  ISETP.GT.U32.AND P0, PT, R2, 0x7f800000, PT ;  /* 0x7f8000000200780c */ /* 0x000fc80003f04070 */
[----:B------:R-:W-:-:S09]  /*3f50*/  SEL R0, R0, 0x7c, P0 ;  /* 0x0000007c00007807 */ /* 0x000fd20000000000 */
.L_x_90:
[----:B------:R-:W-:Y:S05]  /*3f60*/  BSYNC B0 ;  /* 0x0000000000007941 */ /* 0x000fea0003800000 */
.L_x_88:
[----:B------:R-:W-:-:S04]  /*3f70*/  LOP3.LUT R2, R3, 0x80000000, RZ, 0xc0, !PT ;  /* 0x8000000003027812 */ /* 0x000fc800078ec0ff */
[----:B------:R-:W-:-:S04]  /*3f80*/  SHF.R.U32.HI R3, RZ, 0x18, R2 ;  /* 0x00000018ff037819 */ /* 0x000fc80000011602 */
[----:B------:R-:W-:-:S05]  /*3f90*/  LOP3.LUT R3, R0, R3, RZ, 0xfc, !PT ;  /* 0x0000000300037212 */ /* 0x000fca00078efcff */
[----:B------:R0:W-:Y:S01]  /*3fa0*/  STG.E.U8 desc[UR36][R16.64], R3 ;  /* 0x0000000310007986 */ /* 0x0001e2000c101124 */
[----:B------:R-:W-:Y:S05]  /*3fb0*/  BRA `(.L_x_74) ;  /* 0x0000000400b87947 */ /* 0x000fea0003800000 */
.L_x_84:
[----:B------:R-:W-:-:S05]  /*3fc0*/  HADD2.F32 R0, -RZ, R0.H0_H0 ;  /* 0x20000000ff007230 */ /* 0x000fca0000004100 */
[----:B------:R-:W-:-:S05]  /*3fd0*/  F2FP.BF16.F32.PACK_AB R0, RZ, R0 ;  /* 0x00000000ff00723e */ /* 0x000fca00000010ff */
[----:B------:R0:W-:Y:S01]  /*3fe0*/  STG.E.U16 desc[UR36][R16.64], R0 ;  /* 0x0000000010007986 */ /* 0x0001e2000c101524 */
[----:B------:R-:W-:Y:S05]  /*3ff0*/  BRA `(.L_x_74) ;  /* 0x0000000400a87947 */ /* 0x000fea0003800000 */
.L_x_81:
        /* <DEDUP_REMOVED lines=8> */
[----:B------:R-:W-:-:S06]  /*4080*/  HADD2.F32 R3, -RZ, R0.H0_H0 ;  /* 0x20000000ff037230 */ /* 0x000fcc0000004100 */
[----:B------:R-:W0:Y:S02]  /*4090*/  F2I.FTZ.U32.TRUNC.NTZ R3, R3 ;  /* 0x0000000300037305 */ /* 0x000e24000021f000 */
[----:B0-----:R0:W-:Y:S01]  /*40a0*/  STG.E.U16 desc[UR36][R16.64], R3 ;  /* 0x0000000310007986 */ /* 0x0011e2000c101524 */
[----:B------:R-:W-:Y:S05]  /*40b0*/  BRA `(.L_x_74) ;  /* 0x0000000400787947 */ /* 0x000fea0003800000 */
.L_x_93:
[----:B------:R-:W-:Y:S01]  /*40c0*/  HADD2.F32 R3, -RZ, R0.H0_H0 ;  /* 0x20000000ff037230 */ /* 0x000fe20000004100 */
[----:B------:R-:W-:Y:S01]  /*40d0*/  BSSY B0, `(.L_x_94) ;  /* 0x0000014000007945 */ /* 0x000fe20003800000 */
[----:B------:R-:W-:-:S03]  /*40e0*/  IMAD.MOV.U32 R8, RZ, RZ, 0x80 ;  /* 0x00000080ff087424 */ /* 0x000fc600078e00ff */
[----:B------:R-:W-:-:S04]  /*40f0*/  LOP3.LUT R2, R3, 0x7fffffff, RZ, 0xc0, !PT ;  /* 0x7fffffff03027812 */ /* 0x000fc800078ec0ff */
[----:B------:R-:W-:-:S13]  /*4100*/  ISETP.GT.U32.AND P0, PT, R2, 0x437fffff, PT ;  /* 0x437fffff0200780c */ /* 0x000fda0003f04070 */
[----:B------:R-:W-:Y:S05]  /*4110*/  @P0 BRA `(.L_x_95) ;  /* 0x00000000003c0947 */ /* 0x000fea0003800000 */
[----:B------:R-:W-:-:S13]  /*4120*/  ISETP.GE.U32.AND P0, PT, R2, 0x3c000000, PT ;  /* 0x3c0000000200780c */ /* 0x000fda0003f06070 */
[----:B------:R-:W-:-:S04]  /*4130*/  @P0 SHF.R.U32.HI R0, RZ, 0x14, R3 ;  /* 0x00000014ff000819 */ /* 0x000fc80000011603 */
[----:B------:R-:W-:-:S04]  /*4140*/  @P0 LOP3.LUT R0, R0, 0x1, RZ, 0xc0, !PT ;  /* 0x0000000100000812 */ /* 0x000fc800078ec0ff */
[----:B------:R-:W-:-:S04]  /*4150*/  @P0 IADD3 R0, R3, 0x487ffff, R0 ;  /* 0x0487ffff03000810 */ /* 0x000fc80007ffe000 */
[----:B------:R-:W-:-:S04]  /*4160*/  @P0 SHF.R.U32.HI R0, RZ, 0x14, R0 ;  /* 0x00000014ff000819 */ /* 0x000fc80000011600 */
[----:B------:R-:W-:Y:S01]  /*4170*/  @P0 LOP3.LUT R0, R0, 0xff, RZ, 0xc0, !PT ;  /* 0x000000ff00000812 */ /* 0x000fe200078ec0ff */
[----:B------:R-:W-:Y:S06]  /*4180*/  @P0 BRA `(.L_x_96) ;  /* 0x0000000000100947 */ /* 0x000fec0003800000 */
[----:B------:R-:W-:Y:S01]  /*4190*/  FADD.FTZ R0, R2, 8192 ;  /* 0x4600000002007421 */ /* 0x000fe20000010000 */
[----:B------:R-:W-:-:S04]  /*41a0*/  PRMT R8, RZ, 0x7610, R8 ;  /* 0x00007610ff087816 */ /* 0x000fc80000000008 */
[----:B------:R-:W-:-:S13]  /*41b0*/  LOP3.LUT P0, R0, R0, 0xff, RZ, 0xc0, !PT ;  /* 0x000000ff00007812 */ /* 0x000fda000780c0ff */
[----:B------:R-:W-:Y:S05]  /*41c0*/  @!P0 BRA `(.L_x_95) ;  /* 0x0000000000108947 */ /* 0x000fea0003800000 */
.L_x_96:
[----:B------:R-:W-:-:S04]  /*41d0*/  LOP3.LUT R2, R3, 0x80000000, RZ, 0xc0, !PT ;  /* 0x8000000003027812 */ /* 0x000fc800078ec0ff */
[----:B------:R-:W-:-:S04]  /*41e0*/  SHF.R.U32.HI R3, RZ, 0x18, R2 ;  /* 0x00000018ff037819 */ /* 0x000fc80000011602 */
[----:B------:R-:W-:-:S04]  /*41f0*/  LOP3.LUT R0, R0, R3, RZ, 0xfc, !PT ;  /* 0x0000000300007212 */ /* 0x000fc800078efcff */
[----:B------:R-:W-:-:S07]  /*4200*/  PRMT R8, R0, 0x7610, R8 ;  /* 0x0000761000087816 */ /* 0x000fce0000000008 */
.L_x_95:
[----:B------:R-:W-:Y:S05]  /*4210*/  BSYNC B0 ;  /* 0x0000000000007941 */ /* 0x000fea0003800000 */
.L_x_94:
[----:B------:R0:W-:Y:S01]  /*4220*/  STG.E.U8 desc[UR36][R16.64], R8 ;  /* 0x0000000810007986 */ /* 0x0001e2000c101124 */
[----:B------:R-:W-:Y:S05]  /*4230*/  BRA `(.L_x_74) ;  /* 0x0000000400187947 */ /* 0x000fea0003800000 */
.L_x_92:
        /* <DEDUP_REMOVED lines=17> */
.L_x_99:
[----:B------:R-:W-:-:S04]  /*4350*/  LOP3.LUT R2, R3, 0x80000000, RZ, 0xc0, !PT ;  /* 0x8000000003027812 */ /* 0x000fc800078ec0ff */
[----:B------:R-:W-:-:S04]  /*4360*/  SHF.R.U32.HI R3, RZ, 0x18, R2 ;  /* 0x00000018ff037819 */ /* 0x000fc80000011602 */
[----:B------:R-:W-:-:S04]  /*4370*/  LOP3.LUT R0, R0, R3, RZ, 0xfc, !PT ;  /* 0x0000000300007212 */ /* 0x000fc800078efcff */
[----:B------:R-:W-:-:S07]  /*4380*/  PRMT R8, R0, 0x7610, R8 ;  /* 0x0000761000087816 */ /* 0x000fce0000000008 */
.L_x_98:
[----:B------:R-:W-:Y:S05]  /*4390*/  BSYNC B0 ;  /* 0x0000000000007941 */ /* 0x000fea0003800000 */
.L_x_97:
[----:B------:R0:W-:Y:S01]  /*43a0*/  STG.E.U8 desc[UR36][R16.64], R8 ;  /* 0x0000000810007986 */ /* 0x0001e2000c101124 */
[----:B------:R-:W-:Y:S05]  /*43b0*/  BRA `(.L_x_74) ;  /* 0x0000000000b87947 */ /* 0x000fea0003800000 */
.L_x_91:
[----:B------:R-:W-:-:S13]  /*43c0*/  ISETP.NE.AND P0, PT, R2, 0x1c, PT ;  /* 0x0000001c0200780c */ /* 0x000fda0003f05270 */
[----:B------:R-:W-:Y:S05]  /*43d0*/  @!P0 BRA `(.L_x_100) ;  /* 0x0000000000a48947 */ /* 0x000fea0003800000 */
[----:B------:R-:W-:-:S13]  /*43e0*/  ISETP.NE.AND P0, PT, R2, 0x1d, PT ;  /* 0x0000001d0200780c */ /* 0x000fda0003f05270 */
[----:B------:R-:W-:Y:S05]  /*43f0*/  @!P0 BRA `(.L_x_101) ;  /* 0x00000000008c8947 */ /* 0x000fea0003800000 */
[----:B------:R-:W-:-:S13]  /*4400*/  ISETP.NE.AND P0, PT, R2, 0x2c, PT ;  /* 0x0000002c0200780c */ /* 0x000fda0003f05270 */
[----:B------:R-:W-:Y:S05]  /*4410*/  @P0 BRA `(.L_x_73) ;  /* 0x0000000000400947 */ /* 0x000fea0003800000 */
[----:B------:R-:W-:-:S05]  /*4420*/  HADD2.F32 R3, -RZ, R0.H0_H0 ;  /* 0x20000000ff037230 */ /* 0x000fca0000004100 */
[----:B------:R-:W-:-:S04]  /*4430*/  SHF.R.U32.HI R4, RZ, 0x17, R3 ;  /* 0x00000017ff047819 */ /* 0x000fc80000011603 */
[----:B------:R-:W-:-:S04]  /*4440*/  LOP3.LUT R2, R4, 0xff, RZ, 0xc0, !PT ;  /* 0x000000ff04027812 */ /* 0x000fc800078ec0ff */
[----:B------:R-:W-:-:S13]  /*4450*/  ISETP.NE.AND P1, PT, R2, 0xff, PT ;  /* 0x000000ff0200780c */ /* 0x000fda0003f25270 */
[--C-:B------:R-:W-:Y:S02]  /*4460*/  @P1 SHF.R.U32.HI R0, RZ, 0x16, R3.reuse ;  /* 0x00000016ff001819 */ /* 0x100fe40000011603 */
[----:B------:R-:W-:Y:S01]  /*4470*/  @P1 LOP3.LUT P0, RZ, R2, 0x3fffff, R3, 0xf8, !PT ;  /* 0x003fffff02ff1812 */ /* 0x000fe2000780f803 */
[----:B------:R-:W-:Y:S01]  /*4480*/  IMAD.MOV.U32 R3, RZ, RZ, 0xff ;  /* 0x000000ffff037424 */ /* 0x000fe200078e00ff */
[----:B------:R-:W-:-:S04]  /*4490*/  @P1 LOP3.LUT R0, R0, 0x1, RZ, 0xc0, !PT ;  /* 0x0000000100001812 */ /* 0x000fc800078ec0ff */
[----:B------:R-:W-:Y:S01]  /*44a0*/  @P1 ISETP.EQ.U32.AND P2, PT, R0, 0x1, P0 ;  /* 0x000000010000180c */ /* 0x000fe20000742070 */
[----:B------:R-:W-:Y:S01]  /*44b0*/  @P1 VIADD R0, R4, 0x1 ;  /* 0x0000000104001836 */ /* 0x000fe20000000000 */
[----:B------:R-:W-:Y:S02]  /*44c0*/  PLOP3.LUT P0, PT, PT, PT, PT, 0x80, 0x0 ;  /* 0x000000000000781c */ /* 0x000fe40003f0f070 */
[----:B------:R-:W-:-:S13]  /*44d0*/  @P1 PLOP3.LUT P0, PT, P2, PT, PT, 0x80, 0x0 ;  /* 0x000000000000181c */ /* 0x000fda000170f070 */
[----:B------:R-:W-:-:S04]  /*44e0*/  @!P0 IMAD.MOV R0, RZ, RZ, R4 ;  /* 0x000000ffff008224 */ /* 0x000fc800078e0204 */
[----:B------:R-:W-:-:S05]  /*44f0*/  @P1 IMAD.MOV.U32 R3, RZ, RZ, R0 ;  /* 0x000000ffff031224 */ /* 0x000fca00078e0000 */
[----:B------:R0:W-:Y:S01]  /*4500*/  STG.E.U8 desc[UR36][R16.64], R3 ;  /* 0x0000000310007986 */ /* 0x0001e2000c101124 */
[----:B------:R-:W-:Y:S05]  /*4510*/  BRA `(.L_x_74) ;  /* 0x0000000000607947 */ /* 0x000fea0003800000 */
.L_x_73:
        /* <DEDUP_REMOVED lines=16> */
.L_x_102:
[----:B------:R-:W-:Y:S05]  /*4620*/  BRA `(.L_x_74) ;  /* 0x00000000001c7947 */ /* 0x000fea0003800000 */
.L_x_101:
[----:B------:R-:W-:-:S06]  /*4630*/  HADD2.F32 R2, -RZ, R0.H0_H0 ;  /* 0x20000000ff027230 */ /* 0x000fcc0000004100 */
[----:B------:R-:W0:Y:S02]  /*4640*/  F2I.U64.TRUNC R2, R2 ;  /* 0x0000000200027311 */ /* 0x000e24000020d800 */
[----:B0-----:R0:W-:Y:S01]  /*4650*/  STG.E.64 desc[UR36][R16.64], R2 ;  /* 0x0000000210007986 */ /* 0x0011e2000c101b24 */
[----:B------:R-:W-:Y:S05]  /*4660*/  BRA `(.L_x_74) ;  /* 0x00000000000c7947 */ /* 0x000fea0003800000 */
.L_x_100:
[----:B------:R-:W-:-:S04]  /*4670*/  HADD2.F32 R0, -RZ, R0.H0_H0 ;  /* 0x20000000ff007230 */ /* 0x000fc80000004100 */
[----:B------:R-:W0:Y:S02]  /*4680*/  F2I.FTZ.U32.TRUNC.NTZ R3, R0 ;  /* 0x0000000000037305 */ /* 0x000e24000021f000 */
[----:B0-----:R0:W-:Y:S02]  /*4690*/  STG.E desc[UR36][R16.64], R3 ;  /* 0x0000000310007986 */ /* 0x0011e4000c101924 */
.L_x_74:
[----:B------:R-:W-:-:S04]  /*46a0*/  IMAD R18, R18, 0x200, R23 ;  /* 0x0000020012127824 */ /* 0x000fc800078e0217 */
[----:B------:R-:W-:-:S07]  /*46b0*/  VIADD R19, R18, 0x80 ;  /* 0x0000008012137836 */ /* 0x000fce0000000000 */
.L_x_1:
[----:B------:R-:W-:Y:S05]  /*46c0*/  BSYNC B6 ;  /* 0x0000000000067941 */ /* 0x000fea0003800000 */
.L_x_0:
[----:B------:R-:W-:Y:S01]  /*46d0*/  ULDC UR4, c[0x0][0x210] ;  /* 0x0000840000047ab9 */ /* 0x000fe20000000800 */
[----:B------:R-:W-:Y:S01]  /*46e0*/  BSSY B6, `(.L_x_103) ;  /* 0x0000463000067945 */ /* 0x000fe20003800000 */
[----:B------:R-:W-:-:S13]  /*46f0*/  ISETP.GE.AND P0, PT, R19, UR4, PT ;  /* 0x0000000413007c0c */ /* 0x000fda000bf06270 */
[----:B------:R-:W-:Y:S05]  /*4700*/  @P0 BRA `(.L_x_104) ;  /* 0x0000004400800947 */ /* 0x000fea0003800000 */
[----:B0-----:R-:W0:Y:S01]  /*4710*/  LDC R6, c[0x0][0x218] ;  /* 0x00008600ff067b82 */ /* 0x001e220000000800 */
[----:B------:R-:W-:Y:S02]  /*4720*/  IMAD.MOV.U32 R18, RZ, RZ, RZ ;  /* 0x000000ffff127224 */ /* 0x000fe400078e00ff */
[----:B------:R-:W-:Y:S02]  /*4730*/  IMAD.MOV.U32 R0, RZ, RZ, RZ ;  /* 0x000000ffff007224 */ /* 0x000fe400078e00ff */
[----:B-1234-:R-:W-:Y:S01]  /*4740*/  IMAD.MOV.U32 R16, RZ, RZ, RZ ;  /* 0x000000ffff107224 */ /* 0x01efe200078e00ff */
[----:B0-----:R-:W-:-:S13]  /*4750*/  ISETP.NE.AND P0, PT, R6, RZ, PT ;  /* 0x000000ff0600720c */ /* 0x001fda0003f05270 */
[----:B------:R-:W-:Y:S05]  /*4760*/  @!P0 BRA `(.L_x_105) ;  /* 0x0000001400708947 */ /* 0x000fea0003800000 */
        /* <DEDUP_REMOVED lines=348> */
.L_x_105:
        /* <DEDUP_REMOVED lines=23> */
.L_x_109:
[----:B------:R-:W2:Y:S02]  /*5ea0*/  LDG.E.U8 R2, desc[UR36][R2.64] ;  /* 0x0000002402027981 */ /* 0x000ea4000c1e1100 */
[----:B--2---:R-:W-:-:S04]  /*5eb0*/  I2FP.F32.U32 R0, R2 ;  /* 0x0000000200007245 */ /* 0x004fc80000201000 */
[----:B------:R-:W-:-:S04]  /*5ec0*/  F2FP.F16.F32.PACK_AB R0, RZ, R0 ;  /* 0x00000000ff00723e */ /* 0x000fc800000000ff */
[----:B------:R-:W-:Y:S01]  /*5ed0*/  PRMT R22, R0, 0x7610, R22 ;  /* 0x0000761000167816 */ /* 0x000fe20000000016 */
[----:B------:R-:W-:Y:S06]  /*5ee0*/  BRA `(.L_x_111) ;  /* 0x0000000c00bc7947 */ /* 0x000fec0003800000 */
.L_x_108:
        /* <DEDUP_REMOVED lines=11> */
.L_x_113:
[----:B------:R-:W2:Y:S02]  /*5fa0*/  LDG.E R2, desc[UR36][R2.64] ;  /* 0x0000002402027981 */ /* 0x000ea4000c1e1900 */
[----:B--2---:R-:W-:-:S04]  /*5fb0*/  I2FP.F32.S32 R0, R2 ;  /* 0x0000000200007245 */ /* 0x004fc80000201400 */
[----:B------:R-:W-:-:S04]  /*5fc0*/  F2FP.F16.F32.PACK_AB R0, RZ, R0 ;  /* 0x00000000ff00723e */ /* 0x000fc800000000ff */
[----:B------:R-:W-:Y:S01]  /*5fd0*/  PRMT R22, R0, 0x7610, R22 ;  /* 0x0000761000167816 */ /* 0x000fe20000000016 */
[----:B------:R-:W-:Y:S06]  /*5fe0*/  BRA `(.L_x_111) ;  /* 0x0000000c007c7947 */ /* 0x000fec0003800000 */
.L_x_112:
[----:B------:R-:W2:Y:S02]  /*5ff0*/  LDG.E.U16 R2, desc[UR36][R2.64] ;  /* 0x0000002402027981 */ /* 0x000ea4000c1e1500 */
[----:B--2---:R-:W0:Y:S02]  /*6000*/  I2F.S16 R0, R2 ;  /* 0x0000000200007306 */ /* 0x004e240000101400 */
[----:B0-----:R-:W-:-:S04]  /*6010*/  F2FP.F16.F32.PACK_AB R0, RZ, R0 ;  /* 0x00000000ff00723e */ /* 0x001fc800000000ff */
[----:B------:R-:W-:Y:S01]  /*6020*/  PRMT R22, R0, 0x7610, R22 ;  /* 0x0000761000167816 */ /* 0x000fe20000000016 */
[----:B------:R-:W-:Y:S06]  /*6030*/  BRA `(.L_x_111) ;  /* 0x0000000c00687947 */ /* 0x000fec0003800000 */
.L_x_107:
        /* <DEDUP_REMOVED lines=9> */
.L_x_115:
[----:B------:R1:W5:Y:S01]  /*60d0*/  LDG.E.U16 R22, desc[UR36][R2.64] ;  /* 0x0000002402167981 */ /* 0x000362000c1e1500 */
[----:B------:R-:W-:Y:S05]  /*60e0*/  BRA `(.L_x_111) ;  /* 0x0000000c003c7947 */ /* 0x000fea0003800000 */
.L_x_114:
        /* <DEDUP_REMOVED lines=9> */
.L_x_117:
[----:B------:R0:W5:Y:S01]  /*6180*/  LDG.E.U16 R22, desc[UR36][R2.64] ;  /* 0x0000002402167981 */ /* 0x000162000c1e1500 */
[----:B------:R-:W-:Y:S05]  /*6190*/  BRA `(.L_x_111) ;  /* 0x0000000c00107947 */ /* 0x000fea0003800000 */
.L_x_116:
        /* <DEDUP_REMOVED lines=9> */
.L_x_106:
        /* <DEDUP_REMOVED lines=14> */
.L_x_120:
        /* <DEDUP_REMOVED lines=9> */
.L_x_119:
        /* <DEDUP_REMOVED lines=28> */
.L_x_122:
        /* <DEDUP_REMOVED lines=15> */
.L_x_121:
[----:B------:R-:W2:Y:S02]  /*6650*/  LDG.E.U16 R0, desc[UR36][R2.64] ;  /* 0x0000002402007981 */ /* 0x000ea4000c1e1500 */
[----:B--2---:R-:W-:-:S05]  /*6660*/  IMAD.U32 R0, R0, 0x10000, RZ ;  /* 0x0001000000007824 */ /* 0x004fca00078e00ff */
[----:B------:R-:W-:-:S04]  /*6670*/  F2FP.F16.F32.PACK_AB R0, RZ, R0 ;  /* 0x00000000ff00723e */ /* 0x000fc800000000ff */
[----:B------:R-:W-:Y:S01]  /*6680*/  PRMT R22, R0, 0x7610, R22 ;  /* 0x0000761000167816 */ /* 0x000fe20000000016 */
[----:B------:R-:W-:Y:S06]  /*6690*/  BRA `(.L_x_111) ;  /* 0x0000000400d07947 */ /* 0x000fec0003800000 */
.L_x_118:
        /* <DEDUP_REMOVED lines=13> */
.L_x_125:
        /* <DEDUP_REMOVED lines=21> */
.L_x_129:
[----:B------:R-:W-:Y:S05]  /*68c0*/  BSYNC B1 ;  /* 0x0000000000017941 */ /* 0x000fea0003800000 */
.L_x_128:
[----:B------:R-:W-:Y:S01]  /*68d0*/  LEA R3, R0, 0x3b800000, 0x17 ;  /* 0x3b80000000037811 */ /* 0x000fe200078eb8ff */
[----:B------:R-:W-:-:S05]  /*68e0*/  IMAD.SHL.U32 R0, R2, 0x100000, RZ ;  /* 0x0010000002007824 */ /* 0x000fca00078e00ff */
[----:B------:R-:W-:-:S07]  /*68f0*/  LOP3.LUT R0, R3, R0, R4, 0xfe, !PT ;  /* 0x0000000003007212 */ /* 0x000fce00078efe04 */
.L_x_127:
[----:B------:R-:W-:Y:S05]  /*6900*/  BSYNC B0 ;  /* 0x0000000000007941 */ /* 0x000fea0003800000 */
.L_x_126:
[----:B------:R-:W-:-:S04]  /*6910*/  F2FP.F16.F32.PACK_AB R0, RZ, R0 ;  /* 0x00000000ff00723e */ /* 0x000fc800000000ff */
[----:B------:R-:W-:Y:S01]  /*6920*/  PRMT R22, R0, 0x7610, R22 ;  /* 0x0000761000167816 */ /* 0x000fe20000000016 */
[----:B------:R-:W-:Y:S06]  /*6930*/  BRA `(.L_x_111) ;  /* 0x0000000400287947 */ /* 0x000fec0003800000 */
.L_x_124:
        /* <DEDUP_REMOVED lines=21> */
.L_x_133:
[----:B------:R-:W-:Y:S05]  /*6a90*/  BSYNC B1 ;  /* 0x0000000000017941 */ /* 0x000fea0003800000 */
.L_x_132:
[----:B------:R-:W-:Y:S01]  /*6aa0*/  LEA R3, R0, 0x37800000, 0x17 ;  /* 0x3780000000037811 */ /* 0x000fe200078eb8ff */
[----:B------:R-:W-:-:S05]  /*6ab0*/  IMAD.SHL.U32 R0, R2, 0x200000, RZ ;  /* 0x0020000002007824 */ /* 0x000fca00078e00ff */
[----:B------:R-:W-:-:S07]  /*6ac0*/  LOP3.LUT R0, R3, R0, R4, 0xfe, !PT ;  /* 0x0000000003007212 */ /* 0x000fce00078efe04 */
.L_x_131:
[----:B------:R-:W-:Y:S05]  /*6ad0*/  BSYNC B0 ;  /* 0x0000000000007941 */ /* 0x000fea0003800000 */
.L_x_130:
[----:B------:R-:W-:-:S04]  /*6ae0*/  F2FP.F16.F32.PACK_AB R0, RZ, R0 ;  /* 0x00000000ff00723e */ /* 0x000fc800000000ff */
[----:B------:R-:W-:Y:S01]  /*6af0*/  PRMT R22, R0, 0x7610, R22 ;  /* 0x0000761000167816 */ /* 0x000fe20000000016 */
[----:B------:R-:W-:Y:S06]  /*6b00*/  BRA `(.L_x_111) ;  /* 0x0000000000b47947 */ /* 0x000fec0003800000 */
.L_x_123:
        /* <DEDUP_REMOVED lines=14> */
.L_x_137:
[----:B------:R-:W-:Y:S05]  /*6bf0*/  BSYNC B0 ;  /* 0x0000000000007941 */ /* 0x000fea0003800000 */
.L_x_136:
[----:B------:R-:W-:-:S04]  /*6c00*/  F2FP.F16.F32.PACK_AB R0, RZ, R0 ;  /* 0x00000000ff00723e */ /* 0x000fc800000000ff */
[----:B------:R-:W-:Y:S01]  /*6c10*/  PRMT R22, R0, 0x7610, R22 ;  /* 0x0000761000167816 */ /* 0x000fe20000000016 */
[----:B------:R-:W-:Y:S06]  /*6c20*/  BRA `(.L_x_111) ;  /* 0x00000000006c7947 */ /* 0x000fec0003800000 */
.L_x_110:
        /* <DEDUP_REMOVED lines=16> */
.L_x_138:
[----:B------:R-:W-:Y:S01]  /*6d30*/  PRMT R22, RZ, 0x7610, R22 ;  /* 0x00007610ff167816 */ /* 0x000fe20000000016 */
[----:B------:R-:W-:Y:S06]  /*6d40*/  BRA `(.L_x_111) ;  /* 0x0000000000247947 */ /* 0x000fec0003800000 */
.L_x_135:
[----:B------:R-:W2:Y:S02]  /*6d50*/  LDG.E.64 R2, desc[UR36][R2.64] ;  /* 0x0000002402027981 */ /* 0x000ea4000c1e1b00 */
[----:B--2---:R-:W0:Y:S02]  /*6d60*/  I2F.U64 R0, R2 ;  /* 0x0000000200007312 */ /* 0x004e240000301000 */
[----:B0-----:R-:W-:-:S04]  /*6d70*/  F2FP.F16.F32.PACK_AB R0, RZ, R0 ;  /* 0x00000000ff00723e */ /* 0x001fc800000000ff */
[----:B------:R-:W-:Y:S01]  /*6d80*/  PRMT R22, R0, 0x7610, R22 ;  /* 0x0000761000167816 */ /* 0x000fe20000000016 */
[----:B------:R-:W-:Y:S06]  /*6d90*/  BRA `(.L_x_111) ;  /* 0x0000000000107947 */ /* 0x000fec0003800000 */
.L_x_134:
[----:B------:R-:W2:Y:S02]  /*6da0*/  LDG.E R2, desc[UR36][R2.64] ;  /* 0x0000002402027981 */ /* 0x000ea4000c1e1900 */
[----:B--2---:R-:W-:-:S04]  /*6db0*/  I2FP.F32.U32 R0, R2 ;  /* 0x0000000200007245 */ /* 0x004fc80000201000 */
[----:B------:R-:W-:-:S04]  /*6dc0*/  F2FP.F16.F32.PACK_AB R0, RZ, R0 ;  /* 0x00000000ff00723e */ /* 0x000fc800000000ff */
[----:B------:R-:W-:-:S07]  /*6dd0*/  PRMT R22, R0, 0x7610, R22 ;  /* 0x0000761000167816 */ /* 0x000fce0000000016 */
.L_x_111:
        /* <DEDUP_REMOVED lines=19> */
.L_x_142:
[----:B------:R-:W2:Y:S02]  /*6f10*/  LDG.E.U8 R2, desc[UR36][R2.64] ;  /* 0x0000002402027981 */ /* 0x000ea4000c1e1100 */
[----:B--2---:R-:W-:-:S04]  /*6f20*/  I2FP.F32.U32 R0, R2 ;  /* 0x0000000200007245 */ /* 0x004fc80000201000 */
[----:B------:R-:W-:Y:S01]  /*6f30*/  F2FP.F16.F32.PACK_AB R0, RZ, R0 ;  /* 0x00000000ff00723e */ /* 0x000fe200000000ff */
[----:B------:R-:W-:Y:S06]  /*6f40*/  BRA `(.L_x_144) ;  /* 0x0000000c00887947 */ /* 0x000fec0003800000 */
.L_x_141:
        /* <DEDUP_REMOVED lines=10> */
.L_x_146:
[----:B------:R-:W2:Y:S02]  /*6ff0*/  LDG.E R2, desc[UR36][R2.64] ;  /* 0x0000002402027981 */ /* 0x000ea4000c1e1900 */
[----:B--2---:R-:W-:-:S04]  /*7000*/  I2FP.F32.S32 R0, R2 ;  /* 0x0000000200007245 */ /* 0x004fc80000201400 */
[----:B------:R-:W-:Y:S01]  /*7010*/  F2FP.F16.F32.PACK_AB R0, RZ, R0 ;  /* 0x00000000ff00723e */ /* 0x000fe200000000ff */
[----:B------:R-:W-:Y:S06]  /*7020*/  BRA `(.L_x_144) ;  /* 0x0000000c00507947 */ /* 0x000fec0003800000 */
.L_x_145:
[----:B------:R-:W2:Y:S02]  /*7030*/  LDG.E.U16 R2, desc[UR36][R2.64] ;  /* 0x0000002402027981 */ /* 0x000ea4000c1e1500 */
[----:B--2---:R-:W0:Y:S02]  /*7040*/  I2F.S16 R0, R2 ;  /* 0x0000000200007306 */ /* 0x004e240000101400 */
[----:B0-----:R-:W-:Y:S01]  /*7050*/  F2FP.F16.F32.PACK_AB R0, RZ, R0 ;  /* 0x00000000ff00723e */ /* 0x001fe200000000ff */
[----:B------:R-:W-:Y:S06]  /*7060*/  BRA `(.L_x_144) ;  /* 0x0000000c00407947 */ /* 0x000fec0003800000 */
.L_x_140:
        /* <DEDUP_REMOVED lines=9> */
.L_x_148:
[----:B------:R1:W5:Y:S01]  /*7100*/  LDG.E.U16 R0, desc[UR36][R2.64] ;  /* 0x0000002402007981 */ /* 0x000362000c1e1500 */
[----:B------:R-:W-:Y:S05]  /*7110*/  BRA `(.L_x_144) ;  /* 0x0000000c00147947 */ /* 0x000fea0003800000 */
.L_x_147:
        /* <DEDUP_REMOVED lines=9> */
.L_x_150:
[----:B------:R0:W5:Y:S01]  /*71b0*/  LDG.E.U16 R0, desc[UR36][R2.64] ;  /* 0x0000002402007981 */ /* 0x000162000c1e1500 */
[----:B------:R-:W-:Y:S05]  /*71c0*/  BRA `(.L_x_144) ;  /* 0x0000000800e87947 */ /* 0x000fea0003800000 */
.L_x_149:
        /* <DEDUP_REMOVED lines=8> */
.L_x_139:
        /* <DEDUP_REMOVED lines=13> */
.L_x_153:
        /* <DEDUP_REMOVED lines=8> */
.L_x_152:
        /* <DEDUP_REMOVED lines=28> */
.L_x_155:
        /* <DEDUP_REMOVED lines=15> */
.L_x_154:
[----:B------:R-:W2:Y:S02]  /*7650*/  LDG.E.U16 R0, desc[UR36][R2.64] ;  /* 0x0000002402007981 */ /* 0x000ea4000c1e1500 */
[----:B--2---:R-:W-:-:S05]  /*7660*/  IMAD.U32 R0, R0, 0x10000, RZ ;  /* 0x0001000000007824 */ /* 0x004fca00078e00ff */
[----:B------:R-:W-:Y:S01]  /*7670*/  F2FP.F16.F32.PACK_AB R0, RZ, R0 ;  /* 0x00000000ff00723e */ /* 0x000fe200000000ff */
[----:B------:R-:W-:Y:S06]  /*7680*/  BRA `(.L_x_144) ;  /* 0x0000000400b87947 */ /* 0x000fec0003800000 */
.L_x_151:
        /* <DEDUP_REMOVED lines=12> */
.L_x_158:
        /* <DEDUP_REMOVED lines=21> */
.L_x_162:
[----:B------:R-:W-:Y:S05]  /*78a0*/  BSYNC B1 ;  /* 0x0000000000017941 */ /* 0x000fea0003800000 */
.L_x_161:
[----:B------:R-:W-:Y:S01]  /*78b0*/  LEA R3, R0, 0x3b800000, 0x17 ;  /* 0x3b80000000037811 */ /* 0x000fe200078eb8ff */
[----:B------:R-:W-:-:S05]  /*78c0*/  IMAD.SHL.U32 R0, R2, 0x100000, RZ ;  /* 0x0010000002007824 */ /* 0x000fca00078e00ff */
[----:B------:R-:W-:-:S07]  /*78d0*/  LOP3.LUT R0, R3, R0, R4, 0xfe, !PT ;  /* 0x0000000003007212 */ /* 0x000fce00078efe04 */
.L_x_160:
[----:B------:R-:W-:Y:S05]  /*78e0*/  BSYNC B0 ;  /* 0x0000000000007941 */ /* 0x000fea0003800000 */
.L_x_159:
[----:B------:R-:W-:Y:S01]  /*78f0*/  F2FP.F16.F32.PACK_AB R0, RZ, R0 ;  /* 0x00000000ff00723e */ /* 0x000fe200000000ff */
[----:B------:R-:W-:Y:S06]  /*7900*/  BRA `(.L_x_144) ;  /* 0x0000000400187947 */ /* 0x000fec0003800000 */
.L_x_157:
        /* <DEDUP_REMOVED lines=21> */
.L_x_166:
[----:B------:R-:W-:Y:S05]  /*7a60*/  BSYNC B1 ;  /* 0x0000000000017941 */ /* 0x000fea0003800000 */
.L_x_165:
[----:B------:R-:W-:Y:S01]  /*7a70*/  LEA R3, R0, 0x37800000, 0x17 ;  /* 0x3780000000037811 */ /* 0x000fe200078eb8ff */
[----:B------:R-:W-:-:S05]  /*7a80*/  IMAD.SHL.U32 R0, R2, 0x200000, RZ ;  /* 0x0020000002007824 */ /* 0x000fca00078e00ff */
[----:B------:R-:W-:-:S07]  /*7a90*/  LOP3.LUT R0, R3, R0, R4, 0xfe, !PT ;  /* 0x0000000003007212 */ /* 0x000fce00078efe04 */
.L_x_164:
[----:B------:R-:W-:Y:S05]  /*7aa0*/  BSYNC B0 ;  /* 0x0000000000007941 */ /* 0x000fea0003800000 */
.L_x_163:
[----:B------:R-:W-:Y:S01]  /*7ab0*/  F2FP.F16.F32.PACK_AB R0, RZ, R0 ;  /* 0x00000000ff00723e */ /* 0x000fe200000000ff */
[----:B------:R-:W-:Y:S06]  /*7ac0*/  BRA `(.L_x_144) ;  /* 0x0000000000a87947 */ /* 0x000fec0003800000 */
.L_x_156:
        /* <DEDUP_REMOVED lines=14> */
.L_x_170:
[----:B------:R-:W-:Y:S05]  /*7bb0*/  BSYNC B0 ;  /* 0x0000000000007941 */ /* 0x000fea0003800000 */
.L_x_169:
[----:B------:R-:W-:Y:S01]  /*7bc0*/  F2FP.F16.F32.PACK_AB R0, RZ, R0 ;  /* 0x00000000ff00723e */ /* 0x000fe200000000ff */
[----:B------:R-:W-:Y:S06]  /*7bd0*/  BRA `(.L_x_144) ;  /* 0x0000000000647947 */ /* 0x000fec0003800000 */
.L_x_143:
        /* <DEDUP_REMOVED lines=16> */
.L_x_171:
[----:B------:R-:W-:Y:S01]  /*7ce0*/  PRMT R0, RZ, 0x7610, R0 ;  /* 0x00007610ff007816 */ /* 0x000fe20000000000 */
[----:B------:R-:W-:Y:S06]  /*7cf0*/  BRA `(.L_x_144) ;  /* 0x00000000001c7947 */ /* 0x000fec0003800000 */
.L_x_168:
[----:B------:R-:W2:Y:S02]  /*7d00*/  LDG.E.64 R2, desc[UR36][R2.64] ;  /* 0x0000002402027981 */ /* 0x000ea4000c1e1b00 */
[----:B--2---:R-:W0:Y:S02]  /*7d10*/  I2F.U64 R0, R2 ;  /* 0x0000000200007312 */ /* 0x004e240000301000 */
[----:B0-----:R-:W-:Y:S01]  /*7d20*/  F2FP.F16.F32.PACK_AB R0, RZ, R0 ;  /* 0x00000000ff00723e */ /* 0x001fe200000000ff */
[----:B------:R-:W-:Y:S06]  /*7d30*/  BRA `(.L_x_144) ;  /* 0x00000000000c7947 */ /* 0x000fec0003800000 */
.L_x_167:
[----:B------:R-:W2:Y:S02]  /*7d40*/  LDG.E R2, desc[UR36][R2.64] ;  /* 0x0000002402027981 */ /* 0x000ea4000c1e1900 */
[----:B--2---:R-:W-:-:S04]  /*7d50*/  I2FP.F32.U32 R0, R2 ;  /* 0x0000000200007245 */ /* 0x004fc80000201000 */
[----:B------:R-:W-:-:S07]  /*7d60*/  F2FP.F16.F32.PACK_AB R0, RZ, R0 ;  /* 0x00000000ff00723e */ /* 0x000fce00000000ff */
.L_x_144:
[----:B------:R-:W2:Y:S01]  /*7d70*/  LDC.U8 R4, c[0x0][0x491] ;  /* 0x00012440ff047b82 */ /* 0x000ea20000000000 */
[----:B-----5:R-:W-:Y:S02]  /*7d80*/  HADD2.F32 R22, -RZ, R22.H0_H0 ;  /* 0x20000016ff167230 */ /* 0x020fe40000004100 */
[----:B01----:R-:W-:-:S05]  /*7d90*/  HADD2.F32 R3, -RZ, R0.H0_H0 ;  /* 0x20000000ff037230 */ /* 0x003fca0000004100 */
[----:B------:R-:W-:-:S04]  /*7da0*/  LOP3.LUT R3, R22, 0x80000000, R3, 0xb8, !PT ;  /* 0x8000000016037812 */ /* 0x000fc800078eb803 */
[----:B------:R-:W-:Y:S02]  /*7db0*/  F2FP.F16.F32.PACK_AB R3, RZ, R3 ;  /* 0x00000003ff03723e */ /* 0x000fe400000000ff */
        /* <DEDUP_REMOVED lines=15> */
.L_x_175:
[----:B------:R-:W-:-:S06]  /*7eb0*/  HADD2.F32 R3, -RZ, R3.H0_H0 ;  /* 0x20000003ff037230 */ /* 0x000fcc0000004100 */
[----:B------:R-:W0:Y:S02]  /*7ec0*/  F2I.S64.TRUNC R2, R3 ;  /* 0x0000000300027311 */ /* 0x000e24000020d900 */
[----:B0-----:R0:W-:Y:S01]  /*7ed0*/  STG.E.U8 desc[UR36][R16.64], R2 ;  /* 0x0000000210007986 */ /* 0x0011e2000c101124 */
[----:B------:R-:W-:Y:S05]  /*7ee0*/  BRA `(.L_x_177) ;  /* 0x0000000c00847947 */ /* 0x000fea0003800000 */
.L_x_174:
        /* <DEDUP_REMOVED lines=10> */
.L_x_179:
[----:B------:R-:W-:-:S06]  /*7f90*/  HADD2.F32 R3, -RZ, R3.H0_H0 ;  /* 0x20000003ff037230 */ /* 0x000fcc0000004100 */
[----:B------:R-:W0:Y:S02]  /*7fa0*/  F2I.FTZ.TRUNC.NTZ R3, R3 ;  /* 0x0000000300037305 */ /* 0x000e24000021f100 */
[----:B0-----:R3:W-:Y:S01]  /*7fb0*/  STG.E desc[UR36][R16.64], R3 ;  /* 0x0000000310007986 */ /* 0x0017e2000c101924 */
[----:B------:R-:W-:Y:S05]  /*7fc0*/  BRA `(.L_x_177) ;  /* 0x0000000c004c7947 */ /* 0x000fea0003800000 */
.L_x_178:
[----:B------:R-:W-:-:S06]  /*7fd0*/  HADD2.F32 R3, -RZ, R3.H0_H0 ;  /* 0x20000003ff037230 */ /* 0x000fcc0000004100 */
[----:B------:R-:W0:Y:S02]  /*7fe0*/  F2I.FTZ.TRUNC.NTZ R3, R3 ;  /* 0x0000000300037305 */ /* 0x000e24000021f100 */
[----:B0-----:R2:W-:Y:S01]  /*7ff0*/  STG.E.U16 desc[UR36][R16.64], R3 ;  /* 0x0000000310007986 */ /* 0x0015e2000c101524 */
[----:B------:R-:W-:Y:S05]  /*8000*/  BRA `(.L_x_177) ;  /* 0x0000000c003c7947 */ /* 0x000fea0003800000 */
.L_x_173:
        /* <DEDUP_REMOVED lines=9> */
.L_x_181:
[----:B------:R0:W-:Y:S01]  /*80a0*/  STG.E.U16 desc[UR36][R16.64], R3 ;  /* 0x0000000310007986 */ /* 0x0001e2000c101524 */
[----:B------:R-:W-:Y:S05]  /*80b0*/  BRA `(.L_x_177) ;  /* 0x0000000c00107947 */ /* 0x000fea0003800000 */
.L_x_180:
        /* <DEDUP_REMOVED lines=10> */
.L_x_183:
[----:B------:R-:W-:-:S05]  /*8160*/  HADD2.F32 R0, -RZ, R3.H0_H0 ;  /* 0x20000003ff007230 */ /* 0x000fca0000004100 */
[----:B------:R-:W-:-:S04]  /*8170*/  F2FP.F16.F32.PACK_AB R0, RZ, R0 ;  /* 0x00000000ff00723e */ /* 0x000fc800000000ff */
[----:B------:R-:W-:-:S05]  /*8180*/  PRMT R0, R0, 0x5410, RZ ;  /* 0x0000541000007816 */ /* 0x000fca00000000ff */
[----:B------:R0:W-:Y:S01]  /*8190*/  STG.E desc[UR36][R16.64], R0 ;  /* 0x0000000010007986 */ /* 0x0001e2000c101924 */
[----:B------:R-:W-:Y:S05]  /*81a0*/  BRA `(.L_x_177) ;  /* 0x0000000800d47947 */ /* 0x000fea0003800000 */
.L_x_182:
[----:B------:R-:W-:-:S05]  /*81b0*/  HADD2.F32 R2, -RZ, R3.H0_H0 ;  /* 0x20000003ff027230 */ /* 0x000fca0000004100 */
[----:B------:R-:W-:-:S06]  /*81c0*/  FMUL.FTZ R2, R2, 1 ;  /* 0x3f80000002027820 */ /* 0x000fcc0000410000 */
[----:B------:R-:W0:Y:S02]  /*81d0*/  F2F.F64.F32 R2, R2 ;  /* 0x0000000200027310 */ /* 0x000e240000201800 */
[----:B0-----:R0:W-:Y:S01]  /*81e0*/  STG.E.64 desc[UR36][R16.64], R2 ;  /* 0x0000000210007986 */ /* 0x0011e2000c101b24 */
[----:B------:R-:W-:Y:S05]  /*81f0*/  BRA `(.L_x_177) ;  /* 0x0000000800c07947 */ /* 0x000fea0003800000 */
.L_x_172:
        /* <DEDUP_REMOVED lines=13> */
.L_x_186:
[----:B------:R-:W-:Y:S01]  /*82d0*/  HADD2.F32 R3, -RZ, R3.H0_H0 ;  /* 0x20000003ff037230 */ /* 0x000fe20000004100 */
[----:B------:R-:W-:-:S04]  /*82e0*/  CS2R R6, SRZ ;  /* 0x0000000000067805 */ /* 0x000fc8000001ff00 */
[----:B------:R-:W-:-:S04]  /*82f0*/  FMUL.FTZ R3, R3, 1 ;  /* 0x3f80000003037820 */ /* 0x000fc80000410000 */
[----:B------:R-:W0:Y:S02]  /*8300*/  F2F.F64.F32 R4, R3 ;  /* 0x0000000300047310 */ /* 0x000e240000201800 */
[----:B0-----:R0:W-:Y:S01]  /*8310*/  STG.E.128 desc[UR36][R16.64], R4 ;  /* 0x0000000410007986 */ /* 0x0011e2000c101d24 */
[----:B------:R-:W-:Y:S05]  /*8320*/  BRA `(.L_x_177) ;  /* 0x0000000800747947 */ /* 0x000fea0003800000 */
.L_x_185:
        /* <DEDUP_REMOVED lines=21> */
.L_x_190:
[----:B------:R-:W-:Y:S05]  /*8480*/  BSYNC B0 ;  /* 0x0000000000007941 */ /* 0x000fea0003800000 */
.L_x_189:
[----:B------:R-:W-:-:S05]  /*8490*/  LOP3.LUT R3, R0, R3, RZ, 0xfc, !PT ;  /* 0x0000000300037212 */ /* 0x000fca00078efcff */
[----:B------:R0:W-:Y:S01]  /*84a0*/  STG.E.U8 desc[UR36][R16.64], R3 ;  /* 0x0000000310007986 */ /* 0x0001e2000c101124 */
[----:B------:R-:W-:Y:S05]  /*84b0*/  BRA `(.L_x_177) ;  /* 0x0000000800107947 */ /* 0x000fea0003800000 */
.L_x_188:
        /* <DEDUP_REMOVED lines=13> */
.L_x_192:
[----:B------:R-:W-:Y:S01]  /*8590*/  IMAD.MOV.U32 R0, RZ, RZ, 0x7f ;  /* 0x0000007fff007424 */ /* 0x000fe200078e00ff */
[----:B------:R-:W-:-:S04]  /*85a0*/  ISETP.GT.U32.AND P0, PT, R2, 0x7f800000, PT ;  /* 0x7f8000000200780c */ /* 0x000fc80003f04070 */
[----:B------:R-:W-:-:S09]  /*85b0*/  SEL R0, R0, 0x7c, P0 ;  /* 0x0000007c00007807 */ /* 0x000fd20000000000 */
.L_x_193:
[----:B------:R-:W-:Y:S05]  /*85c0*/  BSYNC B0 ;  /* 0x0000000000007941 */ /* 0x000fea0003800000 */
.L_x_191:
[----:B------:R-:W-:-:S04]  /*85d0*/  LOP3.LUT R2, R3, 0x80000000, RZ, 0xc0, !PT ;  /* 0x8000000003027812 */ /* 0x000fc800078ec0ff */
[----:B------:R-:W-:-:S04]  /*85e0*/  SHF.R.U32.HI R3, RZ, 0x18, R2 ;  /* 0x00000018ff037819 */ /* 0x000fc80000011602 */
[----:B------:R-:W-:-:S05]  /*85f0*/  LOP3.LUT R3, R0, R3, RZ, 0xfc, !PT ;  /* 0x0000000300037212 */ /* 0x000fca00078efcff */
[----:B------:R0:W-:Y:S01]  /*8600*/  STG.E.U8 desc[UR36][R16.64], R3 ;  /* 0x0000000310007986 */ /* 0x0001e2000c101124 */
[----:B------:R-:W-:Y:S05]  /*8610*/  BRA `(.L_x_177) ;  /* 0x0000000400b87947 */ /* 0x000fea0003800000 */
.L_x_187:
[----:B------:R-:W-:-:S05]  /*8620*/  HADD2.F32 R0, -RZ, R3.H0_H0 ;  /* 0x20000003ff007230 */ /* 0x000fca0000004100 */
[----:B------:R-:W-:-:S05]  /*8630*/  F2FP.BF16.F32.PACK_AB R0, RZ, R0 ;  /* 0x00000000ff00723e */ /* 0x000fca00000010ff */
[----:B------:R0:W-:Y:S01]  /*8640*/  STG.E.U16 desc[UR36][R16.64], R0 ;  /* 0x0000000010007986 */ /* 0x0001e2000c101524 */
[----:B------:R-:W-:Y:S05]  /*8650*/  BRA `(.L_x_177) ;  /* 0x0000000400a87947 */ /* 0x000fea0003800000 */
.L_x_184:
        /* <DEDUP_REMOVED lines=12> */
.L_x_196:
        /* <DEDUP_REMOVED lines=17> */
.L_x_199:
[----:B------:R-:W-:-:S04]  /*8830*/  LOP3.LUT R2, R3, 0x80000000, RZ, 0xc0, !PT ;  /* 0x8000000003027812 */ /* 0x000fc800078ec0ff */
[----:B------:R-:W-:-:S04]  /*8840*/  SHF.R.U32.HI R3, RZ, 0x18, R2 ;  /* 0x00000018ff037819 */ /* 0x000fc80000011602 */
[----:B------:R-:W-:-:S04]  /*8850*/  LOP3.LUT R0, R0, R3, RZ, 0xfc, !PT ;  /* 0x0000000300007212 */ /* 0x000fc800078efcff */
[----:B------:R-:W-:-:S07]  /*8860*/  PRMT R8, R0, 0x7610, R8 ;  /* 0x0000761000087816 */ /* 0x000fce0000000008 */
.L_x_198:
[----:B------:R-:W-:Y:S05]  /*8870*/  BSYNC B0 ;  /* 0x0000000000007941 */ /* 0x000fea0003800000 */
.L_x_197:
[----:B------:R0:W-:Y:S01]  /*8880*/  STG.E.U8 desc[UR36][R16.64], R8 ;  /* 0x0000000810007986 */ /* 0x0001e2000c101124 */
[----:B------:R-:W-:Y:S05]  /*8890*/  BRA `(.L_x_177) ;  /* 0x0000000400187947 */ /* 0x000fea0003800000 */
.L_x_195:
        /* <DEDUP_REMOVED lines=17> */
.L_x_202:
[----:B------:R-:W-:-:S04]  /*89b0*/  LOP3.LUT R2, R3, 0x80000000, RZ, 0xc0, !PT ;  /* 0x8000000003027812 */ /* 0x000fc800078ec0ff */
[----:B------:R-:W-:-:S04]  /*89c0*/  SHF.R.U32.HI R3, RZ, 0x18, R2 ;  /* 0x00000018ff037819 */ /* 0x000fc80000011602 */
[----:B------:R-:W-:-:S04]  /*89d0*/  LOP3.LUT R0, R0, R3, RZ, 0xfc, !PT ;  /* 0x0000000300007212 */ /* 0x000fc800078efcff */
[----:B------:R-:W-:-:S07]  /*89e0*/  PRMT R8, R0, 0x7610, R8 ;  /* 0x0000761000087816 */ /* 0x000fce0000000008 */
.L_x_201:
[----:B------:R-:W-:Y:S05]  /*89f0*/  BSYNC B0 ;  /* 0x0000000000007941 */ /* 0x000fea0003800000 */
.L_x_200:
[----:B------:R0:W-:Y:S01]  /*8a00*/  STG.E.U8 desc[UR36][R16.64], R8 ;  /* 0x0000000810007986 */ /* 0x0001e2000c101124 */
[----:B------:R-:W-:Y:S05]  /*8a10*/  BRA `(.L_x_177) ;  /* 0x0000000000b87947 */ /* 0x000fea0003800000 */
.L_x_194:
        /* <DEDUP_REMOVED lines=22> */
.L_x_176:
[----:B------:R-:W-:Y:S01]  /*8b80*/  MOV R0, 0x0 ;  /* 0x0000000000007802 */ /* 0x000fe20000000f00 */
[----:B------:R-:W-:Y:S01]  /*8b90*/  ULDC.64 UR4, c[0x4][0x128] ;  /* 0x01004a0000047ab9 */ /* 0x000fe20000000a00 */
[----:B------:R-:W-:Y:S01]  /*8ba0*/  ULDC.64 UR6, c[0x4][0x40] ;  /* 0x0100100000067ab9 */ /* 0x000fe20000000a00 */
[----:B------:R-:W-:Y:S01]  /*8bb0*/  IMAD.U32 R4, RZ, RZ, UR4 ;  /* 0x00000004ff047e24 */ /* 0x000fe2000f8e00ff */
[----:B------:R0:W1:Y:S01]  /*8bc0*/  LDC.64 R2, c[0x4][R0] ;  /* 0x0100000000027b82 */ /* 0x0000620000000a00 */
[----:B------:R-:W-:Y:S01]  /*8bd0*/  IMAD.U32 R5, RZ, RZ, UR5 ;  /* 0x00000005ff057e24 */ /* 0x000fe2000f8e00ff */
[----:B------:R-:W-:Y:S01]  /*8be0*/  ULDC.64 UR4, c[0x4][0x130] ;  /* 0x01004c0000047ab9 */ /* 0x000fe20000000a00 */
[----:B------:R-:W-:Y:S02]  /*8bf0*/  IMAD.U32 R10, RZ, RZ, UR6 ;  /* 0x00000006ff0a7e24 */ /* 0x000fe4000f8e00ff */
[----:B------:R-:W-:Y:S02]  /*8c00*/  IMAD.U32 R6, RZ, RZ, UR4 ;  /* 0x00000004ff067e24 */ /* 0x000fe4000f8e00ff */
[----:B------:R-:W-:-:S02]  /*8c10*/  IMAD.U32 R7, RZ, RZ, UR5 ;  /* 0x00000005ff077e24 */ /* 0x000fc4000f8e00ff */
[----:B------:R-:W-:Y:S02]  /*8c20*/  IMAD.U32 R11, RZ, RZ, UR7 ;  /* 0x00000007ff0b7e24 */ /* 0x000fe4000f8e00ff */
[----:B------:R-:W-:Y:S02]  /*8c30*/  IMAD.MOV.U32 R8, RZ, RZ, 0x65 ;  /* 0x00000065ff087424 */ /* 0x000fe400078e00ff */
[----:B------:R-:W-:Y:S02]  /*8c40*/  IMAD.MOV.U32 R12, RZ, RZ, 0x1 ;  /* 0x00000001ff0c7424 */ /* 0x000fe400078e00ff */
[----:B0-----:R-:W-:-:S07]  /*8c50*/  IMAD.MOV.U32 R13, RZ, RZ, RZ ;  /* 0x000000ffff0d7224 */ /* 0x001fce00078e00ff */
[----:B------:R-:W-:-:S07]  /*8c60*/  LEPC R20, `(.L_x_205) ;  /* 0x000000001014794e */ /* 0x000fce0000000000 */
[----:B-1----:R-:W-:Y:S05]  /*8c70*/  CALL.ABS.NOINC R2 ;  /* 0x0000000002007343 */ /* 0x002fea0003c00000 */
.L_x_205:
[----:B------:R-:W-:Y:S05]  /*8c80*/  BRA `(.L_x_177) ;  /* 0x00000000001c7947 */ /* 0x000fea0003800000 */
.L_x_204:
[----:B------:R-:W-:-:S06]  /*8c90*/  HADD2.F32 R3, -RZ, R3.H0_H0 ;  /* 0x20000003ff037230 */ /* 0x000fcc0000004100 */
[----:B------:R-:W0:Y:S02]  /*8ca0*/  F2I.U64.TRUNC R2, R3 ;  /* 0x0000000300027311 */ /* 0x000e24000020d800 */
[----:B0-----:R0:W-:Y:S01]  /*8cb0*/  STG.E.64 desc[UR36][R16.64], R2 ;  /* 0x0000000210007986 */ /* 0x0011e2000c101b24 */
[----:B------:R-:W-:Y:S05]  /*8cc0*/  BRA `(.L_x_177) ;  /* 0x00000000000c7947 */ /* 0x000fea0003800000 */
.L_x_203:
[----:B------:R-:W-:-:S06]  /*8cd0*/  HADD2.F32 R3, -RZ, R3.H0_H0 ;  /* 0x20000003ff037230 */ /* 0x000fcc0000004100 */
[----:B------:R-:W0:Y:S02]  /*8ce0*/  F2I.FTZ.U32.TRUNC.NTZ R3, R3 ;  /* 0x0000000300037305 */ /* 0x000e24000021f000 */
[----:B0-----:R0:W-:Y:S02]  /*8cf0*/  STG.E desc[UR36][R16.64], R3 ;  /* 0x0000000310007986 */ /* 0x0011e4000c101924 */
.L_x_177:
[----:B------:R-:W-:-:S07]  /*8d00*/  VIADD R19, R19, 0x80 ;  /* 0x0000008013137836 */ /* 0x000fce0000000000 */
.L_x_104:
[----:B------:R-:W-:Y:S05]  /*8d10*/  BSYNC B6 ;  /* 0x0000000000067941 */ /* 0x000fea0003800000 */
.L_x_103:
        /* <DEDUP_REMOVED lines=358> */
.L_x_208:
        /* <DEDUP_REMOVED lines=23> */
.L_x_212:
[----:B------:R-:W2:Y:S02]  /*a4f0*/  LDG.E.U8 R2, desc[UR36][R2.64] ;  /* 0x0000002402027981 */ /* 0x000ea4000c1e1100 */
[----:B--2---:R-:W-:-:S04]  /*a500*/  I2FP.F32.U32 R0, R2 ;  /* 0x0000000200007245 */ /* 0x004fc80000201000 */
[----:B------:R-:W-:-:S04]  /*a510*/  F2FP.F16.F32.PACK_AB R0, RZ, R0 ;  /* 0x00000000ff00723e */ /* 0x000fc800000000ff */
[----:B------:R-:W-:Y:S01]  /*a520*/  PRMT R22, R0, 0x7610, R22 ;  /* 0x0000761000167816 */ /* 0x000fe20000000016 */
[----:B------:R-:W-:Y:S06]  /*a530*/  BRA `(.L_x_214) ;  /* 0x0000000c00bc7947 */ /* 0x000fec0003800000 */
.L_x_211:
        /* <DEDUP_REMOVED lines=11> */
.L_x_216:
[----:B------:R-:W2:Y:S02]  /*a5f0*/  LDG.E R2, desc[UR36][R2.64] ;  /* 0x0000002402027981 */ /* 0x000ea4000c1e1900 */
[----:B--2---:R-:W-:-:S04]  /*a600*/  I2FP.F32.S32 R0, R2 ;  /* 0x0000000200007245 */ /* 0x004fc80000201400 */
[----:B------:R-:W-:-:S04]  /*a610*/  F2FP.F16.F32.PACK_AB R0, RZ, R0 ;  /* 0x00000000ff00723e */ /* 0x000fc800000000ff */
[----:B------:R-:W-:Y:S01]  /*a620*/  PRMT R22, R0, 0x7610, R22 ;  /* 0x0000761000167816 */ /* 0x000fe20000000016 */
[----:B------:R-:W-:Y:S06]  /*a630*/  BRA `(.L_x_214) ;  /* 0x0000000c007c7947 */ /* 0x000fec0003800000 */
.L_x_215:
[----:B------:R-:W2:Y:S02]  /*a640*/  LDG.E.U16 R2, desc[UR36][R2.64] ;  /* 0x0000002402027981 */ /* 0x000ea4000c1e1500 */
[----:B--2---:R-:W0:Y:S02]  /*a650*/  I2F.S16 R0, R2 ;  /* 0x0000000200007306 */ /* 0x004e240000101400 */
[----:B0-----:R-:W-:-:S04]  /*a660*/  F2FP.F16.F32.PACK_AB R0, RZ, R0 ;  /* 0x00000000ff00723e */ /* 0x001fc800000000ff */
[----:B------:R-:W-:Y:S01]  /*a670*/  PRMT R22, R0, 0x7610, R22 ;  /* 0x0000761000167816 */ /* 0x000fe20000000016 */
[----:B------:R-:W-:Y:S06]  /*a680*/  BRA `(.L_x_214) ;  /* 0x0000000c00687947 */ /* 0x000fec0003800000 */
.L_x_210:
        /* <DEDUP_REMOVED lines=9> */
.L_x_218:
[----:B------:R0:W5:Y:S01]  /*a720*/  LDG.E.U16 R22, desc[UR36][R2.64] ;  /* 0x0000002402167981 */ /* 0x000162000c1e1500 */
[----:B------:R-:W-:Y:S05]  /*a730*/  BRA `(.L_x_214) ;  /* 0x0000000c003c7947 */ /* 0x000fea0003800000 */
.L_x_217:
        /* <DEDUP_REMOVED lines=9> */
.L_x_220:
[----:B------:R1:W5:Y:S01]  /*a7d0*/  LDG.E.U16 R22, desc[UR36][R2.64] ;  /* 0x0000002402167981 */ /* 0x000362000c1e1500 */
[----:B------:R-:W-:Y:S05]  /*a7e0*/  BRA `(.L_x_214) ;  /* 0x0000000c00107947 */ /* 0x000fea0003800000 */
.L_x_219:
        /* <DEDUP_REMOVED lines=9> */
.L_x_209:
        /* <DEDUP_REMOVED lines=14> */
.L_x_223:
        /* <DEDUP_REMOVED lines=9> */
.L_x_222:
        /* <DEDUP_REMOVED lines=28> */
.L_x_225:
        /* <DEDUP_REMOVED lines=15> */
.L_x_224:
[----:B------:R-:W2:Y:S02]  /*aca0*/  LDG.E.U16 R0, desc[UR36][R2.64] ;  /* 0x0000002402007981 */ /* 0x000ea4000c1e1500 */
[----:B--2---:R-:W-:-:S05]  /*acb0*/  IMAD.U32 R0, R0, 0x10000, RZ ;  /* 0x0001000000007824 */ /* 0x004fca00078e00ff */
[----:B------:R-:W-:-:S04]  /*acc0*/  F2FP.F16.F32.PACK_AB R0, RZ, R0 ;  /* 0x00000000ff00723e */ /* 0x000fc800000000ff */
[----:B------:R-:W-:Y:S01]  /*acd0*/  PRMT R22, R0, 0x7610, R22 ;  /* 0x0000761000167816 */ /* 0x000fe20000000016 */
[----:B------:R-:W-:Y:S06]  /*ace0*/  BRA `(.L_x_214) ;  /* 0x0000000400d07947 */ /* 0x000fec0003800000 */
.L_x_221:
        /* <DEDUP_REMOVED lines=13> */
.L_x_228:
        /* <DEDUP_REMOVED lines=21> */
.L_x_232:
[----:B------:R-:W-:Y:S05]  /*af10*/  BSYNC B1 ;  /* 0x0000000000017941 */ /* 0x000fea0003800000 */
.L_x_231:
[----:B------:R-:W-:Y:S01]  /*af20*/  LEA R3, R0, 0x3b800000, 0x17 ;  /* 0x3b80000000037811 */ /* 0x000fe200078eb8ff */
[----:B------:R-:W-:-:S05]  /*af30*/  IMAD.SHL.U32 R0, R2, 0x100000, RZ ;  /* 0x0010000002007824 */ /* 0x000fca00078e00ff */
[----:B------:R-:W-:-:S07]  /*af40*/  LOP3.LUT R0, R3, R0, R4, 0xfe, !PT ;  /* 0x0000000003007212 */ /* 0x000fce00078efe04 */
.L_x_230:
[----:B------:R-:W-:Y:S05]  /*af50*/  BSYNC B0 ;  /* 0x0000000000007941 */ /* 0x000fea0003800000 */
.L_x_229:
[----:B------:R-:W-:-:S04]  /*af60*/  F2FP.F16.F32.PACK_AB R0, RZ, R0 ;  /* 0x00000000ff00723e */ /* 0x000fc800000000ff */
[----:B------:R-:W-:Y:S01]  /*af70*/  PRMT R22, R0, 0x7610, R22 ;  /* 0x0000761000167816 */ /* 0x000fe20000000016 */
[----:B------:R-:W-:Y:S06]  /*af80*/  BRA `(.L_x_214) ;  /* 0x0000000400287947 */ /* 0x000fec0003800000 */
.L_x_227:
        /* <DEDUP_REMOVED lines=21> */
.L_x_236:
[----:B------:R-:W-:Y:S05]  /*b0e0*/  BSYNC B1 ;  /* 0x0000000000017941 */ /* 0x000fea0003800000 */
.L_x_235:
[----:B------:R-:W-:Y:S01]  /*b0f0*/  LEA R3, R0, 0x37800000, 0x17 ;  /* 0x3780000000037811 */ /* 0x000fe200078eb8ff */
[----:B------:R-:W-:-:S05]  /*b100*/  IMAD.SHL.U32 R0, R2, 0x200000, RZ ;  /* 0x0020000002007824 */ /* 0x000fca00078e00ff */
[----:B------:R-:W-:-:S07]  /*b110*/  LOP3.LUT R0, R3, R0, R4, 0xfe, !PT ;  /* 0x0000000003007212 */ /* 0x000fce00078efe04 */
.L_x_234:
[----:B------:R-:W-:Y:S05]  /*b120*/  BSYNC B0 ;  /* 0x0000000000007941 */ /* 0x000fea0003800000 */
.L_x_233:
[----:B------:R-:W-:-:S04]  /*b130*/  F2FP.F16.F32.PACK_AB R0, RZ, R0 ;  /* 0x00000000ff00723e */ /* 0x000fc800000000ff */
[----:B------:R-:W-:Y:S01]  /*b140*/  PRMT R22, R0, 0x7610, R22 ;  /* 0x0000761000167816 */ /* 0x000fe20000000016 */
[----:B------:R-:W-:Y:S06]  /*b150*/  BRA `(.L_x_214) ;  /* 0x0000000000b47947 */ /* 0x000fec0003800000 */
.L_x_226:
        /* <DEDUP_REMOVED lines=14> */
.L_x_240:
[----:B------:R-:W-:Y:S05]  /*b240*/  BSYNC B0 ;  /* 0x0000000000007941 */ /* 0x000fea0003800000 */
.L_x_239:
[----:B------:R-:W-:-:S04]  /*b250*/  F2FP.F16.F32.PACK_AB R0, RZ, R0 ;  /* 0x00000000ff00723e */ /* 0x000fc800000000ff */
[----:B------:R-:W-:Y:S01]  /*b260*/  PRMT R22, R0, 0x7610, R22 ;  /* 0x0000761000167816 */ /* 0x000fe20000000016 */
[----:B------:R-:W-:Y:S06]  /*b270*/  BRA `(.L_x_214) ;  /* 0x00000000006c7947 */ /* 0x000fec0003800000 */
.L_x_213:
        /* <DEDUP_REMOVED lines=16> */
.L_x_241:
[----:B------:R-:W-:Y:S01]  /*b380*/  PRMT R22, RZ, 0x7610, R22 ;  /* 0x00007610ff167816 */ /* 0x000fe20000000016 */
[----:B------:R-:W-:Y:S06]  /*b390*/  BRA `(.L_x_214) ;  /* 0x0000000000247947 */ /* 0x000fec0003800000 */
.L_x_238:
[----:B------:R-:W2:Y:S02]  /*b3a0*/  LDG.E.64 R2, desc[UR36][R2.64] ;  /* 0x0000002402027981 */ /* 0x000ea4000c1e1b00 */
[----:B--2---:R-:W0:Y:S02]  /*b3b0*/  I2F.U64 R0, R2 ;  /* 0x0000000200007312 */ /* 0x004e240000301000 */
[----:B0-----:R-:W-:-:S04]  /*b3c0*/  F2FP.F16.F32.PACK_AB R0, RZ, R0 ;  /* 0x00000000ff00723e */ /* 0x001fc800000000ff */
[----:B------:R-:W-:Y:S01]  /*b3d0*/  PRMT R22, R0, 0x7610, R22 ;  /* 0x0000761000167816 */ /* 0x000fe20000000016 */
[----:B------:R-:W-:Y:S06]  /*b3e0*/  BRA `(.L_x_214) ;  /* 0x0000000000107947 */ /* 0x000fec0003800000 */
.L_x_237:
[----:B------:R-:W2:Y:S02]  /*b3f0*/  LDG.E R2, desc[UR36][R2.64] ;  /* 0x0000002402027981 */ /* 0x000ea4000c1e1900 */
[----:B--2---:R-:W-:-:S04]  /*b400*/  I2FP.F32.U32 R0, R2 ;  /* 0x0000000200007245 */ /* 0x004fc80000201000 */
[----:B------:R-:W-:-:S04]  /*b410*/  F2FP.F16.F32.PACK_AB R0, RZ, R0 ;  /* 0x00000000ff00723e */ /* 0x000fc800000000ff */
[----:B------:R-:W-:-:S07]  /*b420*/  PRMT R22, R0, 0x7610, R22 ;  /* 0x0000761000167816 */ /* 0x000fce0000000016 */
.L_x_214:
        /* <DEDUP_REMOVED lines=19> */
.L_x_245:
[----:B------:R-:W2:Y:S02]  /*b560*/  LDG.E.U8 R2, desc[UR36][R2.64] ;  /* 0x0000002402027981 */ /* 0x000ea4000c1e1100 */
[----:B--2---:R-:W-:-:S04]  /*b570*/  I2FP.F32.U32 R0, R2 ;  /* 0x0000000200007245 */ /* 0x004fc80000201000 */
[----:B------:R-:W-:Y:S01]  /*b580*/  F2FP.F16.F32.PACK_AB R0, RZ, R0 ;  /* 0x00000000ff00723e */ /* 0x000fe200000000ff */
[----:B------:R-:W-:Y:S06]  /*b590*/  BRA `(.L_x_247) ;  /* 0x0000000c00887947 */ /* 0x000fec0003800000 */
.L_x_244:
        /* <DEDUP_REMOVED lines=10> */
.L_x_249:
[----:B------:R-:W2:Y:S02]  /*b640*/  LDG.E R2, desc[UR36][R2.64] ;  /* 0x0000002402027981 */ /* 0x000ea4000c1e1900 */
[----:B--2---:R-:W-:-:S04]  /*b650*/  I2FP.F32.S32 R0, R2 ;  /* 0x0000000200007245 */ /* 0x004fc80000201400 */
[----:B------:R-:W-:Y:S01]  /*b660*/  F2FP.F16.F32.PACK_AB R0, RZ, R0 ;  /* 0x00000000ff00723e */ /* 0x000fe200000000ff */
[----:B------:R-:W-:Y:S06]  /*b670*/  BRA `(.L_x_247) ;  /* 0x0000000c00507947 */ /* 0x000fec0003800000 */
.L_x_248:
[----:B------:R-:W2:Y:S02]  /*b680*/  LDG.E.U16 R2, desc[UR36][R2.64] ;  /* 0x0000002402027981 */ /* 0x000ea4000c1e1500 */
[----:B--2---:R-:W0:Y:S02]  /*b690*/  I2F.S16 R0, R2 ;  /* 0x0000000200007306 */ /* 0x004e240000101400 */
[----:B0-----:R-:W-:Y:S01]  /*b6a0*/  F2FP.F16.F32.PACK_AB R0, RZ, R0 ;  /* 0x00000000ff00723e */ /* 0x001fe200000000ff */
[----:B------:R-:W-:Y:S06]  /*b6b0*/  BRA `(.L_x_247) ;  /* 0x0000000c00407947 */ /* 0x000fec0003800000 */
.L_x_243:
        /* <DEDUP_REMOVED lines=9> */
.L_x_251:
[----:B------:R0:W5:Y:S01]  /*b750*/  LDG.E.U16 R0, desc[UR36][R2.64] ;  /* 0x0000002402007981 */ /* 0x000162000c1e1500 */
[----:B------:R-:W-:Y:S05]  /*b760*/  BRA `(.L_x_247) ;  /* 0x0000000c00147947 */ /* 0x000fea0003800000 */
.L_x_250:
        /* <DEDUP_REMOVED lines=9> */
.L_x_253:
[----:B------:R1:W5:Y:S01]  /*b800*/  LDG.E.U16 R0, desc[UR36][R2.64] ;  /* 0x0000002402007981 */ /* 0x000362000c1e1500 */
[----:B------:R-:W-:Y:S05]  /*b810*/  BRA `(.L_x_247) ;  /* 0x0000000800e87947 */ /* 0x000fea0003800000 */
.L_x_252:
        /* <DEDUP_REMOVED lines=8> */
.L_x_242:
        /* <DEDUP_REMOVED lines=13> */
.L_x_256:
        /* <DEDUP_REMOVED lines=8> */
.L_x_255:
        /* <DEDUP_REMOVED lines=28> */
.L_x_258:
        /* <DEDUP_REMOVED lines=15> */
.L_x_257:
[----:B------:R-:W2:Y:S02]  /*bca0*/  LDG.E.U16 R0, desc[UR36][R2.64] ;  /* 0x0000002402007981 */ /* 0x000ea4000c1e1500 */
[----:B--2---:R-:W-:-:S05]  /*bcb0*/  IMAD.U32 R0, R0, 0x10000, RZ ;  /* 0x0001000000007824 */ /* 0x004fca00078e00ff */
[----:B------:R-:W-:Y:S01]  /*bcc0*/  F2FP.F16.F32.PACK_AB R0, RZ, R0 ;  /* 0x00000000ff00723e */ /* 0x000fe200000000ff */
[----:B------:R-:W-:Y:S06]  /*bcd0*/  BRA `(.L_x_247) ;  /* 0x0000000400b87947 */ /* 0x000fec0003800000 */
.L_x_254:
        /* <DEDUP_REMOVED lines=12> */
.L_x_261:
        /* <DEDUP_REMOVED lines=21> */
.L_x_265:
[----:B------:R-:W-:Y:S05]  /*bef0*/  BSYNC B1 ;  /* 0x0000000000017941 */ /* 0x000fea0003800000 */
.L_x_264:
[----:B------:R-:W-:Y:S01]  /*bf00*/  LEA R3, R0, 0x3b800000, 0x17 ;  /* 0x3b80000000037811 */ /* 0x000fe200078eb8ff */
[----:B------:R-:W-:-:S05]  /*bf10*/  IMAD.SHL.U32 R0, R2, 0x100000, RZ ;  /* 0x0010000002007824 */ /* 0x000fca00078e00ff */
[----:B------:R-:W-:-:S07]  /*bf20*/  LOP3.LUT R0, R3, R0, R4, 0xfe, !PT ;  /* 0x0000000003007212 */ /* 0x000fce00078efe04 */
.L_x_263:
[----:B------:R-:W-:Y:S05]  /*bf30*/  BSYNC B0 ;  /* 0x0000000000007941 */ /* 0x000fea0003800000 */
.L_x_262:
[----:B------:R-:W-:Y:S01]  /*bf40*/  F2FP.F16.F32.PACK_AB R0, RZ, R0 ;  /* 0x00000000ff00723e */ /* 0x000fe200000000ff */
[----:B------:R-:W-:Y:S06]  /*bf50*/  BRA `(.L_x_247) ;  /* 0x0000000400187947 */ /* 0x000fec0003800000 */
.L_x_260:
        /* <DEDUP_REMOVED lines=21> */
.L_x_269:
[----:B------:R-:W-:Y:S05]  /*c0b0*/  BSYNC B1 ;  /* 0x0000000000017941 */ /* 0x000fea0003800000 */
.L_x_268:
[----:B------:R-:W-:Y:S01]  /*c0c0*/  LEA R3, R0, 0x37800000, 0x17 ;  /* 0x3780000000037811 */ /* 0x000fe200078eb8ff */
[----:B------:R-:W-:-:S05]  /*c0d0*/  IMAD.SHL.U32 R0, R2, 0x200000, RZ ;  /* 0x0020000002007824 */ /* 0x000fca00078e00ff */
[----:B------:R-:W-:-:S07]  /*c0e0*/  LOP3.LUT R0, R3, R0, R4, 0xfe, !PT ;  /* 0x0000000003007212 */ /* 0x000fce00078efe04 */
.L_x_267:
[----:B------:R-:W-:Y:S05]  /*c0f0*/  BSYNC B0 ;  /* 0x0000000000007941 */ /* 0x000fea0003800000 */
.L_x_266:
[----:B------:R-:W-:Y:S01]  /*c100*/  F2FP.F16.F32.PACK_AB R0, RZ, R0 ;  /* 0x00000000ff00723e */ /* 0x000fe200000000ff */
[----:B------:R-:W-:Y:S06]  /*c110*/  BRA `(.L_x_247) ;  /* 0x0000000000a87947 */ /* 0x000fec0003800000 */
.L_x_259:
        /* <DEDUP_REMOVED lines=14> */
.L_x_273:
[----:B------:R-:W-:Y:S05]  /*c200*/  BSYNC B0 ;  /* 0x0000000000007941 */ /* 0x000fea0003800000 */
.L_x_272:
[----:B------:R-:W-:Y:S01]  /*c210*/  F2FP.F16.F32.PACK_AB R0, RZ, R0 ;  /* 0x00000000ff00723e */ /* 0x000fe200000000ff */
[----:B------:R-:W-:Y:S06]  /*c220*/  BRA `(.L_x_247) ;  /* 0x0000000000647947 */ /* 0x000fec0003800000 */
.L_x_246:
        /* <DEDUP_REMOVED lines=16> */
.L_x_274:
[----:B------:R-:W-:Y:S01]  /*c330*/  PRMT R0, RZ, 0x7610, R0 ;  /* 0x00007610ff007816 */ /* 0x000fe20000000000 */
[----:B------:R-:W-:Y:S06]  /*c340*/  BRA `(.L_x_247) ;  /* 0x00000000001c7947 */ /* 0x000fec0003800000 */
.L_x_271:
[----:B------:R-:W2:Y:S02]  /*c350*/  LDG.E.64 R2, desc[UR36][R2.64] ;  /* 0x0000002402027981 */ /* 0x000ea4000c1e1b00 */
[----:B--2---:R-:W0:Y:S02]  /*c360*/  I2F.U64 R0, R2 ;  /* 0x0000000200007312 */ /* 0x004e240000301000 */
[----:B0-----:R-:W-:Y:S01]  /*c370*/  F2FP.F16.F32.PACK_AB R0, RZ, R0 ;  /* 0x00000000ff00723e */ /* 0x001fe200000000ff */
[----:B------:R-:W-:Y:S06]  /*c380*/  BRA `(.L_x_247) ;  /* 0x00000000000c7947 */ /* 0x000fec0003800000 */
.L_x_270:
[----:B------:R-:W2:Y:S02]  /*c390*/  LDG.E R2, desc[UR36][R2.64] ;  /* 0x0000002402027981 */ /* 0x000ea4000c1e1900 */
[----:B--2---:R-:W-:-:S04]  /*c3a0*/  I2FP.F32.U32 R0, R2 ;  /* 0x0000000200007245 */ /* 0x004fc80000201000 */
[----:B------:R-:W-:-:S07]  /*c3b0*/  F2FP.F16.F32.PACK_AB R0, RZ, R0 ;  /* 0x00000000ff00723e */ /* 0x000fce00000000ff */
.L_x_247:
        /* <DEDUP_REMOVED lines=20> */
.L_x_278:
[----:B------:R-:W-:-:S06]  /*c500*/  HADD2.F32 R3, -RZ, R3.H0_H0 ;  /* 0x20000003ff037230 */ /* 0x000fcc0000004100 */
[----:B------:R-:W0:Y:S02]  /*c510*/  F2I.S64.TRUNC R2, R3 ;  /* 0x0000000300027311 */ /* 0x000e24000020d900 */
[----:B0-----:R0:W-:Y:S01]  /*c520*/  STG.E.U8 desc[UR36][R16.64], R2 ;  /* 0x0000000210007986 */ /* 0x0011e2000c101124 */
[----:B------:R-:W-:Y:S05]  /*c530*/  BRA `(.L_x_280) ;  /* 0x0000000c00847947 */ /* 0x000fea0003800000 */
.L_x_277:
        /* <DEDUP_REMOVED lines=10> */
.L_x_282:
[----:B------:R-:W-:-:S06]  /*c5e0*/  HADD2.F32 R3, -RZ, R3.H0_H0 ;  /* 0x20000003ff037230 */ /* 0x000fcc0000004100 */
[----:B------:R-:W0:Y:S02]  /*c5f0*/  F2I.FTZ.TRUNC.NTZ R3, R3 ;  /* 0x0000000300037305 */ /* 0x000e24000021f100 */
[----:B0-----:R0:W-:Y:S01]  /*c600*/  STG.E desc[UR36][R16.64], R3 ;  /* 0x0000000310007986 */ /* 0x0011e2000c101924 */
[----:B------:R-:W-:Y:S05]  /*c610*/  BRA `(.L_x_280) ;  /* 0x0000000c004c7947 */ /* 0x000fea0003800000 */
.L_x_281:
[----:B------:R-:W-:-:S06]  /*c620*/  HADD2.F32 R3, -RZ, R3.H0_H0 ;  /* 0x20000003ff037230 */ /* 0x000fcc0000004100 */
[----:B------:R-:W0:Y:S02]  /*c630*/  F2I.FTZ.TRUNC.NTZ R3, R3 ;  /* 0x0000000300037305 */ /* 0x000e24000021f100 */
[----:B0-----:R0:W-:Y:S01]  /*c640*/  STG.E.U16 desc[UR36][R16.64], R3 ;  /* 0x0000000310007986 */ /* 0x0011e2000c101524 */
[----:B------:R-:W-:Y:S05]  /*c650*/  BRA `(.L_x_280) ;  /* 0x0000000c003c7947 */ /* 0x000fea0003800000 */
.L_x_276:
        /* <DEDUP_REMOVED lines=9> */
.L_x_284:
[----:B------:R0:W-:Y:S01]  /*c6f0*/  STG.E.U16 desc[UR36][R16.64], R3 ;  /* 0x0000000310007986 */ /* 0x0001e2000c101524 */
[----:B------:R-:W-:Y:S05]  /*c700*/  BRA `(.L_x_280) ;  /* 0x0000000c00107947 */ /* 0x000fea0003800000 */
.L_x_283:
        /* <DEDUP_REMOVED lines=10> */
.L_x_286:
[----:B------:R-:W-:-:S05]  /*c7b0*/  HADD2.F32 R0, -RZ, R3.H0_H0 ;  /* 0x20000003ff007230 */ /* 0x000fca0000004100 */
[----:B------:R-:W-:-:S04]  /*c7c0*/  F2FP.F16.F32.PACK_AB R0, RZ, R0 ;  /* 0x00000000ff00723e */ /* 0x000fc800000000ff */
[----:B------:R-:W-:-:S05]  /*c7d0*/  PRMT R0, R0, 0x5410, RZ ;  /* 0x0000541000007816 */ /* 0x000fca00000000ff */
[----:B------:R0:W-:Y:S01]  /*c7e0*/  STG.E desc[UR36][R16.64], R0 ;  /* 0x0000000010007986 */ /* 0x0001e2000c101924 */
[----:B------:R-:W-:Y:S05]  /*c7f0*/  BRA `(.L_x_280) ;  /* 0x0000000800d47947 */ /* 0x000fea0003800000 */
.L_x_285:
[----:B------:R-:W-:-:S05]  /*c800*/  HADD2.F32 R2, -RZ, R3.H0_H0 ;  /* 0x20000003ff027230 */ /* 0x000fca0000004100 */
[----:B------:R-:W-:-:S06]  /*c810*/  FMUL.FTZ R2, R2, 1 ;  /* 0x3f80000002027820 */ /* 0x000fcc0000410000 */
[----:B------:R-:W0:Y:S02]  /*c820*/  F2F.F64.F32 R2, R2 ;  /* 0x0000000200027310 */ /* 0x000e240000201800 */
[----:B0-----:R0:W-:Y:S01]  /*c830*/  STG.E.64 desc[UR36][R16.64], R2 ;  /* 0x0000000210007986 */ /* 0x0011e2000c101b24 */
[----:B------:R-:W-:Y:S05]  /*c840*/  BRA `(.L_x_280) ;  /* 0x0000000800c07947 */ /* 0x000fea0003800000 */
.L_x_275:
        /* <DEDUP_REMOVED lines=13> */
.L_x_289:
[----:B------:R-:W-:Y:S01]  /*c920*/  HADD2.F32 R3, -RZ, R3.H0_H0 ;  /* 0x20000003ff037230 */ /* 0x000fe20000004100 */
[----:B------:R-:W-:-:S04]  /*c930*/  CS2R R6, SRZ ;  /* 0x0000000000067805 */ /* 0x000fc8000001ff00 */
[----:B------:R-:W-:-:S04]  /*c940*/  FMUL.FTZ R3, R3, 1 ;  /* 0x3f80000003037820 */ /* 0x000fc80000410000 */
[----:B------:R-:W0:Y:S02]  /*c950*/  F2F.F64.F32 R4, R3 ;  /* 0x0000000300047310 */ /* 0x000e240000201800 */
[----:B0-----:R0:W-:Y:S01]  /*c960*/  STG.E.128 desc[UR36][R16.64], R4 ;  /* 0x0000000410007986 */ /* 0x0011e2000c101d24 */
[----:B------:R-:W-:Y:S05]  /*c970*/  BRA `(.L_x_280) ;  /* 0x0000000800747947 */ /* 0x000fea0003800000 */
.L_x_288:
        /* <DEDUP_REMOVED lines=21> */
.L_x_293:
[----:B------:R-:W-:Y:S05]  /*cad0*/  BSYNC B0 ;  /* 0x0000000000007941 */ /* 0x000fea0003800000 */
.L_x_292:
[----:B------:R-:W-:-:S05]  /*cae0*/  LOP3.LUT R3, R0, R3, RZ, 0xfc, !PT ;  /* 0x0000000300037212 */ /* 0x000fca00078efcff */
[----:B------:R0:W-:Y:S01]  /*caf0*/  STG.E.U8 desc[UR36][R16.64], R3 ;  /* 0x0000000310007986 */ /* 0x0001e2000c101124 */
[----:B------:R-:W-:Y:S05]  /*cb00*/  BRA `(.L_x_280) ;  /* 0x0000000800107947 */ /* 0x000fea0003800000 */
.L_x_291:
        /* <DEDUP_REMOVED lines=13> */
.L_x_295:
[----:B------:R-:W-:Y:S01]  /*cbe0*/  IMAD.MOV.U32 R0, RZ, RZ, 0x7f ;  /* 0x0000007fff007424 */ /* 0x000fe200078e00ff */
[----:B------:R-:W-:-:S04]  /*cbf0*/  ISETP.GT.U32.AND P0, PT, R2, 0x7f800000, PT ;  /* 0x7f8000000200780c */ /* 0x000fc80003f04070 */
[----:B------:R-:W-:-:S09]  /*cc00*/  SEL R0, R0, 0x7c, P0 ;  /* 0x0000007c00007807 */ /* 0x000fd20000000000 */
.L_x_296:
[----:B------:R-:W-:Y:S05]  /*cc10*/  BSYNC B0 ;  /* 0x0000000000007941 */ /* 0x000fea0003800000 */
.L_x_294:
[----:B------:R-:W-:-:S04]  /*cc20*/  LOP3.LUT R2, R3, 0x80000000, RZ, 0xc0, !PT ;  /* 0x8000000003027812 */ /* 0x000fc800078ec0ff */
[----:B------:R-:W-:-:S04]  /*cc30*/  SHF.R.U32.HI R3, RZ, 0x18, R2 ;  /* 0x00000018ff037819 */ /* 0x000fc80000011602 */
[----:B------:R-:W-:-:S05]  /*cc40*/  LOP3.LUT R3, R0, R3, RZ, 0xfc, !PT ;  /* 0x0000000300037212 */ /* 0x000fca00078efcff */
[----:B------:R0:W-:Y:S01]  /*cc50*/  STG.E.U8 desc[UR36][R16.64], R3 ;  /* 0x0000000310007986 */ /* 0x0001e2000c101124 */
[----:B------:R-:W-:Y:S05]  /*cc60*/  BRA `(.L_x_280) ;  /* 0x0000000400b87947 */ /* 0x000fea0003800000 */
.L_x_290:
[----:B------:R-:W-:-:S05]  /*cc70*/  HADD2.F32 R0, -RZ, R3.H0_H0 ;  /* 0x20000003ff007230 */ /* 0x000fca0000004100 */
[----:B------:R-:W-:-:S05]  /*cc80*/  F2FP.BF16.F32.PACK_AB R0, RZ, R0 ;  /* 0x00000000ff00723e */ /* 0x000fca00000010ff */
[----:B------:R0:W-:Y:S01]  /*cc90*/  STG.E.U16 desc[UR36][R16.64], R0 ;  /* 0x0000000010007986 */ /* 0x0001e2000c101524 */
[----:B------:R-:W-:Y:S05]  /*cca0*/  BRA `(.L_x_280) ;  /* 0x0000000400a87947 */ /* 0x000fea0003800000 */
.L_x_287:
        /* <DEDUP_REMOVED lines=12> */
.L_x_299:
        /* <DEDUP_REMOVED lines=17> */
.L_x_302:
[----:B------:R-:W-:-:S04]  /*ce80*/  LOP3.LUT R2, R3, 0x80000000, RZ, 0xc0, !PT ;  /* 0x8000000003027812 */ /* 0x000fc800078ec0ff */
[----:B------:R-:W-:-:S04]  /*ce90*/  SHF.R.U32.HI R3, RZ, 0x18, R2 ;  /* 0x00000018ff037819 */ /* 0x000fc80000011602 */
[----:B------:R-:W-:-:S04]  /*cea0*/  LOP3.LUT R0, R0, R3, RZ, 0xfc, !PT ;  /* 0x0000000300007212 */ /* 0x000fc800078efcff */
[----:B------:R-:W-:-:S07]  /*ceb0*/  PRMT R8, R0, 0x7610, R8 ;  /* 0x0000761000087816 */ /* 0x000fce0000000008 */
.L_x_301:
[----:B------:R-:W-:Y:S05]  /*cec0*/  BSYNC B0 ;  /* 0x0000000000007941 */ /* 0x000fea0003800000 */
.L_x_300:
[----:B------:R3:W-:Y:S01]  /*ced0*/  STG.E.U8 desc[UR36][R16.64], R8 ;  /* 0x0000000810007986 */ /* 0x0007e2000c101124 */
[----:B------:R-:W-:Y:S05]  /*cee0*/  BRA `(.L_x_280) ;  /* 0x0000000400187947 */ /* 0x000fea0003800000 */
.L_x_298:
        /* <DEDUP_REMOVED lines=17> */
.L_x_305:
[----:B------:R-:W-:-:S04]  /*d000*/  LOP3.LUT R2, R3, 0x80000000, RZ, 0xc0, !PT ;  /* 0x8000000003027812 */ /* 0x000fc800078ec0ff */
[----:B------:R-:W-:-:S04]  /*d010*/  SHF.R.U32.HI R3, RZ, 0x18, R2 ;  /* 0x00000018ff037819 */ /* 0x000fc80000011602 */
[----:B------:R-:W-:-:S04]  /*d020*/  LOP3.LUT R0, R0, R3, RZ, 0xfc, !PT ;  /* 0x0000000300007212 */ /* 0x000fc800078efcff */
[----:B------:R-:W-:-:S07]  /*d030*/  PRMT R8, R0, 0x7610, R8 ;  /* 0x0000761000087816 */ /* 0x000fce0000000008 */
.L_x_304:
[----:B------:R-:W-:Y:S05]  /*d040*/  BSYNC B0 ;  /* 0x0000000000007941 */ /* 0x000fea0003800000 */
.L_x_303:
[----:B------:R0:W-:Y:S01]  /*d050*/  STG.E.U8 desc[UR36][R16.64], R8 ;  /* 0x0000000810007986 */ /* 0x0001e2000c101124 */
[----:B------:R-:W-:Y:S05]  /*d060*/  BRA `(.L_x_280) ;  /* 0x0000000000b87947 */ /* 0x000fea0003800000 */
.L_x_297:
        /* <DEDUP_REMOVED lines=22> */
.L_x_279:
        /* <DEDUP_REMOVED lines=16> */
.L_x_308:
[----:B------:R-:W-:Y:S05]  /*d2d0*/  BRA `(.L_x_280) ;  /* 0x00000000001c7947 */ /* 0x000fea0003800000 */
.L_x_307:
[----:B------:R-:W-:-:S06]  /*d2e0*/  HADD2.F32 R3, -RZ, R3.H0_H0 ;  /* 0x20000003ff037230 */ /* 0x000fcc0000004100 */
[----:B------:R-:W0:Y:S02]  /*d2f0*/  F2I.U64.TRUNC R2, R3 ;  /* 0x0000000300027311 */ /* 0x000e24000020d800 */
[----:B0-----:R1:W-:Y:S01]  /*d300*/  STG.E.64 desc[UR36][R16.64], R2 ;  /* 0x0000000210007986 */ /* 0x0013e2000c101b24 */
[----:B------:R-:W-:Y:S05]  /*d310*/  BRA `(.L_x_280) ;  /* 0x00000000000c7947 */ /* 0x000fea0003800000 */
.L_x_306:
[----:B------:R-:W-:-:S06]  /*d320*/  HADD2.F32 R3, -RZ, R3.H0_H0 ;  /* 0x20000003ff037230 */ /* 0x000fcc0000004100 */
[----:B------:R-:W0:Y:S02]  /*d330*/  F2I.FTZ.U32.TRUNC.NTZ R3, R3 ;  /* 0x0000000300037305 */ /* 0x000e24000021f000 */
[----:B0-----:R0:W-:Y:S02]  /*d340*/  STG.E desc[UR36][R16.64], R3 ;  /* 0x0000000310007986 */ /* 0x0011e4000c101924 */
.L_x_280:
[----:B------:R-:W-:-:S07]  /*d350*/  VIADD R19, R19, 0x80 ;  /* 0x0000008013137836 */ /* 0x000fce0000000000 */
.L_x_207:
[----:B------:R-:W-:Y:S05]  /*d360*/  BSYNC B6 ;  /* 0x0000000000067941 */ /* 0x000fea0003800000 */
.L_x_206:
[----:B------:R-:W-:Y:S02]  /*d370*/  ULDC UR4, c[0x0][0x210] ;  /* 0x0000840000047ab9 */ /* 0x000fe40000000800 */
[----:B------:R-:W-:-:S13]  /*d380*/  ISETP.GE.AND P0, PT, R19, UR4, PT ;  /* 0x0000000413007c0c */ /* 0x000fda000bf06270 */
[----:B------:R-:W-:Y:S05]  /*d390*/  @P0 EXIT ;  /* 0x000000000000094d */ /* 0x000fea0003800000 */
        /* <DEDUP_REMOVED lines=354> */
.L_x_309:
        /* <DEDUP_REMOVED lines=23> */
.L_x_313:
[----:B------:R-:W2:Y:S02]  /*eb30*/  LDG.E.U8 R2, desc[UR36][R2.64] ;  /* 0x0000002402027981 */ /* 0x000ea4000c1e1100 */
[----:B--2---:R-:W-:-:S04]  /*eb40*/  I2FP.F32.U32 R0, R2 ;  /* 0x0000000200007245 */ /* 0x004fc80000201000 */
[----:B------:R-:W-:-:S04]  /*eb50*/  F2FP.F16.F32.PACK_AB R0, RZ, R0 ;  /* 0x00000000ff00723e */ /* 0x000fc800000000ff */
[----:B------:R-:W-:Y:S01]  /*eb60*/  PRMT R19, R0, 0x7610, R19 ;  /* 0x0000761000137816 */ /* 0x000fe20000000013 */
[----:B------:R-:W-:Y:S06]  /*eb70*/  BRA `(.L_x_315) ;  /* 0x0000000c00bc7947 */ /* 0x000fec0003800000 */
.L_x_312:
        /* <DEDUP_REMOVED lines=11> */
.L_x_317:
[----:B------:R-:W2:Y:S02]  /*ec30*/  LDG.E R2, desc[UR36][R2.64] ;  /* 0x0000002402027981 */ /* 0x000ea4000c1e1900 */
[----:B--2---:R-:W-:-:S04]  /*ec40*/  I2FP.F32.S32 R0, R2 ;  /* 0x0000000200007245 */ /* 0x004fc80000201400 */
[----:B------:R-:W-:-:S04]  /*ec50*/  F2FP.F16.F32.PACK_AB R0, RZ, R0 ;  /* 0x00000000ff00723e */ /* 0x000fc800000000ff */
[----:B------:R-:W-:Y:S01]  /*ec60*/  PRMT R19, R0, 0x7610, R19 ;  /* 0x0000761000137816 */ /* 0x000fe20000000013 */
[----:B------:R-:W-:Y:S06]  /*ec70*/  BRA `(.L_x_315) ;  /* 0x0000000c007c7947 */ /* 0x000fec0003800000 */
.L_x_316:
[----:B------:R-:W2:Y:S02]  /*ec80*/  LDG.E.U16 R2, desc[UR36][R2.64] ;  /* 0x0000002402027981 */ /* 0x000ea4000c1e1500 */
[----:B--2---:R-:W0:Y:S02]  /*ec90*/  I2F.S16 R0, R2 ;  /* 0x0000000200007306 */ /* 0x004e240000101400 */
[----:B0-----:R-:W-:-:S04]  /*eca0*/  F2FP.F16.F32.PACK_AB R0, RZ, R0 ;  /* 0x00000000ff00723e */ /* 0x001fc800000000ff */
[----:B------:R-:W-:Y:S01]  /*ecb0*/  PRMT R19, R0, 0x7610, R19 ;  /* 0x0000761000137816 */ /* 0x000fe20000000013 */
[----:B------:R-:W-:Y:S06]  /*ecc0*/  BRA `(.L_x_315) ;  /* 0x0000000c00687947 */ /* 0x000fec0003800000 */
.L_x_311:
        /* <DEDUP_REMOVED lines=9> */
.L_x_319:
[----:B------:R1:W5:Y:S01]  /*ed60*/  LDG.E.U16 R19, desc[UR36][R2.64] ;  /* 0x0000002402137981 */ /* 0x000362000c1e1500 */
[----:B------:R-:W-:Y:S05]  /*ed70*/  BRA `(.L_x_315) ;  /* 0x0000000c003c7947 */ /* 0x000fea0003800000 */
.L_x_318:
        /* <DEDUP_REMOVED lines=9> */
.L_x_321:
[----:B------:R0:W5:Y:S01]  /*ee10*/  LDG.E.U16 R19, desc[UR36][R2.64] ;  /* 0x0000002402137981 */ /* 0x000162000c1e1500 */
[----:B------:R-:W-:Y:S05]  /*ee20*/  BRA `(.L_x_315) ;  /* 0x0000000c00107947 */ /* 0x000fea0003800000 */
.L_x_320:
        /* <DEDUP_REMOVED lines=9> */
.L_x_310:
        /* <DEDUP_REMOVED lines=14> */
.L_x_324:
        /* <DEDUP_REMOVED lines=9> */
.L_x_323:
        /* <DEDUP_REMOVED lines=28> */
.L_x_326:
        /* <DEDUP_REMOVED lines=15> */
.L_x_325:
[----:B------:R-:W2:Y:S02]  /*f2e0*/  LDG.E.U16 R0, desc[UR36][R2.64] ;  /* 0x0000002402007981 */ /* 0x000ea4000c1e1500 */
[----:B--2---:R-:W-:-:S05]  /*f2f0*/  IMAD.U32 R0, R0, 0x10000, RZ ;  /* 0x0001000000007824 */ /* 0x004fca00078e00ff */
[----:B------:R-:W-:-:S04]  /*f300*/  F2FP.F16.F32.PACK_AB R0, RZ, R0 ;  /* 0x00000000ff00723e */ /* 0x000fc800000000ff */
[----:B------:R-:W-:Y:S01]  /*f310*/  PRMT R19, R0, 0x7610, R19 ;  /* 0x0000761000137816 */ /* 0x000fe20000000013 */
[----:B------:R-:W-:Y:S06]  /*f320*/  BRA `(.L_x_315) ;  /* 0x0000000400d07947 */ /* 0x000fec0003800000 */
.L_x_322:
        /* <DEDUP_REMOVED lines=13> */
.L_x_329:
        /* <DEDUP_REMOVED lines=21> */
.L_x_333:
[----:B------:R-:W-:Y:S05]  /*f550*/  BSYNC B1 ;  /* 0x0000000000017941 */ /* 0x000fea0003800000 */
.L_x_332:
[----:B------:R-:W-:Y:S01]  /*f560*/  LEA R3, R0, 0x3b800000, 0x17 ;  /* 0x3b80000000037811 */ /* 0x000fe200078eb8ff */
[----:B------:R-:W-:-:S05]  /*f570*/  IMAD.SHL.U32 R0, R2, 0x100000, RZ ;  /* 0x0010000002007824 */ /* 0x000fca00078e00ff */
[----:B------:R-:W-:-:S07]  /*f580*/  LOP3.LUT R0, R3, R0, R4, 0xfe, !PT ;  /* 0x0000000003007212 */ /* 0x000fce00078efe04 */
.L_x_331:
[----:B------:R-:W-:Y:S05]  /*f590*/  BSYNC B0 ;  /* 0x0000000000007941 */ /* 0x000fea0003800000 */
.L_x_330:
[----:B------:R-:W-:-:S04]  /*f5a0*/  F2FP.F16.F32.PACK_AB R0, RZ, R0 ;  /* 0x00000000ff00723e */ /* 0x000fc800000000ff */
[----:B------:R-:W-:Y:S01]  /*f5b0*/  PRMT R19, R0, 0x7610, R19 ;  /* 0x0000761000137816 */ /* 0x000fe20000000013 */
[----:B------:R-:W-:Y:S06]  /*f5c0*/  BRA `(.L_x_315) ;  /* 0x0000000400287947 */ /* 0x000fec0003800000 */
.L_x_328:
        /* <DEDUP_REMOVED lines=21> */
.L_x_337:
[----:B------:R-:W-:Y:S05]  /*f720*/  BSYNC B1 ;  /* 0x0000000000017941 */ /* 0x000fea0003800000 */
.L_x_336:
[----:B------:R-:W-:Y:S01]  /*f730*/  LEA R3, R0, 0x37800000, 0x17 ;  /* 0x3780000000037811 */ /* 0x000fe200078eb8ff */
[----:B------:R-:W-:-:S05]  /*f740*/  IMAD.SHL.U32 R0, R2, 0x200000, RZ ;  /* 0x0020000002007824 */ /* 0x000fca00078e00ff */
[----:B------:R-:W-:-:S07]  /*f750*/  LOP3.LUT R0, R3, R0, R4, 0xfe, !PT ;  /* 0x0000000003007212 */ /* 0x000fce00078efe04 */
.L_x_335:
[----:B------:R-:W-:Y:S05]  /*f760*/  BSYNC B0 ;  /* 0x0000000000007941 */ /* 0x000fea0003800000 */
.L_x_334:
[----:B------:R-:W-:-:S04]  /*f770*/  F2FP.F16.F32.PACK_AB R0, RZ, R0 ;  /* 0x00000000ff00723e */ /* 0x000fc800000000ff */
[----:B------:R-:W-:Y:S01]  /*f780*/  PRMT R19, R0, 0x7610, R19 ;  /* 0x0000761000137816 */ /* 0x000fe20000000013 */
[----:B------:R-:W-:Y:S06]  /*f790*/  BRA `(.L_x_315) ;  /* 0x0000000000b47947 */ /* 0x000fec0003800000 */
.L_x_327:
        /* <DEDUP_REMOVED lines=14> */
.L_x_341:
[----:B------:R-:W-:Y:S05]  /*f880*/  BSYNC B0 ;  /* 0x0000000000007941 */ /* 0x000fea0003800000 */
.L_x_340:
[----:B------:R-:W-:-:S04]  /*f890*/  F2FP.F16.F32.PACK_AB R0, RZ, R0 ;  /* 0x00000000ff00723e */ /* 0x000fc800000000ff */
[----:B------:R-:W-:Y:S01]  /*f8a0*/  PRMT R19, R0, 0x7610, R19 ;  /* 0x0000761000137816 */ /* 0x000fe20000000013 */
[----:B------:R-:W-:Y:S06]  /*f8b0*/  BRA `(.L_x_315) ;  /* 0x00000000006c7947 */ /* 0x000fec0003800000 */
.L_x_314:
        /* <DEDUP_REMOVED lines=16> */
.L_x_342:
[----:B------:R-:W-:Y:S01]  /*f9c0*/  PRMT R19, RZ, 0x7610, R19 ;  /* 0x00007610ff137816 */ /* 0x000fe20000000013 */
[----:B------:R-:W-:Y:S06]  /*f9d0*/  BRA `(.L_x_315) ;  /* 0x0000000000247947 */ /* 0x000fec0003800000 */
.L_x_339:
[----:B------:R-:W2:Y:S02]  /*f9e0*/  LDG.E.64 R2, desc[UR36][R2.64] ;  /* 0x0000002402027981 */ /* 0x000ea4000c1e1b00 */
[----:B--2---:R-:W0:Y:S02]  /*f9f0*/  I2F.U64 R0, R2 ;  /* 0x0000000200007312 */ /* 0x004e240000301000 */
[----:B0-----:R-:W-:-:S04]  /*fa00*/  F2FP.F16.F32.PACK_AB R0, RZ, R0 ;  /* 0x00000000ff00723e */ /* 0x001fc800000000ff */
[----:B------:R-:W-:Y:S01]  /*fa10*/  PRMT R19, R0, 0x7610, R19 ;  /* 0x0000761000137816 */ /* 0x000fe20000000013 */
[----:B------:R-:W-:Y:S06]  /*fa20*/  BRA `(.L_x_315) ;  /* 0x0000000000107947 */ /* 0x000fec0003800000 */
.L_x_338:
[----:B------:R-:W2:Y:S02]  /*fa30*/  LDG.E R2, desc[UR36][R2.64] ;  /* 0x0000002402027981 */ /* 0x000ea4000c1e1900 */
[----:B--2---:R-:W-:-:S04]  /*fa40*/  I2FP.F32.U32 R0, R2 ;  /* 0x0000000200007245 */ /* 0x004fc80000201000 */
[----:B------:R-:W-:-:S04]  /*fa50*/  F2FP.F16.F32.PACK_AB R0, RZ, R0 ;  /* 0x00000000ff00723e */ /* 0x000fc800000000ff */
[----:B------:R-:W-:-:S07]  /*fa60*/  PRMT R19, R0, 0x7610, R19 ;  /* 0x0000761000137816 */ /* 0x000fce0000000013 */
.L_x_315:
        /* <DEDUP_REMOVED lines=19> */
.L_x_346:
[----:B------:R-:W2:Y:S02]  /*fba0*/  LDG.E.U8 R2, desc[UR36][R2.64] ;  /* 0x0000002402027981 */ /* 0x000ea4000c1e1100 */
[----:B--2---:R-:W-:-:S04]  /*fbb0*/  I2FP.F32.U32 R0, R2 ;  /* 0x0000000200007245 */ /* 0x004fc80000201000 */
[----:B------:R-:W-:Y:S01]  /*fbc0*/  F2FP.F16.F32.PACK_AB R0, RZ, R0 ;  /* 0x00000000ff00723e */ /* 0x000fe200000000ff */
[----:B------:R-:W-:Y:S06]  /*fbd0*/  BRA `(.L_x_348) ;  /* 0x0000000c00887947 */ /* 0x000fec0003800000 */
.L_x_345:
        /* <DEDUP_REMOVED lines=10> */
.L_x_350:
[----:B------:R-:W2:Y:S02]  /*fc80*/  LDG.E R2, desc[UR36][R2.64] ;  /* 0x0000002402027981 */ /* 0x000ea4000c1e1900 */
[----:B--2---:R-:W-:-:S04]  /*fc90*/  I2FP.F32.S32 R0, R2 ;  /* 0x0000000200007245 */ /* 0x004fc80000201400 */
[----:B------:R-:W-:Y:S01]  /*fca0*/  F2FP.F16.F32.PACK_AB R0, RZ, R0 ;  /* 0x00000000ff00723e */ /* 0x000fe200000000ff */
[----:B------:R-:W-:Y:S06]  /*fcb0*/  BRA `(.L_x_348) ;  /* 0x0000000c00507947 */ /* 0x000fec0003800000 */
.L_x_349:
[----:B------:R-:W2:Y:S02]  /*fcc0*/  LDG.E.U16 R2, desc[UR36][R2.64] ;  /* 0x0000002402027981 */ /* 0x000ea4000c1e1500 */
[----:B--2---:R-:W0:Y:S02]  /*fcd0*/  I2F.S16 R0, R2 ;  /* 0x0000000200007306 */ /* 0x004e240000101400 */
[----:B0-----:R-:W-:Y:S01]  /*fce0*/  F2FP.F16.F32.PACK_AB R0, RZ, R0 ;  /* 0x00000000ff00723e */ /* 0x001fe200000000ff */
[----:B------:R-:W-:Y:S06]  /*fcf0*/  BRA `(.L_x_348) ;  /* 0x0000000c00407947 */ /* 0x000fec0003800000 */
.L_x_344:
        /* <DEDUP_REMOVED lines=9> */
.L_x_352:
[----:B------:R1:W5:Y:S01]  /*fd90*/  LDG.E.U16 R0, desc[UR36][R2.64] ;  /* 0x0000002402007981 */ /* 0x000362000c1e1500 */
[----:B------:R-:W-:Y:S05]  /*fda0*/  BRA `(.L_x_348) ;  /* 0x0000000c00147947 */ /* 0x000fea0003800000 */
.L_x_351:
        /* <DEDUP_REMOVED lines=9> */
.L_x_354:
[----:B------:R0:W5:Y:S01]  /*fe40*/  LDG.E.U16 R0, desc[UR36][R2.64] ;  /* 0x0000002402007981 */ /* 0x000162000c1e1500 */
[----:B------:R-:W-:Y:S05]  /*fe50*/  BRA `(.L_x_348) ;  /* 0x0000000800e87947 */ /* 0x000fea0003800000 */
.L_x_353:
        /* <DEDUP_REMOVED lines=8> */
.L_x_343:
        /* <DEDUP_REMOVED lines=13> */
.L_x_357:
        /* <DEDUP_REMOVED lines=8> */
.L_x_356:
        /* <DEDUP_REMOVED lines=28> */
.L_x_359:
        /* <DEDUP_REMOVED lines=15> */
.L_x_358:
[----:B------:R-:W2:Y:S02]  /*102e0*/  LDG.E.U16 R0, desc[UR36][R2.64] ;  /* 0x0000002402007981 */ /* 0x000ea4000c1e1500 */
[----:B--2---:R-:W-:-:S05]  /*102f0*/  IMAD.U32 R0, R0, 0x10000, RZ ;  /* 0x0001000000007824 */ /* 0x004fca00078e00ff */
[----:B------:R-:W-:Y:S01]  /*10300*/  F2FP.F16.F32.PACK_AB R0, RZ, R0 ;  /* 0x00000000ff00723e */ /* 0x000fe200000000ff */
[----:B------:R-:W-:Y:S06]  /*10310*/  BRA `(.L_x_348) ;  /* 0x0000000400b87947 */ /* 0x000fec0003800000 */
.L_x_355:
        /* <DEDUP_REMOVED lines=12> */
.L_x_362:
        /* <DEDUP_REMOVED lines=21> */
.L_x_366:
[----:B------:R-:W-:Y:S05]  /*10530*/  BSYNC B1 ;  /* 0x0000000000017941 */ /* 0x000fea0003800000 */
.L_x_365:
[----:B------:R-:W-:Y:S01]  /*10540*/  LEA R3, R0, 0x3b800000, 0x17 ;  /* 0x3b80000000037811 */ /* 0x000fe200078eb8ff */
[----:B------:R-:W-:-:S05]  /*10550*/  IMAD.SHL.U32 R0, R2, 0x100000, RZ ;  /* 0x0010000002007824 */ /* 0x000fca00078e00ff */
[----:B------:R-:W-:-:S07]  /*10560*/  LOP3.LUT R0, R3, R0, R4, 0xfe, !PT ;  /* 0x0000000003007212 */ /* 0x000fce00078efe04 */
.L_x_364:
[----:B------:R-:W-:Y:S05]  /*10570*/  BSYNC B0 ;  /* 0x0000000000007941 */ /* 0x000fea0003800000 */
.L_x_363:
[----:B------:R-:W-:Y:S01]  /*10580*/  F2FP.F16.F32.PACK_AB R0, RZ, R0 ;  /* 0x00000000ff00723e */ /* 0x000fe200000000ff */
[----:B------:R-:W-:Y:S06]  /*10590*/  BRA `(.L_x_348) ;  /* 0x0000000400187947 */ /* 0x000fec0003800000 */
.L_x_361:
        /* <DEDUP_REMOVED lines=21> */
.L_x_370:
[----:B------:R-:W-:Y:S05]  /*106f0*/  BSYNC B1 ;  /* 0x0000000000017941 */ /* 0x000fea0003800000 */
.L_x_369:
[----:B------:R-:W-:Y:S01]  /*10700*/  LEA R3, R0, 0x37800000, 0x17 ;  /* 0x3780000000037811 */ /* 0x000fe200078eb8ff */
[----:B------:R-:W-:-:S05]  /*10710*/  IMAD.SHL.U32 R0, R2, 0x200000, RZ ;  /* 0x0020000002007824 */ /* 0x000fca00078e00ff */
[----:B------:R-:W-:-:S07]  /*10720*/  LOP3.LUT R0, R3, R0, R4, 0xfe, !PT ;  /* 0x0000000003007212 */ /* 0x000fce00078efe04 */
.L_x_368:
[----:B------:R-:W-:Y:S05]  /*10730*/  BSYNC B0 ;  /* 0x0000000000007941 */ /* 0x000fea0003800000 */
.L_x_367:
[----:B------:R-:W-:Y:S01]  /*10740*/  F2FP.F16.F32.PACK_AB R0, RZ, R0 ;  /* 0x00000000ff00723e */ /* 0x000fe200000000ff */
[----:B------:R-:W-:Y:S06]  /*10750*/  BRA `(.L_x_348) ;  /* 0x0000000000a87947 */ /* 0x000fec0003800000 */
.L_x_360:
        /* <DEDUP_REMOVED lines=14> */
.L_x_374:
[----:B------:R-:W-:Y:S05]  /*10840*/  BSYNC B0 ;  /* 0x0000000000007941 */ /* 0x000fea0003800000 */
.L_x_373:
[----:B------:R-:W-:Y:S01]  /*10850*/  F2FP.F16.F32.PACK_AB R0, RZ, R0 ;  /* 0x00000000ff00723e */ /* 0x000fe200000000ff */
[----:B------:R-:W-:Y:S06]  /*10860*/  BRA `(.L_x_348) ;  /* 0x0000000000647947 */ /* 0x000fec0003800000 */
.L_x_347:
        /* <DEDUP_REMOVED lines=16> */
.L_x_375:
[----:B------:R-:W-:Y:S01]  /*10970*/  PRMT R0, RZ, 0x7610, R0 ;  /* 0x00007610ff007816 */ /* 0x000fe20000000000 */
[----:B------:R-:W-:Y:S06]  /*10980*/  BRA `(.L_x_348) ;  /* 0x00000000001c7947 */ /* 0x000fec0003800000 */
.L_x_372:
[----:B------:R-:W2:Y:S02]  /*10990*/  LDG.E.64 R2, desc[UR36][R2.64] ;  /* 0x0000002402027981 */ /* 0x000ea4000c1e1b00 */
[----:B--2---:R-:W0:Y:S02]  /*109a0*/  I2F.U64 R0, R2 ;  /* 0x0000000200007312 */ /* 0x004e240000301000 */
[----:B0-----:R-:W-:Y:S01]  /*109b0*/  F2FP.F16.F32.PACK_AB R0, RZ, R0 ;  /* 0x00000000ff00723e */ /* 0x001fe200000000ff */
[----:B------:R-:W-:Y:S06]  /*109c0*/  BRA `(.L_x_348) ;  /* 0x00000000000c7947 */ /* 0x000fec0003800000 */
.L_x_371:
[----:B------:R-:W2:Y:S02]  /*109d0*/  LDG.E R2, desc[UR36][R2.64] ;  /* 0x0000002402027981 */ /* 0x000ea4000c1e1900 */
[----:B--2---:R-:W-:-:S04]  /*109e0*/  I2FP.F32.U32 R0, R2 ;  /* 0x0000000200007245 */ /* 0x004fc80000201000 */
[----:B------:R-:W-:-:S07]  /*109f0*/  F2FP.F16.F32.PACK_AB R0, RZ, R0 ;  /* 0x00000000ff00723e */ /* 0x000fce00000000ff */
.L_x_348:
        /* <DEDUP_REMOVED lines=18> */
[----:B0-----:R-:W-:Y:S01]  /*10b20*/  STG.E.U8 desc[UR36][R16.64], R3 ;  /* 0x0000000310007986 */ /* 0x001fe2000c101124 */
[----:B------:R-:W-:Y:S05]  /*10b30*/  EXIT ;  /* 0x000000000000794d */ /* 0x000fea0003800000 */
.L_x_379:
[----:B------:R-:W-:-:S06]  /*10b40*/  HADD2.F32 R3, -RZ, R0.H0_H0 ;  /* 0x20000000ff037230 */ /* 0x000fcc0000004100 */
[----:B------:R-:W0:Y:S02]  /*10b50*/  F2I.S64.TRUNC R2, R3 ;  /* 0x0000000300027311 */ /* 0x000e24000020d900 */
[----:B0-----:R-:W-:Y:S01]  /*10b60*/  STG.E.U8 desc[UR36][R16.64], R2 ;  /* 0x0000000210007986 */ /* 0x001fe2000c101124 */
[----:B------:R-:W-:Y:S05]  /*10b70*/  EXIT ;  /* 0x000000000000794d */ /* 0x000fea0003800000 */
.L_x_378:
        /* <DEDUP_REMOVED lines=8> */
[----:B0-----:R-:W-:Y:S01]  /*10c00*/  STG.E.64 desc[UR36][R16.64], R2 ;  /* 0x0000000210007986 */ /* 0x001fe2000c101b24 */
[----:B------:R-:W-:Y:S05]  /*10c10*/  EXIT ;  /* 0x000000000000794d */ /* 0x000fea0003800000 */
.L_x_382:
[----:B------:R-:W-:-:S04]  /*10c20*/  HADD2.F32 R0, -RZ, R0.H0_H0 ;  /* 0x20000000ff007230 */ /* 0x000fc80000004100 */
[----:B------:R-:W0:Y:S02]  /*10c30*/  F2I.FTZ.TRUNC.NTZ R3, R0 ;  /* 0x0000000000037305 */ /* 0x000e24000021f100 */
[----:B0-----:R-:W-:Y:S01]  /*10c40*/  STG.E desc[UR36][R16.64], R3 ;  /* 0x0000000310007986 */ /* 0x001fe2000c101924 */
[----:B------:R-:W-:Y:S05]  /*10c50*/  EXIT ;  /* 0x000000000000794d */ /* 0x000fea0003800000 */
.L_x_381:
[----:B------:R-:W-:-:S04]  /*10c60*/  HADD2.F32 R0, -RZ, R0.H0_H0 ;  /* 0x20000000ff007230 */ /* 0x000fc80000004100 */
[----:B------:R-:W0:Y:S02]  /*10c70*/  F2I.FTZ.TRUNC.NTZ R3, R0 ;  /* 0x0000000000037305 */ /* 0x000e24000021f100 */
[----:B0-----:R-:W-:Y:S01]  /*10c80*/  STG.E.U16 desc[UR36][R16.64], R3 ;  /* 0x0000000310007986 */ /* 0x001fe2000c101524 */
[----:B------:R-:W-:Y:S05]  /*10c90*/  EXIT ;  /* 0x000000000000794d */ /* 0x000fea0003800000 */
.L_x_377:
[----:B------:R-:W-:-:S13]  /*10ca0*/  ISETP.GT.AND P0, PT, R2, 0x6, PT ;  /* 0x000000060200780c */ /* 0x000fda0003f04270 */
[----:B------:R-:W-:Y:S05]  /*10cb0*/  @P0 BRA `(.L_x_383) ;  /* 0x0000000000240947 */ /* 0x000fea0003800000 */
[----:B------:R-:W-:-:S13]  /*10cc0*/  ISETP.NE.AND P0, PT, R2, 0x5, PT ;  /* 0x000000050200780c */ /* 0x000fda0003f05270 */
[----:B------:R-:W-:Y:S05]  /*10cd0*/  @!P0 BRA `(.L_x_384) ;  /* 0x0000000000148947 */ /* 0x000fea0003800000 */
[----:B------:R-:W-:-:S13]  /*10ce0*/  ISETP.NE.AND P0, PT, R2, 0x6, PT ;  /* 0x000000060200780c */ /* 0x000fda0003f05270 */
[----:B------:R-:W-:Y:S05]  /*10cf0*/  @P0 BRA `(.L_x_380) ;  /* 0x0000000800c40947 */ /* 0x000fea0003800000 */
[----:B------:R-:W-:-:S05]  /*10d00*/  HADD2.F32 R3, -RZ, R0.H0_H0 ;  /* 0x20000000ff037230 */ /* 0x000fca0000004100 */
[----:B------:R-:W-:Y:S01]  /*10d10*/  STG.E desc[UR36][R16.64], R3 ;  /* 0x0000000310007986 */ /* 0x000fe2000c101924 */
[----:B------:R-:W-:Y:S05]  /*10d20*/  EXIT ;  /* 0x000000000000794d */ /* 0x000fea0003800000 */
.L_x_384:
[----:B------:R-:W-:Y:S01]  /*10d30*/  STG.E.U16 desc[UR36][R16.64], R0 ;  /* 0x0000000010007986 */ /* 0x000fe2000c101524 */
[----:B------:R-:W-:Y:S05]  /*10d40*/  EXIT ;  /* 0x000000000000794d */ /* 0x000fea0003800000 */
.L_x_383:
        /* <DEDUP_REMOVED lines=8> */
[----:B------:R-:W-:Y:S01]  /*10dd0*/  STG.E.64 desc[UR36][R16.64], R2 ;  /* 0x0000000210007986 */ /* 0x000fe2000c101b24 */
[----:B------:R-:W-:Y:S05]  /*10de0*/  EXIT ;  /* 0x000000000000794d */ /* 0x000fea0003800000 */
.L_x_386:
[----:B------:R-:W-:-:S05]  /*10df0*/  HADD2.F32 R0, -RZ, R0.H0_H0 ;  /* 0x20000000ff007230 */ /* 0x000fca0000004100 */
[----:B------:R-:W-:-:S04]  /*10e00*/  F2FP.F16.F32.PACK_AB R0, RZ, R0 ;  /* 0x00000000ff00723e */ /* 0x000fc800000000ff */
[----:B------:R-:W-:-:S05]  /*10e10*/  PRMT R0, R0, 0x5410, RZ ;  /* 0x0000541000007816 */ /* 0x000fca00000000ff */
[----:B------:R-:W-:Y:S01]  /*10e20*/  STG.E desc[UR36][R16.64], R0 ;  /* 0x0000000010007986 */ /* 0x000fe2000c101924 */
[----:B------:R-:W-:Y:S05]  /*10e30*/  EXIT ;  /* 0x000000000000794d */ /* 0x000fea0003800000 */
.L_x_385:
[----:B------:R-:W-:-:S05]  /*10e40*/  HADD2.F32 R2, -RZ, R0.H0_H0 ;  /* 0x20000000ff027230 */ /* 0x000fca0000004100 */
[----:B------:R-:W-:-:S06]  /*10e50*/  FMUL.FTZ R2, R2, 1 ;  /* 0x3f80000002027820 */ /* 0x000fcc0000410000 */
[----:B------:R-:W0:Y:S02]  /*10e60*/  F2F.F64.F32 R2, R2 ;  /* 0x0000000200027310 */ /* 0x000e240000201800 */
[----:B0-----:R-:W-:Y:S01]  /*10e70*/  STG.E.64 desc[UR36][R16.64], R2 ;  /* 0x0000000210007986 */ /* 0x001fe2000c101b24 */
[----:B------:R-:W-:Y:S05]  /*10e80*/  EXIT ;  /* 0x000000000000794d */ /* 0x000fea0003800000 */
.L_x_376:
        /* <DEDUP_REMOVED lines=11> */
[----:B------:R-:W-:Y:S01]  /*10f40*/  STG.E.U8 desc[UR36][R16.64], R3 ;  /* 0x0000000310007986 */ /* 0x000fe2000c101124 */
[----:B------:R-:W-:Y:S05]  /*10f50*/  EXIT ;  /* 0x000000000000794d */ /* 0x000fea0003800000 */
.L_x_389:
[----:B------:R-:W-:Y:S01]  /*10f60*/  HADD2.F32 R0, -RZ, R0.H0_H0 ;  /* 0x20000000ff007230 */ /* 0x000fe20000004100 */
[----:B------:R-:W-:-:S04]  /*10f70*/  CS2R R6, SRZ ;  /* 0x0000000000067805 */ /* 0x000fc8000001ff00 */
[----:B------:R-:W-:-:S04]  /*10f80*/  FMUL.FTZ R0, R0, 1 ;  /* 0x3f80000000007820 */ /* 0x000fc80000410000 */
[----:B------:R-:W0:Y:S02]  /*10f90*/  F2F.F64.F32 R4, R0 ;  /* 0x0000000000047310 */ /* 0x000e240000201800 */
[----:B0-----:R-:W-:Y:S01]  /*10fa0*/  STG.E.128 desc[UR36][R16.64], R4 ;  /* 0x0000000410007986 */ /* 0x001fe2000c101d24 */
[----:B------:R-:W-:Y:S05]  /*10fb0*/  EXIT ;  /* 0x000000000000794d */ /* 0x000fea0003800000 */
.L_x_388:
        /* <DEDUP_REMOVED lines=21> */
.L_x_393:
[----:B------:R-:W-:Y:S05]  /*11110*/  BSYNC B0 ;  /* 0x0000000000007941 */ /* 0x000fea0003800000 */
.L_x_392:
[----:B------:R-:W-:-:S05]  /*11120*/  LOP3.LUT R3, R0, R3, RZ, 0xfc, !PT ;  /* 0x0000000300037212 */ /* 0x000fca00078efcff */
[----:B------:R-:W-:Y:S01]  /*11130*/  STG.E.U8 desc[UR36][R16.64], R3 ;  /* 0x0000000310007986 */ /* 0x000fe2000c101124 */
[----:B------:R-:W-:Y:S05]  /*11140*/  EXIT ;  /* 0x000000000000794d */ /* 0x000fea0003800000 */
.L_x_391:
        /* <DEDUP_REMOVED lines=13> */
.L_x_395:
[----:B------:R-:W-:Y:S01]  /*11220*/  IMAD.MOV.U32 R0, RZ, RZ, 0x7f ;  /* 0x0000007fff007424 */ /* 0x000fe200078e00ff */
[----:B------:R-:W-:-:S04]  /*11230*/  ISETP.GT.U32.AND P0, PT, R2, 0x7f800000, PT ;  /* 0x7f8000000200780c */ /* 0x000fc80003f04070 */
[----:B------:R-:W-:-:S09]  /*11240*/  SEL R0, R0, 0x7c, P0 ;  /* 0x0000007c00007807 */ /* 0x000fd20000000000 */
.L_x_396:
[----:B------:R-:W-:Y:S05]  /*11250*/  BSYNC B0 ;  /* 0x0000000000007941 */ /* 0x000fea0003800000 */
.L_x_394:
[----:B------:R-:W-:-:S04]  /*11260*/  LOP3.LUT R2, R3, 0x80000000, RZ, 0xc0, !PT ;  /* 0x8000000003027812 */ /* 0x000fc800078ec0ff */
[----:B------:R-:W-:-:S04]  /*11270*/  SHF.R.U32.HI R3, RZ, 0x18, R2 ;  /* 0x00000018ff037819 */ /* 0x000fc80000011602 */
[----:B------:R-:W-:-:S05]  /*11280*/  LOP3.LUT R3, R0, R3, RZ, 0xfc, !PT ;  /* 0x0000000300037212 */ /* 0x000fca00078efcff */
[----:B------:R-:W-:Y:S01]  /*11290*/  STG.E.U8 desc[UR36][R16.64], R3 ;  /* 0x0000000310007986 */ /* 0x000fe2000c101124 */
[----:B------:R-:W-:Y:S05]  /*112a0*/  EXIT ;  /* 0x000000000000794d */ /* 0x000fea0003800000 */
.L_x_390:
[----:B------:R-:W-:-:S05]  /*112b0*/  HADD2.F32 R0, -RZ, R0.H0_H0 ;  /* 0x20000000ff007230 */ /* 0x000fca0000004100 */
[----:B------:R-:W-:-:S05]  /*112c0*/  F2FP.BF16.F32.PACK_AB R0, RZ, R0 ;  /* 0x00000000ff00723e */ /* 0x000fca00000010ff */
[----:B------:R-:W-:Y:S01]  /*112d0*/  STG.E.U16 desc[UR36][R16.64], R0 ;  /* 0x0000000010007986 */ /* 0x000fe2000c101524 */
[----:B------:R-:W-:Y:S05]  /*112e0*/  EXIT ;  /* 0x000000000000794d */ /* 0x000fea0003800000 */
.L_x_387:
        /* <DEDUP_REMOVED lines=10> */
[----:B0-----:R-:W-:Y:S01]  /*11390*/  STG.E.U16 desc[UR36][R16.64], R3 ;  /* 0x0000000310007986 */ /* 0x001fe2000c101524 */
[----:B------:R-:W-:Y:S05]  /*113a0*/  EXIT ;  /* 0x000000000000794d */ /* 0x000fea0003800000 */
.L_x_399:
        /* <DEDUP_REMOVED lines=17> */
.L_x_402:
[----:B------:R-:W-:-:S04]  /*114c0*/  LOP3.LUT R2, R3, 0x80000000, RZ, 0xc0, !PT ;  /* 0x8000000003027812 */ /* 0x000fc800078ec0ff */
[----:B------:R-:W-:-:S04]  /*114d0*/  SHF.R.U32.HI R3, RZ, 0x18, R2 ;  /* 0x00000018ff037819 */ /* 0x000fc80000011602 */
[----:B------:R-:W-:-:S04]  /*114e0*/  LOP3.LUT R0, R0, R3, RZ, 0xfc, !PT ;  /* 0x0000000300007212 */ /* 0x000fc800078efcff */
[----:B------:R-:W-:-:S07]  /*114f0*/  PRMT R8, R0, 0x7610, R8 ;  /* 0x0000761000087816 */ /* 0x000fce0000000008 */
.L_x_401:
[----:B------:R-:W-:Y:S05]  /*11500*/  BSYNC B0 ;  /* 0x0000000000007941 */ /* 0x000fea0003800000 */
.L_x_400:
[----:B------:R-:W-:Y:S01]  /*11510*/  STG.E.U8 desc[UR36][R16.64], R8 ;  /* 0x0000000810007986 */ /* 0x000fe2000c101124 */
[----:B------:R-:W-:Y:S05]  /*11520*/  EXIT ;  /* 0x000000000000794d */ /* 0x000fea0003800000 */
.L_x_398:
        /* <DEDUP_REMOVED lines=17> */
.L_x_405:
[----:B------:R-:W-:-:S04]  /*11640*/  LOP3.LUT R2, R3, 0x80000000, RZ, 0xc0, !PT ;  /* 0x8000000003027812 */ /* 0x000fc800078ec0ff */
[----:B------:R-:W-:-:S04]  /*11650*/  SHF.R.U32.HI R3, RZ, 0x18, R2 ;  /* 0x00000018ff037819 */ /* 0x000fc80000011602 */
[----:B------:R-:W-:-:S04]  /*11660*/  LOP3.LUT R0, R0, R3, RZ, 0xfc, !PT ;  /* 0x0000000300007212 */ /* 0x000fc800078efcff */
[----:B------:R-:W-:-:S07]  /*11670*/  PRMT R8, R0, 0x7610, R8 ;  /* 0x0000761000087816 */ /* 0x000fce0000000008 */
.L_x_404:
[----:B------:R-:W-:Y:S05]  /*11680*/  BSYNC B0 ;  /* 0x0000000000007941 */ /* 0x000fea0003800000 */
.L_x_403:
[----:B------:R-:W-:Y:S01]  /*11690*/  STG.E.U8 desc[UR36][R16.64], R8 ;  /* 0x0000000810007986 */ /* 0x000fe2000c101124 */
[----:B------:R-:W-:Y:S05]  /*116a0*/  EXIT ;  /* 0x000000000000794d */ /* 0x000fea0003800000 */
.L_x_397:
        /* <DEDUP_REMOVED lines=20> */
[----:B------:R-:W-:Y:S01]  /*117f0*/  STG.E.U8 desc[UR36][R16.64], R3 ;  /* 0x0000000310007986 */ /* 0x000fe2000c101124 */
[----:B------:R-:W-:Y:S05]  /*11800*/  EXIT ;  /* 0x000000000000794d */ /* 0x000fea0003800000 */
.L_x_380:
        /* <DEDUP_REMOVED lines=16> */
.L_x_408:
[----:B------:R-:W-:Y:S05]  /*11910*/  EXIT ;  /* 0x000000000000794d */ /* 0x000fea0003800000 */
.L_x_407:
[----:B------:R-:W-:-:S06]  /*11920*/  HADD2.F32 R2, -RZ, R0.H0_H0 ;  /* 0x20000000ff027230 */ /* 0x000fcc0000004100 */
[----:B------:R-:W0:Y:S02]  /*11930*/  F2I.U64.TRUNC R2, R2 ;  /* 0x0000000200027311 */ /* 0x000e24000020d800 */
[----:B0-----:R-:W-:Y:S01]  /*11940*/  STG.E.64 desc[UR36][R16.64], R2 ;  /* 0x0000000210007986 */ /* 0x001fe2000c101b24 */
[----:B------:R-:W-:Y:S05]  /*11950*/  EXIT ;  /* 0x000000000000794d */ /* 0x000fea0003800000 */
.L_x_406:
[----:B------:R-:W-:-:S04]  /*11960*/  HADD2.F32 R0, -RZ, R0.H0_H0 ;  /* 0x20000000ff007230 */ /* 0x000fc80000004100 */
[----:B------:R-:W0:Y:S02]  /*11970*/  F2I.FTZ.U32.TRUNC.NTZ R3, R0 ;  /* 0x0000000000037305 */ /* 0x000e24000021f000 */
[----:B0-----:R-:W-:Y:S01]  /*11980*/  STG.E desc[UR36][R16.64], R3 ;  /* 0x0000000310007986 */ /* 0x001fe2000c101924 */
[----:B------:R-:W-:Y:S05]  /*11990*/  EXIT ;  /* 0x000000000000794d */ /* 0x000fea0003800000 */
.L_x_409:
[----:B------:R-:W-:-:S00]  /*119a0*/  BRA `(.L_x_409) ;  /* 0xfffffffc00fc7947 */ /* 0x000fc0000383ffff */
[----:B------:R-:W-:-:S00]  /*119b0*/  NOP ;  /* 0x0000000000007918 */ /* 0x000fc00000000000 */
        /* <DEDUP_REMOVED lines=12> */
.L_x_8009:


//--------------------- .text._ZN2at6native27unrolled_elementwise_kernelINS0_13BinaryFunctorIN3c104HalfES4_S4_ZZZNS0_20copysign_kernel_cudaERNS_18TensorIteratorBaseEENKUlvE_clEvENKUlvE2_clEvEUlS4_S4_E_EESt5arrayIPcLm3EELi4E23TrivialOffsetCalculatorILi2EjESE_ILi1EjENS0_6memory12LoadWithCastILi2EEENSH_13StoreWithCastILi1EEEEEviT_T0_T2_T3_T4_T5_ --------------------------
	.section	.text._ZN2at6native27unrolled_elementwise_kernelINS0_13BinaryFunctorIN3c104HalfES4_S4_ZZZNS0_20copysign_kernel_cudaERNS_18TensorIteratorBaseEENKUlvE_clEvENKUlvE2_clEvEUlS4_S4_E_EESt5arrayIPcLm3EELi4E23TrivialOffsetCalculatorILi2EjESE_ILi1EjENS0_6memory12LoadWithCastILi2EEENSH_13StoreWithCastILi1EEEEEviT_T0_T2_T3_T4_T5_,"ax",@progbits
	.align	128
        .global         _ZN2at6native27unrolled_elementwise_kernelINS0_13BinaryFunctorIN3c104HalfES4_S4_ZZZNS0_20copysign_kernel_cudaERNS_18TensorIteratorBaseEENKUlvE_clEvENKUlvE2_clEvEUlS4_S4_E_EESt5arrayIPcLm3EELi4E23TrivialOffsetCalculatorILi2EjESE_ILi1EjENS0_6memory12LoadWithCastILi2EEENSH_13StoreWithCastILi1EEEEEviT_T0_T2_T3_T4_T5_
        .type           _ZN2at6native27unrolled_elementwise_kernelINS0_13BinaryFunctorIN3c104HalfES4_S4_ZZZNS0_20copysign_kernel_cudaERNS_18TensorIteratorBaseEENKUlvE_clEvENKUlvE2_clEvEUlS4_S4_E_EESt5arrayIPcLm3EELi4E23TrivialOffsetCalculatorILi2EjESE_ILi1EjENS0_6memory12LoadWithCastILi2EEENSH_13StoreWithCastILi1EEEEEviT_T0_T2_T3_T4_T5_,@function
        .size           _ZN2at6native27unrolled_elementwise_kernelINS0_13BinaryFunctorIN3c104HalfES4_S4_ZZZNS0_20copysign_kernel_cudaERNS_18TensorIteratorBaseEENKUlvE_clEvENKUlvE2_clEvEUlS4_S4_E_EESt5arrayIPcLm3EELi4E23TrivialOffsetCalculatorILi2EjESE_ILi1EjENS0_6memory12LoadWithCastILi2EEENSH_13StoreWithCastILi1EEEEEviT_T0_T2_T3_T4_T5_,(.L_x_8010 - _ZN2at6native27unrolled_elementwise_kernelINS0_13BinaryFunctorIN3c104HalfES4_S4_ZZZNS0_20copysign_kernel_cudaERNS_18TensorIteratorBaseEENKUlvE_clEvENKUlvE2_clEvEUlS4_S4_E_EESt5arrayIPcLm3EELi4E23TrivialOffsetCalculatorILi2EjESE_ILi1EjENS0_6memory12LoadWithCastILi2EEENSH_13StoreWithCastILi1EEEEEviT_T0_T2_T3_T4_T5_)
        .other          _ZN2at6native27unrolled_elementwise_kernelINS0_13BinaryFunctorIN3c104HalfES4_S4_ZZZNS0_20copysign_kernel_cudaERNS_18TensorIteratorBaseEENKUlvE_clEvENKUlvE2_clEvEUlS4_S4_E_EESt5arrayIPcLm3EELi4E23TrivialOffsetCalculatorILi2EjESE_ILi1EjENS0_6memory12LoadWithCastILi2EEENSH_13StoreWithCastILi1EEEEEviT_T0_T2_T3_T4_T5_,@"STO_CUDA_ENTRY STV_DEFAULT"
_ZN2at6native27unrolled_elementwise_kernelINS0_13BinaryFunctorIN3c104HalfES4_S4_ZZZNS0_20copysign_kernel_cudaERNS_18TensorIteratorBaseEENKUlvE_clEvENKUlvE2_clEvEUlS4_S4_E_EESt5arrayIPcLm3EELi4E23TrivialOffsetCalculatorILi2EjESE_ILi1EjENS0_6memory12LoadWithCastILi2EEENSH_13StoreWithCastILi1EEEEEviT_T0_T2_T3_T4_T5_:
.text._ZN2at6native27unrolled_elementwise_kernelINS0_13BinaryFunctorIN3c104HalfES4_S4_ZZZNS0_20copysign_kernel_cudaERNS_18TensorIteratorBaseEENKUlvE_clEvENKUlvE2_clEvEUlS4_S4_E_EESt5arrayIPcLm3EELi4E23TrivialOffsetCalculatorILi2EjESE_ILi1EjENS0_6memory12LoadWithCastILi2EEENSH_13StoreWithCastILi1EEEEEviT_T0_T2_T3_T4_T5_:
[----:B------:R-:W0:Y:S01]  /*0000*/  LDC R1, c[0x0][0x28] ;  /* 0x00000a00ff017b82 */ /* 0x000e220000000800 */
[----:B------:R-:W1:Y:S07]  /*0010*/  S2R R2, SR_CTAID.X ;  /* 0x0000000000027919 */ /* 0x000e6e0000002500 */
[----:B------:R-:W1:Y:S01]  /*0020*/  LDC R3, c[0x0][0x210] ;  /* 0x00008400ff037b82 */ /* 0x000e620000000800 */
[----:B------:R-:W-:Y:S01]  /*0030*/  ULDC.64 UR36, c[0x0][0x208] ;  /* 0x0000820000247ab9 */ /* 0x000fe20000000a00 */
[----:B------:R-:W-:Y:S01]  /*0040*/  BSSY B6, `(.L_x_410) ;  /* 0x000021e000067945 */ /* 0x000fe20003800000 */
[----:B------:R-:W2:Y:S01]  /*0050*/  S2R R27, SR_TID.X ;  /* 0x00000000001b7919 */ /* 0x000ea20000002100 */
[----:B------:R-:W-:-:S02]  /*0060*/  PRMT R16, RZ, 0x7610, R16 ;  /* 0x00007610ff107816 */ /* 0x000fc40000000010 */
[----:B------:R-:W-:Y:S02]  /*0070*/  PRMT R17, RZ, 0x7610, R17 ;  /* 0x00007610ff117816 */ /* 0x000fe40000000011 */
[----:B------:R-:W3:Y:S01]  /*0080*/  LDC.U8 R25, c[0x0][0x234] ;  /* 0x00008d00ff197b82 */ /* 0x000ee20000000000 */
[----:B------:R-:W-:-:S07]  /*0090*/  PRMT R18, RZ, 0x7610, R18 ;  /* 0x00007610ff127816 */ /* 0x000fce0000000012 */
[----:B------:R-:W4:Y:S01]  /*00a0*/  LDC.U8 R22, c[0x0][0x235] ;  /* 0x00008d40ff167b82 */ /* 0x000f220000000000 */
[----:B-1----:R-:W-:-:S05]  /*00b0*/  IMAD R28, R2, -0x200, R3 ;  /* 0xfffffe00021c7824 */ /* 0x002fca00078e0203 */
[----:B--2---:R-:W-:-:S13]  /*00c0*/  ISETP.GE.AND P0, PT, R27, R28, PT ;  /* 0x0000001c1b00720c */ /* 0x004fda0003f06270 */
[----:B0--34-:R-:W-:Y:S05]  /*00d0*/  @P0 BRA `(.L_x_411) ;  /* 0x0000002000500947 */ /* 0x019fea0003800000 */
[----:B------:R-:W0:Y:S01]  /*00e0*/  LDC.64 R4, c[0x0][0x220] ;  /* 0x00008800ff047b82 */ /* 0x000e220000000a00 */
[----:B------:R-:W-:Y:S01]  /*00f0*/  PRMT R0, R25, 0x9910, RZ ;  /* 0x0000991019007816 */ /* 0x000fe200000000ff */
[----:B------:R-:W-:Y:S01]  /*0100*/  IMAD R18, R2, 0x200, R27 ;  /* 0x0000020002127824 */ /* 0x000fe200078e021b */
[----:B------:R-:W-:Y:S02]  /*0110*/  ULDC UR4, c[0x0][0x238] ;  /* 0x00008e0000047ab9 */ /* 0x000fe40000000800 */
[----:B------:R-:W-:Y:S01]  /*0120*/  ISETP.GT.AND P0, PT, R0, 0x9, PT ;  /* 0x000000090000780c */ /* 0x000fe20003f04270 */
[----:B------:R-:W-:-:S05]  /*0130*/  IMAD R3, R18, UR4, RZ ;  /* 0x0000000412037c24 */ /* 0x000fca000f8e02ff */
[----:B0-----:R-:W-:-:S05]  /*0140*/  IADD3 R4, P1, R3, R4, RZ ;  /* 0x0000000403047210 */ /* 0x001fca0007f3e0ff */
[----:B------:R-:W-:Y:S02]  /*0150*/  IMAD.X R5, RZ, RZ, R5, P1 ;  /* 0x000000ffff057224 */ /* 0x000fe400008e0605 */
[----:B------:R-:W-:Y:S06]  /*0160*/  @P0 BRA `(.L_x_412) ;  /* 0x0000000400180947 */ /* 0x000fec0003800000 */
        /* <DEDUP_REMOVED lines=13> */
.L_x_415:
[----:B------:R-:W2:Y:S02]  /*0240*/  LDG.E.U8 R4, desc[UR36][R4.64] ;  /* 0x0000002404047981 */ /* 0x000ea4000c1e1100 */
[----:B--2---:R-:W-:-:S04]  /*0250*/  I2FP.F32.U32 R0, R4 ;  /* 0x0000000400007245 */ /* 0x004fc80000201000 */
[----:B------:R-:W-:-:S04]  /*0260*/  F2FP.F16.F32.PACK_AB R0, RZ, R0 ;  /* 0x00000000ff00723e */ /* 0x000fc800000000ff */
[----:B------:R-:W-:Y:S01]  /*0270*/  PRMT R17, R0, 0x7610, R17 ;  /* 0x0000761000117816 */ /* 0x000fe20000000011 */
[----:B------:R-:W-:Y:S06]  /*0280*/  BRA `(.L_x_417) ;  /* 0x0000000c00bc7947 */ /* 0x000fec0003800000 */
.L_x_414:
        /* <DEDUP_REMOVED lines=11> */
.L_x_419:
[----:B------:R-:W2:Y:S02]  /*0340*/  LDG.E R4, desc[UR36][R4.64] ;  /* 0x0000002404047981 */ /* 0x000ea4000c1e1900 */
[----:B--2---:R-:W-:-:S04]  /*0350*/  I2FP.F32.S32 R0, R4 ;  /* 0x0000000400007245 */ /* 0x004fc80000201400 */
[----:B------:R-:W-:-:S04]  /*0360*/  F2FP.F16.F32.PACK_AB R0, RZ, R0 ;  /* 0x00000000ff00723e */ /* 0x000fc800000000ff */
[----:B------:R-:W-:Y:S01]  /*0370*/  PRMT R17, R0, 0x7610, R17 ;  /* 0x0000761000117816 */ /* 0x000fe20000000011 */
[----:B------:R-:W-:Y:S06]  /*0380*/  BRA `(.L_x_417) ;  /* 0x0000000c007c7947 */ /* 0x000fec0003800000 */
.L_x_418:
[----:B------:R-:W2:Y:S02]  /*0390*/  LDG.E.U16 R4, desc[UR36][R4.64] ;  /* 0x0000002404047981 */ /* 0x000ea4000c1e1500 */
[----:B--2---:R-:W0:Y:S02]  /*03a0*/  I2F.S16 R0, R4 ;  /* 0x0000000400007306 */ /* 0x004e240000101400 */
[----:B0-----:R-:W-:-:S04]  /*03b0*/  F2FP.F16.F32.PACK_AB R0, RZ, R0 ;  /* 0x00000000ff00723e */ /* 0x001fc800000000ff */
[----:B------:R-:W-:Y:S01]  /*03c0*/  PRMT R17, R0, 0x7610, R17 ;  /* 0x0000761000117816 */ /* 0x000fe20000000011 */
[----:B------:R-:W-:Y:S06]  /*03d0*/  BRA `(.L_x_417) ;  /* 0x0000000c00687947 */ /* 0x000fec0003800000 */
.L_x_413:
        /* <DEDUP_REMOVED lines=9> */
.L_x_421:
[----:B------:R1:W5:Y:S01]  /*0470*/  LDG.E.U16 R17, desc[UR36][R4.64] ;  /* 0x0000002404117981 */ /* 0x000362000c1e1500 */
[----:B------:R-:W-:Y:S05]  /*0480*/  BRA `(.L_x_417) ;  /* 0x0000000c003c7947 */ /* 0x000fea0003800000 */
.L_x_420:
        /* <DEDUP_REMOVED lines=9> */
.L_x_423:
[----:B------:R0:W5:Y:S01]  /*0520*/  LDG.E.U16 R17, desc[UR36][R4.64] ;  /* 0x0000002404117981 */ /* 0x000162000c1e1500 */
[----:B------:R-:W-:Y:S05]  /*0530*/  BRA `(.L_x_417) ;  /* 0x0000000c00107947 */ /* 0x000fea0003800000 */
.L_x_422:
        /* <DEDUP_REMOVED lines=9> */
.L_x_412:
        /* <DEDUP_REMOVED lines=14> */
.L_x_426:
        /* <DEDUP_REMOVED lines=9> */
.L_x_425:
        /* <DEDUP_REMOVED lines=28> */
.L_x_428:
[----:B------:R-:W2:Y:S02]  /*0900*/  LDG.E.U8 R4, desc[UR36][R4.64] ;  /* 0x0000002404047981 */ /* 0x000ea4000c1e1100 */
[----:B--2---:R-:W-:-:S05]  /*0910*/  IMAD.SHL.U32 R0, R4, 0x2000000, RZ ;  /* 0x0200000004007824 */ /* 0x004fca00078e00ff */
[----:B------:R-:W-:-:S13]  /*0920*/  ISETP.GE.U32.AND P0, PT, R0, 0x8000000, PT ;  /* 0x080000000000780c */ /* 0x000fda0003f06070 */
[C---:B------:R-:W-:Y:S02]  /*0930*/  @!P0 IMAD.SHL.U32 R0, R4.reuse, 0x100, RZ ;  /* 0x0000010004008824 */ /* 0x040fe400078e00ff */
[----:B------:R-:W-:-:S03]  /*0940*/  @P0 IMAD.SHL.U32 R3, R4, 0x200000, RZ ;  /* 0x0020000004030824 */ /* 0x000fc600078e00ff */
[----:B------:R-:W-:Y:S02]  /*0950*/  @!P0 LOP3.LUT R0, R0, 0x7f00, RZ, 0xc0, !PT ;  /* 0x00007f0000008812 */ /* 0x000fe400078ec0ff */
[----:B------:R-:W-:Y:S02]  /*0960*/  @P0 LOP3.LUT R3, R3, 0x70000000, RZ, 0xfc, !PT ;  /* 0x7000000003030812 */ /* 0x000fe400078efcff */
[----:B------:R-:W-:-:S03]  /*0970*/  @!P0 LOP3.LUT R0, R0, 0x3f000000, RZ, 0xfc, !PT ;  /* 0x3f00000000008812 */ /* 0x000fc600078efcff */
[----:B------:R-:W-:Y:S02]  /*0980*/  @P0 FMUL.FTZ R3, R3, 1.9259299443872358531e-34 ;  /* 0x0780000003030820 */ /* 0x000fe40000410000 */
[----:B------:R-:W-:Y:S01]  /*0990*/  @!P0 FADD.FTZ R3, R0, -0.5 ;  /* 0xbf00000000038421 */ /* 0x000fe20000010000 */
[----:B------:R-:W-:-:S05]  /*09a0*/  IMAD.SHL.U32 R0, R4, 0x1000000, RZ ;  /* 0x0100000004007824 */ /* 0x000fca00078e00ff */
[----:B------:R-:W-:-:S04]  /*09b0*/  LOP3.LUT R0, R3, 0x80000000, R0, 0xf8, !PT ;  /* 0x8000000003007812 */ /* 0x000fc800078ef800 */
[----:B------:R-:W-:-:S04]  /*09c0*/  F2FP.F16.F32.PACK_AB R0, RZ, R0 ;  /* 0x00000000ff00723e */ /* 0x000fc800000000ff */
[----:B------:R-:W-:Y:S01]  /*09d0*/  PRMT R17, R0, 0x7610, R17 ;  /* 0x0000761000117816 */ /* 0x000fe20000000011 */
[----:B------:R-:W-:Y:S06]  /*09e0*/  BRA `(.L_x_417) ;  /* 0x0000000400e47947 */ /* 0x000fec0003800000 */
.L_x_427:
[----:B------:R-:W2:Y:S02]  /*09f0*/  LDG.E.U16 R0, desc[UR36][R4.64] ;  /* 0x0000002404007981 */ /* 0x000ea4000c1e1500 */
[----:B--2---:R-:W-:-:S05]  /*0a00*/  IMAD.U32 R0, R0, 0x10000, RZ ;  /* 0x0001000000007824 */ /* 0x004fca00078e00ff */
[----:B------:R-:W-:-:S04]  /*0a10*/  F2FP.F16.F32.PACK_AB R0, RZ, R0 ;  /* 0x00000000ff00723e */ /* 0x000fc800000000ff */
[----:B------:R-:W-:Y:S01]  /*0a20*/  PRMT R17, R0, 0x7610, R17 ;  /* 0x0000761000117816 */ /* 0x000fe20000000011 */
[----:B------:R-:W-:Y:S06]  /*0a30*/  BRA `(.L_x_417) ;  /* 0x0000000400d07947 */ /* 0x000fec0003800000 */
.L_x_424:
        /* <DEDUP_REMOVED lines=13> */
.L_x_431:
        /* <DEDUP_REMOVED lines=21> */
.L_x_435:
[----:B------:R-:W-:Y:S05]  /*0c60*/  BSYNC B1 ;  /* 0x0000000000017941 */ /* 0x000fea0003800000 */
.L_x_434:
[----:B------:R-:W-:Y:S01]  /*0c70*/  LEA R5, R0, 0x3b800000, 0x17 ;  /* 0x3b80000000057811 */ /* 0x000fe200078eb8ff */
[----:B------:R-:W-:-:S05]  /*0c80*/  IMAD.SHL.U32 R0, R3, 0x100000, RZ ;  /* 0x0010000003007824 */ /* 0x000fca00078e00ff */
[----:B------:R-:W-:-:S07]  /*0c90*/  LOP3.LUT R0, R5, R0, R6, 0xfe, !PT ;  /* 0x0000000005007212 */ /* 0x000fce00078efe06 */
.L_x_433:
[----:B------:R-:W-:Y:S05]  /*0ca0*/  BSYNC B0 ;  /* 0x0000000000007941 */ /* 0x000fea0003800000 */
.L_x_432:
[----:B------:R-:W-:-:S04]  /*0cb0*/  F2FP.F16.F32.PACK_AB R0, RZ, R0 ;  /* 0x00000000ff00723e */ /* 0x000fc800000000ff */
[----:B------:R-:W-:Y:S01]  /*0cc0*/  PRMT R17, R0, 0x7610, R17 ;  /* 0x0000761000117816 */ /* 0x000fe20000000011 */
[----:B------:R-:W-:Y:S06]  /*0cd0*/  BRA `(.L_x_417) ;  /* 0x0000000400287947 */ /* 0x000fec0003800000 */
.L_x_430:
        /* <DEDUP_REMOVED lines=21> */
.L_x_439:
[----:B------:R-:W-:Y:S05]  /*0e30*/  BSYNC B1 ;  /* 0x0000000000017941 */ /* 0x000fea0003800000 */
.L_x_438:
[----:B------:R-:W-:Y:S01]  /*0e40*/  LEA R5, R0, 0x37800000, 0x17 ;  /* 0x3780000000057811 */ /* 0x000fe200078eb8ff */
[----:B------:R-:W-:-:S05]  /*0e50*/  IMAD.SHL.U32 R0, R3, 0x200000, RZ ;  /* 0x0020000003007824 */ /* 0x000fca00078e00ff */
[----:B------:R-:W-:-:S07]  /*0e60*/  LOP3.LUT R0, R5, R0, R6, 0xfe, !PT ;  /* 0x0000000005007212 */ /* 0x000fce00078efe06 */
.L_x_437:
[----:B------:R-:W-:Y:S05]  /*0e70*/  BSYNC B0 ;  /* 0x0000000000007941 */ /* 0x000fea0003800000 */
.L_x_436:
[----:B------:R-:W-:-:S04]  /*0e80*/  F2FP.F16.F32.PACK_AB R0, RZ, R0 ;  /* 0x00000000ff00723e */ /* 0x000fc800000000ff */
[----:B------:R-:W-:Y:S01]  /*0e90*/  PRMT R17, R0, 0x7610, R17 ;  /* 0x0000761000117816 */ /* 0x000fe20000000011 */
[----:B------:R-:W-:Y:S06]  /*0ea0*/  BRA `(.L_x_417) ;  /* 0x0000000000b47947 */ /* 0x000fec0003800000 */
.L_x_429:
        /* <DEDUP_REMOVED lines=14> */
.L_x_443:
[----:B------:R-:W-:Y:S05]  /*0f90*/  BSYNC B0 ;  /* 0x0000000000007941 */ /* 0x000fea0003800000 */
.L_x_442:
[----:B------:R-:W-:-:S04]  /*0fa0*/  F2FP.F16.F32.PACK_AB R0, RZ, R0 ;  /* 0x00000000ff00723e */ /* 0x000fc800000000ff */
[----:B------:R-:W-:Y:S01]  /*0fb0*/  PRMT R17, R0, 0x7610, R17 ;  /* 0x0000761000117816 */ /* 0x000fe20000000011 */
[----:B------:R-:W-:Y:S06]  /*0fc0*/  BRA `(.L_x_417) ;  /* 0x00000000006c7947 */ /* 0x000fec0003800000 */
.L_x_416:
        /* <DEDUP_REMOVED lines=16> */
.L_x_444:
[----:B------:R-:W-:Y:S01]  /*10d0*/  PRMT R17, RZ, 0x7610, R17 ;  /* 0x00007610ff117816 */ /* 0x000fe20000000011 */
[----:B------:R-:W-:Y:S06]  /*10e0*/  BRA `(.L_x_417) ;  /* 0x0000000000247947 */ /* 0x000fec0003800000 */
.L_x_441:
[----:B------:R-:W2:Y:S02]  /*10f0*/  LDG.E.64 R4, desc[UR36][R4.64] ;  /* 0x0000002404047981 */ /* 0x000ea4000c1e1b00 */
[----:B--2---:R-:W0:Y:S02]  /*1100*/  I2F.U64 R0, R4 ;  /* 0x0000000400007312 */ /* 0x004e240000301000 */
[----:B0-----:R-:W-:-:S04]  /*1110*/  F2FP.F16.F32.PACK_AB R0, RZ, R0 ;  /* 0x00000000ff00723e */ /* 0x001fc800000000ff */
[----:B------:R-:W-:Y:S01]  /*1120*/  PRMT R17, R0, 0x7610, R17 ;  /* 0x0000761000117816 */ /* 0x000fe20000000011 */
[----:B------:R-:W-:Y:S06]  /*1130*/  BRA `(.L_x_417) ;  /* 0x0000000000107947 */ /* 0x000fec0003800000 */
.L_x_440:
[----:B------:R-:W2:Y:S02]  /*1140*/  LDG.E R4, desc[UR36][R4.64] ;  /* 0x0000002404047981 */ /* 0x000ea4000c1e1900 */
[----:B--2---:R-:W-:-:S04]  /*1150*/  I2FP.F32.U32 R0, R4 ;  /* 0x0000000400007245 */ /* 0x004fc80000201000 */
[----:B------:R-:W-:-:S04]  /*1160*/  F2FP.F16.F32.PACK_AB R0, RZ, R0 ;  /* 0x00000000ff00723e */ /* 0x000fc800000000ff */
[----:B------:R-:W-:-:S07]  /*1170*/  PRMT R17, R0, 0x7610, R17 ;  /* 0x0000761000117816 */ /* 0x000fce0000000011 */
.L_x_417:
[----:B01----:R-:W0:Y:S01]  /*1180*/  LDC.64 R4, c[0x0][0x228] ;  /* 0x00008a00ff047b82 */ /* 0x003e220000000a00 */
[----:B------:R-:W-:Y:S01]  /*1190*/  PRMT R0, R22, 0x9910, RZ ;  /* 0x0000991016007816 */ /* 0x000fe200000000ff */
[----:B------:R-:W-:Y:S02]  /*11a0*/  ULDC UR4, c[0x0][0x23c] ;  /* 0x00008f0000047ab9 */ /* 0x000fe40000000800 */
[----:B------:R-:W-:Y:S01]  /*11b0*/  IMAD R3, R18, UR4, RZ ;  /* 0x0000000412037c24 */ /* 0x000fe2000f8e02ff */
[----:B------:R-:W-:-:S04]  /*11c0*/  ISETP.GT.AND P0, PT, R0, 0x9, PT ;  /* 0x000000090000780c */ /* 0x000fc80003f04270 */
[----:B0-----:R-:W-:-:S05]  /*11d0*/  IADD3 R4, P1, R3, R4, RZ ;  /* 0x0000000403047210 */ /* 0x001fca0007f3e0ff */
[----:B------:R-:W-:-:S04]  /*11e0*/  IMAD.X R5, RZ, RZ, R5, P1 ;  /* 0x000000ffff057224 */ /* 0x000fc800008e0605 */
        /* <DEDUP_REMOVED lines=14> */
.L_x_448:
[----:B------:R-:W2:Y:S02]  /*12d0*/  LDG.E.U8 R4, desc[UR36][R4.64] ;  /* 0x0000002404047981 */ /* 0x000ea4000c1e1100 */
[----:B--2---:R-:W-:-:S04]  /*12e0*/  I2FP.F32.U32 R0, R4 ;  /* 0x0000000400007245 */ /* 0x004fc80000201000 */
[----:B------:R-:W-:-:S04]  /*12f0*/  F2FP.F16.F32.PACK_AB R0, RZ, R0 ;  /* 0x00000000ff00723e */ /* 0x000fc800000000ff */
[----:B------:R-:W-:Y:S01]  /*1300*/  PRMT R18, R0, 0x7610, R18 ;  /* 0x0000761000127816 */ /* 0x000fe20000000012 */
[----:B------:R-:W-:Y:S06]  /*1310*/  BRA `(.L_x_450) ;  /* 0x0000000c00bc7947 */ /* 0x000fec0003800000 */
.L_x_447:
        /* <DEDUP_REMOVED lines=11> */
.L_x_452:
[----:B------:R-:W2:Y:S02]  /*13d0*/  LDG.E R4, desc[UR36][R4.64] ;  /* 0x0000002404047981 */ /* 0x000ea4000c1e1900 */
[----:B--2---:R-:W-:-:S04]  /*13e0*/  I2FP.F32.S32 R0, R4 ;  /* 0x0000000400007245 */ /* 0x004fc80000201400 */
[----:B------:R-:W-:-:S04]  /*13f0*/  F2FP.F16.F32.PACK_AB R0, RZ, R0 ;  /* 0x00000000ff00723e */ /* 0x000fc800000000ff */
[----:B------:R-:W-:Y:S01]  /*1400*/  PRMT R18, R0, 0x7610, R18 ;  /* 0x0000761000127816 */ /* 0x000fe20000000012 */
[----:B------:R-:W-:Y:S06]  /*1410*/  BRA `(.L_x_450) ;  /* 0x0000000c007c7947 */ /* 0x000fec0003800000 */
.L_x_451:
[----:B------:R-:W2:Y:S02]  /*1420*/  LDG.E.U16 R4, desc[UR36][R4.64] ;  /* 0x0000002404047981 */ /* 0x000ea4000c1e1500 */
[----:B--2---:R-:W0:Y:S02]  /*1430*/  I2F.S16 R0, R4 ;  /* 0x0000000400007306 */ /* 0x004e240000101400 */
[----:B0-----:R-:W-:-:S04]  /*1440*/  F2FP.F16.F32.PACK_AB R0, RZ, R0 ;  /* 0x00000000ff00723e */ /* 0x001fc800000000ff */
[----:B------:R-:W-:Y:S01]  /*1450*/  PRMT R18, R0, 0x7610, R18 ;  /* 0x0000761000127816 */ /* 0x000fe20000000012 */
[----:B------:R-:W-:Y:S06]  /*1460*/  BRA `(.L_x_450) ;  /* 0x0000000c00687947 */ /* 0x000fec0003800000 */
.L_x_446:
        /* <DEDUP_REMOVED lines=9> */
.L_x_454:
[----:B------:R1:W5:Y:S01]  /*1500*/  LDG.E.U16 R18, desc[UR36][R4.64] ;  /* 0x0000002404127981 */ /* 0x000362000c1e1500 */
[----:B------:R-:W-:Y:S05]  /*1510*/  BRA `(.L_x_450) ;  /* 0x0000000c003c7947 */ /* 0x000fea0003800000 */
.L_x_453:
        /* <DEDUP_REMOVED lines=9> */
.L_x_456:
[----:B------:R0:W5:Y:S01]  /*15b0*/  LDG.E.U16 R18, desc[UR36][R4.64] ;  /* 0x0000002404127981 */ /* 0x000162000c1e1500 */
[----:B------:R-:W-:Y:S05]  /*15c0*/  BRA `(.L_x_450) ;  /* 0x0000000c00107947 */ /* 0x000fea0003800000 */
.L_x_455:
        /* <DEDUP_REMOVED lines=9> */
.L_x_445:
        /* <DEDUP_REMOVED lines=14> */
.L_x_459:
        /* <DEDUP_REMOVED lines=9> */
.L_x_458:
        /* <DEDUP_REMOVED lines=28> */
.L_x_461:
        /* <DEDUP_REMOVED lines=15> */
.L_x_460:
[----:B------:R-:W2:Y:S02]  /*1a80*/  LDG.E.U16 R0, desc[UR36][R4.64] ;  /* 0x0000002404007981 */ /* 0x000ea4000c1e1500 */
[----:B--2---:R-:W-:-:S05]  /*1a90*/  IMAD.U32 R0, R0, 0x10000, RZ ;  /* 0x0001000000007824 */ /* 0x004fca00078e00ff */
[----:B------:R-:W-:-:S04]  /*1aa0*/  F2FP.F16.F32.PACK_AB R0, RZ, R0 ;  /* 0x00000000ff00723e */ /* 0x000fc800000000ff */
[----:B------:R-:W-:Y:S01]  /*1ab0*/  PRMT R18, R0, 0x7610, R18 ;  /* 0x0000761000127816 */ /* 0x000fe20000000012 */
[----:B------:R-:W-:Y:S06]  /*1ac0*/  BRA `(.L_x_450) ;  /* 0x0000000400d07947 */ /* 0x000fec0003800000 */
.L_x_457:
        /* <DEDUP_REMOVED lines=13> */
.L_x_464:
        /* <DEDUP_REMOVED lines=21> */
.L_x_468:
[----:B------:R-:W-:Y:S05]  /*1cf0*/  BSYNC B1 ;  /* 0x0000000000017941 */ /* 0x000fea0003800000 */
.L_x_467:
[----:B------:R-:W-:Y:S01]  /*1d00*/  LEA R5, R0, 0x3b800000, 0x17 ;  /* 0x3b80000000057811 */ /* 0x000fe200078eb8ff */
[----:B------:R-:W-:-:S05]  /*1d10*/  IMAD.SHL.U32 R0, R3, 0x100000, RZ ;  /* 0x0010000003007824 */ /* 0x000fca00078e00ff */
[----:B------:R-:W-:-:S07]  /*1d20*/  LOP3.LUT R0, R5, R0, R6, 0xfe, !PT ;  /* 0x0000000005007212 */ /* 0x000fce00078efe06 */
.L_x_466:
[----:B------:R-:W-:Y:S05]  /*1d30*/  BSYNC B0 ;  /* 0x0000000000007941 */ /* 0x000fea0003800000 */
.L_x_465:
[----:B------:R-:W-:-:S04]  /*1d40*/  F2FP.F16.F32.PACK_AB R0, RZ, R0 ;  /* 0x00000000ff00723e */ /* 0x000fc800000000ff */
[----:B------:R-:W-:Y:S01]  /*1d50*/  PRMT R18, R0, 0x7610, R18 ;  /* 0x0000761000127816 */ /* 0x000fe20000000012 */
[----:B------:R-:W-:Y:S06]  /*1d60*/  BRA `(.L_x_450) ;  /* 0x0000000400287947 */ /* 0x000fec0003800000 */
.L_x_463:
        /* <DEDUP_REMOVED lines=21> */
.L_x_472:
[----:B------:R-:W-:Y:S05]  /*1ec0*/  BSYNC B1 ;  /* 0x0000000000017941 */ /* 0x000fea0003800000 */
.L_x_471:
[----:B------:R-:W-:Y:S01]  /*1ed0*/  LEA R5, R0, 0x37800000, 0x17 ;  /* 0x3780000000057811 */ /* 0x000fe200078eb8ff */
[----:B------:R-:W-:-:S05]  /*1ee0*/  IMAD.SHL.U32 R0, R3, 0x200000, RZ ;  /* 0x0020000003007824 */ /* 0x000fca00078e00ff */
[----:B------:R-:W-:-:S07]  /*1ef0*/  LOP3.LUT R0, R5, R0, R6, 0xfe, !PT ;  /* 0x0000000005007212 */ /* 0x000fce00078efe06 */
.L_x_470:
[----:B------:R-:W-:Y:S05]  /*1f00*/  BSYNC B0 ;  /* 0x0000000000007941 */ /* 0x000fea0003800000 */
.L_x_469:
[----:B------:R-:W-:-:S04]  /*1f10*/  F2FP.F16.F32.PACK_AB R0, RZ, R0 ;  /* 0x00000000ff00723e */ /* 0x000fc800000000ff */
[----:B------:R-:W-:Y:S01]  /*1f20*/  PRMT R18, R0, 0x7610, R18 ;  /* 0x0000761000127816 */ /* 0x000fe20000000012 */
[----:B------:R-:W-:Y:S06]  /*1f30*/  BRA `(.L_x_450) ;  /* 0x0000000000b47947 */ /* 0x000fec0003800000 */
.L_x_462:
        /* <DEDUP_REMOVED lines=14> */
.L_x_476:
[----:B------:R-:W-:Y:S05]  /*2020*/  BSYNC B0 ;  /* 0x0000000000007941 */ /* 0x000fea0003800000 */
.L_x_475:
[----:B------:R-:W-:-:S04]  /*2030*/  F2FP.F16.F32.PACK_AB R0, RZ, R0 ;  /* 0x00000000ff00723e */ /* 0x000fc800000000ff */
[----:B------:R-:W-:Y:S01]  /*2040*/  PRMT R18, R0, 0x7610, R18 ;  /* 0x0000761000127816 */ /* 0x000fe20000000012 */
[----:B------:R-:W-:Y:S06]  /*2050*/  BRA `(.L_x_450) ;  /* 0x00000000006c7947 */ /* 0x000fec0003800000 */
.L_x_449:
        /* <DEDUP_REMOVED lines=16> */
.L_x_477:
[----:B------:R-:W-:Y:S01]  /*2160*/  PRMT R18, RZ, 0x7610, R18 ;  /* 0x00007610ff127816 */ /* 0x000fe20000000012 */
[----:B------:R-:W-:Y:S06]  /*2170*/  BRA `(.L_x_450) ;  /* 0x0000000000247947 */ /* 0x000fec0003800000 */
.L_x_474:
[----:B------:R-:W2:Y:S02]  /*2180*/  LDG.E.64 R4, desc[UR36][R4.64] ;  /* 0x0000002404047981 */ /* 0x000ea4000c1e1b00 */
[----:B--2---:R-:W0:Y:S02]  /*2190*/  I2F.U64 R0, R4 ;  /* 0x0000000400007312 */ /* 0x004e240000301000 */
[----:B0-----:R-:W-:-:S04]  /*21a0*/  F2FP.F16.F32.PACK_AB R0, RZ, R0 ;  /* 0x00000000ff00723e */ /* 0x001fc800000000ff */
[----:B------:R-:W-:Y:S01]  /*21b0*/  PRMT R18, R0, 0x7610, R18 ;  /* 0x0000761000127816 */ /* 0x000fe20000000012 */
[----:B------:R-:W-:Y:S06]  /*21c0*/  BRA `(.L_x_450) ;  /* 0x0000000000107947 */ /* 0x000fec0003800000 */
.L_x_473:
[----:B------:R-:W2:Y:S02]  /*21d0*/  LDG.E R4, desc[UR36][R4.64] ;  /* 0x0000002404047981 */ /* 0x000ea4000c1e1900 */
[----:B--2---:R-:W-:-:S04]  /*21e0*/  I2FP.F32.U32 R0, R4 ;  /* 0x0000000400007245 */ /* 0x004fc80000201000 */
[----:B------:R-:W-:-:S04]  /*21f0*/  F2FP.F16.F32.PACK_AB R0, RZ, R0 ;  /* 0x00000000ff00723e */ /* 0x000fc800000000ff */
[----:B------:R-:W-:-:S07]  /*2200*/  PRMT R18, R0, 0x7610, R18 ;  /* 0x0000761000127816 */ /* 0x000fce0000000012 */
.L_x_450:
[----:B------:R-:W-:-:S07]  /*2210*/  VIADD R27, R27, 0x80 ;  /* 0x000000801b1b7836 */ /* 0x000fce0000000000 */
.L_x_411:
[----:B------:R-:W-:Y:S05]  /*2220*/  BSYNC B6 ;  /* 0x0000000000067941 */ /* 0x000fea0003800000 */
.L_x_410:
[----:B------:R-:W-:Y:S01]  /*2230*/  ISETP.GE.AND P0, PT, R27, R28, PT ;  /* 0x0000001c1b00720c */ /* 0x000fe20003f06270 */
[----:B------:R-:W-:Y:S01]  /*2240*/  BSSY B6, `(.L_x_478) ;  /* 0x0000218000067945 */ /* 0x000fe20003800000 */
[----:B------:R-:W-:-:S11]  /*2250*/  PRMT R19, RZ, 0x7610, R19 ;  /* 0x00007610ff137816 */ /* 0x000fd60000000013 */
[----:B------:R-:W-:Y:S05]  /*2260*/  @P0 BRA `(.L_x_479) ;  /* 0x0000002000540947 */ /* 0x000fea0003800000 */
[----:B01----:R-:W0:Y:S01]  /*2270*/  LDC.64 R4, c[0x0][0x220] ;  /* 0x00008800ff047b82 */ /* 0x003e220000000a00 */
        /* <DEDUP_REMOVED lines=21> */
.L_x_483:
[----:B------:R-:W2:Y:S02]  /*23d0*/  LDG.E.U8 R4, desc[UR36][R4.64] ;  /* 0x0000002404047981 */ /* 0x000ea4000c1e1100 */
[----:B--2---:R-:W-:-:S04]  /*23e0*/  I2FP.F32.U32 R0, R4 ;  /* 0x0000000400007245 */ /* 0x004fc80000201000 */
[----:B------:R-:W-:-:S04]  /*23f0*/  F2FP.F16.F32.PACK_AB R0, RZ, R0 ;  /* 0x00000000ff00723e */ /* 0x000fc800000000ff */
[----:B------:R-:W-:Y:S01]  /*2400*/  PRMT R16, R0, 0x7610, R16 ;  /* 0x0000761000107816 */ /* 0x000fe20000000010 */
[----:B------:R-:W-:Y:S06]  /*2410*/  BRA `(.L_x_485) ;  /* 0x0000000c00c07947 */ /* 0x000fec0003800000 */
.L_x_482:
        /* <DEDUP_REMOVED lines=11> */
.L_x_487:
[----:B------:R-:W2:Y:S02]  /*24d0*/  LDG.E R4, desc[UR36][R4.64] ;  /* 0x0000002404047981 */ /* 0x000ea4000c1e1900 */
[----:B--2---:R-:W-:-:S04]  /*24e0*/  I2FP.F32.S32 R0, R4 ;  /* 0x0000000400007245 */ /* 0x004fc80000201400 */
[----:B------:R-:W-:-:S04]  /*24f0*/  F2FP.F16.F32.PACK_AB R0, RZ, R0 ;  /* 0x00000000ff00723e */ /* 0x000fc800000000ff */
[----:B------:R-:W-:Y:S01]  /*2500*/  PRMT R16, R0, 0x7610, R16 ;  /* 0x0000761000107816 */ /* 0x000fe20000000010 */
[----:B------:R-:W-:Y:S06]  /*2510*/  BRA `(.L_x_485) ;  /* 0x0000000c00807947 */ /* 0x000fec0003800000 */
.L_x_486:
[----:B------:R-:W2:Y:S02]  /*2520*/  LDG.E.U16 R4, desc[UR36][R4.64] ;  /* 0x0000002404047981 */ /* 0x000ea4000c1e1500 */
[----:B--2---:R-:W0:Y:S02]  /*2530*/  I2F.S16 R0, R4 ;  /* 0x0000000400007306 */ /* 0x004e240000101400 */
[----:B0-----:R-:W-:-:S04]  /*2540*/  F2FP.F16.F32.PACK_AB R0, RZ, R0 ;  /* 0x00000000ff00723e */ /* 0x001fc800000000ff */
[----:B------:R-:W-:Y:S01]  /*2550*/  PRMT R16, R0, 0x7610, R16 ;  /* 0x0000761000107816 */ /* 0x000fe20000000010 */
[----:B------:R-:W-:Y:S06]  /*2560*/  BRA `(.L_x_485) ;  /* 0x0000000c006c7947 */ /* 0x000fec0003800000 */
.L_x_481:
        /* <DEDUP_REMOVED lines=9> */
.L_x_489:
[----:B------:R1:W5:Y:S01]  /*2600*/  LDG.E.U16 R16, desc[UR36][R4.64] ;  /* 0x0000002404107981 */ /* 0x000362000c1e1500 */
[----:B------:R-:W-:Y:S05]  /*2610*/  BRA `(.L_x_485) ;  /* 0x0000000c00407947 */ /* 0x000fea0003800000 */
.L_x_488:
        /* <DEDUP_REMOVED lines=9> */
.L_x_491:
[----:B------:R0:W5:Y:S01]  /*26b0*/  LDG.E.U16 R16, desc[UR36][R4.64] ;  /* 0x0000002404107981 */ /* 0x000162000c1e1500 */
[----:B------:R-:W-:Y:S05]  /*26c0*/  BRA `(.L_x_485) ;  /* 0x0000000c00147947 */ /* 0x000fea0003800000 */
.L_x_490:
        /* <DEDUP_REMOVED lines=9> */
.L_x_480:
        /* <DEDUP_REMOVED lines=14> */
.L_x_494:
        /* <DEDUP_REMOVED lines=9> */
.L_x_493:
        /* <DEDUP_REMOVED lines=28> */
.L_x_496:
[----:B------:R-:W2:Y:S02]  /*2a90*/  LDG.E.U8 R4, desc[UR36][R4.64] ;  /* 0x0000002404047981 */ /* 0x000ea4000c1e1100 */
[----:B--2---:R-:W-:-:S05]  /*2aa0*/  IMAD.SHL.U32 R0, R4, 0x2000000, RZ ;  /* 0x0200000004007824 */ /* 0x004fca00078e00ff */
[----:B------:R-:W-:-:S13]  /*2ab0*/  ISETP.GE.U32.AND P0, PT, R0, 0x8000000, PT ;  /* 0x080000000000780c */ /* 0x000fda0003f06070 */
[C---:B------:R-:W-:Y:S02]  /*2ac0*/  @P0 IMAD.SHL.U32 R3, R4.reuse, 0x200000, RZ ;  /* 0x0020000004030824 */ /* 0x040fe400078e00ff */
[----:B------:R-:W-:-:S03]  /*2ad0*/  @!P0 IMAD.SHL.U32 R0, R4, 0x100, RZ ;  /* 0x0000010004008824 */ /* 0x000fc600078e00ff */
[----:B------:R-:W-:Y:S02]  /*2ae0*/  @P0 LOP3.LUT R3, R3, 0xfe00000, RZ, 0xc0, !PT ;  /* 0x0fe0000003030812 */ /* 0x000fe400078ec0ff */
        /* <DEDUP_REMOVED lines=10> */
.L_x_495:
[----:B------:R-:W2:Y:S02]  /*2b90*/  LDG.E.U16 R0, desc[UR36][R4.64] ;  /* 0x0000002404007981 */ /* 0x000ea4000c1e1500 */
[----:B--2---:R-:W-:-:S05]  /*2ba0*/  IMAD.U32 R0, R0, 0x10000, RZ ;  /* 0x0001000000007824 */ /* 0x004fca00078e00ff */
[----:B------:R-:W-:-:S04]  /*2bb0*/  F2FP.F16.F32.PACK_AB R0, RZ, R0 ;  /* 0x00000000ff00723e */ /* 0x000fc800000000ff */
[----:B------:R-:W-:Y:S01]  /*2bc0*/  PRMT R16, R0, 0x7610, R16 ;  /* 0x0000761000107816 */ /* 0x000fe20000000010 */
[----:B------:R-:W-:Y:S06]  /*2bd0*/  BRA `(.L_x_485) ;  /* 0x0000000400d07947 */ /* 0x000fec0003800000 */
.L_x_492:
        /* <DEDUP_REMOVED lines=13> */
.L_x_499:
        /* <DEDUP_REMOVED lines=21> */
.L_x_503:
[----:B------:R-:W-:Y:S05]  /*2e00*/  BSYNC B1 ;  /* 0x0000000000017941 */ /* 0x000fea0003800000 */
.L_x_502:
[----:B------:R-:W-:Y:S01]  /*2e10*/  LEA R5, R0, 0x3b800000, 0x17 ;  /* 0x3b80000000057811 */ /* 0x000fe200078eb8ff */
[----:B------:R-:W-:-:S05]  /*2e20*/  IMAD.SHL.U32 R0, R3, 0x100000, RZ ;  /* 0x0010000003007824 */ /* 0x000fca00078e00ff */
[----:B------:R-:W-:-:S07]  /*2e30*/  LOP3.LUT R0, R5, R0, R6, 0xfe, !PT ;  /* 0x0000000005007212 */ /* 0x000fce00078efe06 */
.L_x_501:
[----:B------:R-:W-:Y:S05]  /*2e40*/  BSYNC B0 ;  /* 0x0000000000007941 */ /* 0x000fea0003800000 */
.L_x_500:
[----:B------:R-:W-:-:S04]  /*2e50*/  F2FP.F16.F32.PACK_AB R0, RZ, R0 ;  /* 0x00000000ff00723e */ /* 0x000fc800000000ff */
[----:B------:R-:W-:Y:S01]  /*2e60*/  PRMT R16, R0, 0x7610, R16 ;  /* 0x0000761000107816 */ /* 0x000fe20000000010 */
[----:B------:R-:W-:Y:S06]  /*2e70*/  BRA `(.L_x_485) ;  /* 0x0000000400287947 */ /* 0x000fec0003800000 */
.L_x_498:
        /* <DEDUP_REMOVED lines=21> */
.L_x_507:
[----:B------:R-:W-:Y:S05]  /*2fd0*/  BSYNC B1 ;  /* 0x0000000000017941 */ /* 0x000fea0003800000 */
.L_x_506:
[----:B------:R-:W-:Y:S01]  /*2fe0*/  LEA R5, R0, 0x37800000, 0x17 ;  /* 0x3780000000057811 */ /* 0x000fe200078eb8ff */
[----:B------:R-:W-:-:S05]  /*2ff0*/  IMAD.SHL.U32 R0, R3, 0x200000, RZ ;  /* 0x0020000003007824 */ /* 0x000fca00078e00ff */
[----:B------:R-:W-:-:S07]  /*3000*/  LOP3.LUT R0, R5, R0, R6, 0xfe, !PT ;  /* 0x0000000005007212 */ /* 0x000fce00078efe06 */
.L_x_505:
[----:B------:R-:W-:Y:S05]  /*3010*/  BSYNC B0 ;  /* 0x0000000000007941 */ /* 0x000fea0003800000 */
.L_x_504:
[----:B------:R-:W-:-:S04]  /*3020*/  F2FP.F16.F32.PACK_AB R0, RZ, R0 ;  /* 0x00000000ff00723e */ /* 0x000fc800000000ff */
[----:B------:R-:W-:Y:S01]  /*3030*/  PRMT R16, R0, 0x7610, R16 ;  /* 0x0000761000107816 */ /* 0x000fe20000000010 */
[----:B------:R-:W-:Y:S06]  /*3040*/  BRA `(.L_x_485) ;  /* 0x0000000000b47947 */ /* 0x000fec0003800000 */
.L_x_497:
        /* <DEDUP_REMOVED lines=14> */
.L_x_511:
[----:B------:R-:W-:Y:S05]  /*3130*/  BSYNC B0 ;  /* 0x0000000000007941 */ /* 0x000fea0003800000 */
.L_x_510:
[----:B------:R-:W-:-:S04]  /*3140*/  F2FP.F16.F32.PACK_AB R0, RZ, R0 ;  /* 0x00000000ff00723e */ /* 0x000fc800000000ff */
[----:B------:R-:W-:Y:S01]  /*3150*/  PRMT R16, R0, 0x7610, R16 ;  /* 0x0000761000107816 */ /* 0x000fe20000000010 */
[----:B------:R-:W-:Y:S06]  /*3160*/  BRA `(.L_x_485) ;  /* 0x00000000006c7947 */ /* 0x000fec0003800000 */
.L_x_484:
        /* <DEDUP_REMOVED lines=16> */
.L_x_512:
[----:B------:R-:W-:Y:S01]  /*3270*/  PRMT R16, RZ, 0x7610, R16 ;  /* 0x00007610ff107816 */ /* 0x000fe20000000010 */
[----:B------:R-:W-:Y:S06]  /*3280*/  BRA `(.L_x_485) ;  /* 0x0000000000247947 */ /* 0x000fec0003800000 */
.L_x_509:
[----:B------:R-:W2:Y:S02]  /*3290*/  LDG.E.64 R4, desc[UR36][R4.64] ;  /* 0x0000002404047981 */ /* 0x000ea4000c1e1b00 */
[----:B--2---:R-:W0:Y:S02]  /*32a0*/  I2F.U64 R0, R4 ;  /* 0x0000000400007312 */ /* 0x004e240000301000 */
[----:B0-----:R-:W-:-:S04]  /*32b0*/  F2FP.F16.F32.PACK_AB R0, RZ, R0 ;  /* 0x00000000ff00723e */ /* 0x001fc800000000ff */
[----:B------:R-:W-:Y:S01]  /*32c0*/  PRMT R16, R0, 0x7610, R16 ;  /* 0x0000761000107816 */ /* 0x000fe20000000010 */
[----:B------:R-:W-:Y:S06]  /*32d0*/  BRA `(.L_x_485) ;  /* 0x0000000000107947 */ /* 0x000fec0003800000 */
.L_x_508:
[----:B------:R-:W2:Y:S02]  /*32e0*/  LDG.E R4, desc[UR36][R4.64] ;  /* 0x0000002404047981 */ /* 0x000ea4000c1e1900 */
[----:B--2---:R-:W-:-:S04]  /*32f0*/  I2FP.F32.U32 R0, R4 ;  /* 0x0000000400007245 */ /* 0x004fc80000201000 */
[----:B------:R-:W-:-:S04]  /*3300*/  F2FP.F16.F32.PACK_AB R0, RZ, R0 ;  /* 0x00000000ff00723e */ /* 0x000fc800000000ff */
[----:B------:R-:W-:-:S07]  /*3310*/  PRMT R16, R0, 0x7610, R16 ;  /* 0x0000761000107816 */ /* 0x000fce0000000010 */
.L_x_485:
        /* <DEDUP_REMOVED lines=21> */
.L_x_516:
[----:B------:R-:W2:Y:S02]  /*3470*/  LDG.E.U8 R4, desc[UR36][R4.64] ;  /* 0x0000002404047981 */ /* 0x000ea4000c1e1100 */
[----:B--2---:R-:W-:-:S04]  /*3480*/  I2FP.F32.U32 R0, R4 ;  /* 0x0000000400007245 */ /* 0x004fc80000201000 */
[----:B------:R-:W-:-:S04]  /*3490*/  F2FP.F16.F32.PACK_AB R0, RZ, R0 ;  /* 0x00000000ff00723e */ /* 0x000fc800000000ff */
[----:B------:R-:W-:Y:S01]  /*34a0*/  PRMT R19, R0, 0x7610, R19 ;  /* 0x0000761000137816 */ /* 0x000fe20000000013 */
[----:B------:R-:W-:Y:S06]  /*34b0*/  BRA `(.L_x_518) ;  /* 0x0000000c00bc7947 */ /* 0x000fec0003800000 */
.L_x_515:
        /* <DEDUP_REMOVED lines=11> */
.L_x_520:
[----:B------:R-:W2:Y:S02]  /*3570*/  LDG.E R4, desc[UR36][R4.64] ;  /* 0x0000002404047981 */ /* 0x000ea4000c1e1900 */
[----:B--2---:R-:W-:-:S04]  /*3580*/  I2FP.F32.S32 R0, R4 ;  /* 0x0000000400007245 */ /* 0x004fc80000201400 */
[----:B------:R-:W-:-:S04]  /*3590*/  F2FP.F16.F32.PACK_AB R0, RZ, R0 ;  /* 0x00000000ff00723e */ /* 0x000fc800000000ff */
[----:B------:R-:W-:Y:S01]  /*35a0*/  PRMT R19, R0, 0x7610, R19 ;  /* 0x0000761000137816 */ /* 0x000fe20000000013 */
[----:B------:R-:W-:Y:S06]  /*35b0*/  BRA `(.L_x_518) ;  /* 0x0000000c007c7947 */ /* 0x000fec0003800000 */
.L_x_519:
[----:B------:R-:W2:Y:S02]  /*35c0*/  LDG.E.U16 R4, desc[UR36][R4.64] ;  /* 0x0000002404047981 */ /* 0x000ea4000c1e1500 */
[----:B--2---:R-:W0:Y:S02]  /*35d0*/  I2F.S16 R0, R4 ;  /* 0x0000000400007306 */ /* 0x004e240000101400 */
[----:B0-----:R-:W-:-:S04]  /*35e0*/  F2FP.F16.F32.PACK_AB R0, RZ, R0 ;  /* 0x00000000ff00723e */ /* 0x001fc800000000ff */
[----:B------:R-:W-:Y:S01]  /*35f0*/  PRMT R19, R0, 0x7610, R19 ;  /* 0x0000761000137816 */ /* 0x000fe20000000013 */
[----:B------:R-:W-:Y:S06]  /*3600*/  BRA `(.L_x_518) ;  /* 0x0000000c00687947 */ /* 0x000fec0003800000 */
.L_x_514:
        /* <DEDUP_REMOVED lines=9> */
.L_x_522:
[----:B------:R1:W5:Y:S01]  /*36a0*/  LDG.E.U16 R19, desc[UR36][R4.64] ;  /* 0x0000002404137981 */ /* 0x000362000c1e1500 */
[----:B------:R-:W-:Y:S05]  /*36b0*/  BRA `(.L_x_518) ;  /* 0x0000000c003c7947 */ /* 0x000fea0003800000 */
.L_x_521:
        /* <DEDUP_REMOVED lines=9> */
.L_x_524:
[----:B------:R0:W5:Y:S01]  /*3750*/  LDG.E.U16 R19, desc[UR36][R4.64] ;  /* 0x0000002404137981 */ /* 0x000162000c1e1500 */
[----:B------:R-:W-:Y:S05]  /*3760*/  BRA `(.L_x_518) ;  /* 0x0000000c00107947 */ /* 0x000fea0003800000 */
.L_x_523:
        /* <DEDUP_REMOVED lines=9> */
.L_x_513:
        /* <DEDUP_REMOVED lines=14> */
.L_x_527:
        /* <DEDUP_REMOVED lines=9> */
.L_x_526:
        /* <DEDUP_REMOVED lines=28> */
.L_x_529:
        /* <DEDUP_REMOVED lines=15> */
.L_x_528:
[----:B------:R-:W2:Y:S02]  /*3c20*/  LDG.E.U16 R0, desc[UR36][R4.64] ;  /* 0x0000002404007981 */ /* 0x000ea4000c1e1500 */
[----:B--2---:R-:W-:-:S05]  /*3c30*/  IMAD.U32 R0, R0, 0x10000, RZ ;  /* 0x0001000000007824 */ /* 0x004fca00078e00ff */
[----:B------:R-:W-:-:S04]  /*3c40*/  F2FP.F16.F32.PACK_AB R0, RZ, R0 ;  /* 0x00000000ff00723e */ /* 0x000fc800000000ff */
[----:B------:R-:W-:Y:S01]  /*3c50*/  PRMT R19, R0, 0x7610, R19 ;  /* 0x0000761000137816 */ /* 0x000fe20000000013 */
[----:B------:R-:W-:Y:S06]  /*3c60*/  BRA `(.L_x_518) ;  /* 0x0000000400d07947 */ /* 0x000fec0003800000 */
.L_x_525:
        /* <DEDUP_REMOVED lines=13> */
.L_x_532:
        /* <DEDUP_REMOVED lines=21> */
.L_x_536:
[----:B------:R-:W-:Y:S05]  /*3e90*/  BSYNC B1 ;  /* 0x0000000000017941 */ /* 0x000fea0003800000 */
.L_x_535:
[----:B------:R-:W-:Y:S01]  /*3ea0*/  LEA R5, R0, 0x3b800000, 0x17 ;  /* 0x3b80000000057811 */ /* 0x000fe200078eb8ff */
[----:B------:R-:W-:-:S05]  /*3eb0*/  IMAD.SHL.U32 R0, R3, 0x100000, RZ ;  /* 0x0010000003007824 */ /* 0x000fca00078e00ff */
[----:B------:R-:W-:-:S07]  /*3ec0*/  LOP3.LUT R0, R5, R0, R6, 0xfe, !PT ;  /* 0x0000000005007212 */ /* 0x000fce00078efe06 */
.L_x_534:
[----:B------:R-:W-:Y:S05]  /*3ed0*/  BSYNC B0 ;  /* 0x0000000000007941 */ /* 0x000fea0003800000 */
.L_x_533:
[----:B------:R-:W-:-:S04]  /*3ee0*/  F2FP.F16.F32.PACK_AB R0, RZ, R0 ;  /* 0x00000000ff00723e */ /* 0x000fc800000000ff */
[----:B------:R-:W-:Y:S01]  /*3ef0*/  PRMT R19, R0, 0x7610, R19 ;  /* 0x0000761000137816 */ /* 0x000fe20000000013 */
[----:B------:R-:W-:Y:S06]  /*3f00*/  BRA `(.L_x_518) ;  /* 0x0000000400287947 */ /* 0x000fec0003800000 */
.L_x_531:
        /* <DEDUP_REMOVED lines=21> */
.L_x_540:
[----:B------:R-:W-:Y:S05]  /*4060*/  BSYNC B1 ;  /* 0x0000000000017941 */ /* 0x000fea0003800000 */
.L_x_539:
[----:B------:R-:W-:Y:S01]  /*4070*/  LEA R5, R0, 0x37800000, 0x17 ;  /* 0x3780000000057811 */ /* 0x000fe200078eb8ff */
[----:B------:R-:W-:-:S05]  /*4080*/  IMAD.SHL.U32 R0, R3, 0x200000, RZ ;  /* 0x0020000003007824 */ /* 0x000fca00078e00ff */
[----:B------:R-:W-:-:S07]  /*4090*/  LOP3.LUT R0, R5, R0, R6, 0xfe, !PT ;  /* 0x0000000005007212 */ /* 0x000fce00078efe06 */
.L_x_538:
[----:B------:R-:W-:Y:S05]  /*40a0*/  BSYNC B0 ;  /* 0x0000000000007941 */ /* 0x000fea0003800000 */
.L_x_537:
[----:B------:R-:W-:-:S04]  /*40b0*/  F2FP.F16.F32.PACK_AB R0, RZ, R0 ;  /* 0x00000000ff00723e */ /* 0x000fc800000000ff */
[----:B------:R-:W-:Y:S01]  /*40c0*/  PRMT R19, R0, 0x7610, R19 ;  /* 0x0000761000137816 */ /* 0x000fe20000000013 */
[----:B------:R-:W-:Y:S06]  /*40d0*/  BRA `(.L_x_518) ;  /* 0x0000000000b47947 */ /* 0x000fec0003800000 */
.L_x_530:
        /* <DEDUP_REMOVED lines=14> */
.L_x_544:
[----:B------:R-:W-:Y:S05]  /*41c0*/  BSYNC B0 ;  /* 0x0000000000007941 */ /* 0x000fea0003800000 */
.L_x_543:
[----:B------:R-:W-:-:S04]  /*41d0*/  F2FP.F16.F32.PACK_AB R0, RZ, R0 ;  /* 0x00000000ff00723e */ /* 0x000fc800000000ff */
[----:B------:R-:W-:Y:S01]  /*41e0*/  PRMT R19, R0, 0x7610, R19 ;  /* 0x0000761000137816 */ /* 0x000fe20000000013 */
[----:B------:R-:W-:Y:S06]  /*41f0*/  BRA `(.L_x_518) ;  /* 0x00000000006c7947 */ /* 0x000fec0003800000 */
.L_x_517:
        /* <DEDUP_REMOVED lines=16> */
.L_x_545:
[----:B------:R-:W-:Y:S01]  /*4300*/  PRMT R19, RZ, 0x7610, R19 ;  /* 0x00007610ff137816 */ /* 0x000fe20000000013 */
[----:B------:R-:W-:Y:S06]  /*4310*/  BRA `(.L_x_518) ;  /* 0x0000000000247947 */ /* 0x000fec0003800000 */
.L_x_542:
[----:B------:R-:W2:Y:S02]  /*4320*/  LDG.E.64 R4, desc[UR36][R4.64] ;  /* 0x0000002404047981 */ /* 0x000ea4000c1e1b00 */
[----:B--2---:R-:W0:Y:S02]  /*4330*/  I2F.U64 R0, R4 ;  /* 0x0000000400007312 */ /* 0x004e240000301000 */
[----:B0-----:R-:W-:-:S04]  /*4340*/  F2FP.F16.F32.PACK_AB R0, RZ, R0 ;  /* 0x00000000ff00723e */ /* 0x001fc800000000ff */
[----:B------:R-:W-:Y:S01]  /*4350*/  PRMT R19, R0, 0x7610, R19 ;  /* 0x0000761000137816 */ /* 0x000fe20000000013 */
[----:B------:R-:W-:Y:S06]  /*4360*/  BRA `(.L_x_518) ;  /* 0x0000000000107947 */ /* 0x000fec0003800000 */
.L_x_541:
[----:B------:R-:W2:Y:S02]  /*4370*/  LDG.E R4, desc[UR36][R4.64] ;  /* 0x0000002404047981 */ /* 0x000ea4000c1e1900 */
[----:B--2---:R-:W-:-:S04]  /*4380*/  I2FP.F32.U32 R0, R4 ;  /* 0x0000000400007245 */ /* 0x004fc80000201000 */
[----:B------:R-:W-:-:S04]  /*4390*/  F2FP.F16.F32.PACK_AB R0, RZ, R0 ;  /* 0x00000000ff00723e */ /* 0x000fc800000000ff */
[----:B------:R-:W-:-:S07]  /*43a0*/  PRMT R19, R0, 0x7610, R19 ;  /* 0x0000761000137816 */ /* 0x000fce0000000013 */
.L_x_518:
[----:B------:R-:W-:-:S07]  /*43b0*/  VIADD R27, R27, 0x80 ;  /* 0x000000801b1b7836 */ /* 0x000fce0000000000 */
.L_x_479:
[----:B------:R-:W-:Y:S05]  /*43c0*/  BSYNC B6 ;  /* 0x0000000000067941 */ /* 0x000fea0003800000 */
.L_x_478:
[----:B------:R-:W-:Y:S01]  /*43d0*/  ISETP.GE.AND P0, PT, R27, R28, PT ;  /* 0x0000001c1b00720c */ /* 0x000fe20003f06270 */
[----:B------:R-:W-:Y:S01]  /*43e0*/  BSSY B6, `(.L_x_546) ;  /* 0x000021a000067945 */ /* 0x000fe20003800000 */
[----:B------:R-:W-:Y:S02]  /*43f0*/  PRMT R22, RZ, 0x7610, R22 ;  /* 0x00007610ff167816 */ /* 0x000fe40000000016 */
[----:B------:R-:W-:Y:S02]  /*4400*/  PRMT R23, RZ, 0x7610, R23 ;  /* 0x00007610ff177816 */ /* 0x000fe40000000017 */
[----:B------:R-:W-:-:S07]  /*4410*/  PRMT R24, RZ, 0x7610, R24 ;  /* 0x00007610ff187816 */ /* 0x000fce0000000018 */
        /* <DEDUP_REMOVED lines=23> */
.L_x_551:
[----:B------:R-:W2:Y:S02]  /*4590*/  LDG.E.U8 R4, desc[UR36][R4.64] ;  /* 0x0000002404047981 */ /* 0x000ea4000c1e1100 */
[----:B--2---:R-:W-:-:S04]  /*45a0*/  I2FP.F32.U32 R0, R4 ;  /* 0x0000000400007245 */ /* 0x004fc80000201000 */
[----:B------:R-:W-:-:S04]  /*45b0*/  F2FP.F16.F32.PACK_AB R0, RZ, R0 ;  /* 0x00000000ff00723e */ /* 0x000fc800000000ff */
[----:B------:R-:W-:Y:S01]  /*45c0*/  PRMT R23, R0, 0x7610, R23 ;  /* 0x0000761000177816 */ /* 0x000fe20000000017 */
[----:B------:R-:W-:Y:S06]  /*45d0*/  BRA `(.L_x_553) ;  /* 0x0000000c00bc7947 */ /* 0x000fec0003800000 */
.L_x_550:
        /* <DEDUP_REMOVED lines=11> */
.L_x_555:
[----:B------:R-:W2:Y:S02]  /*4690*/  LDG.E R4, desc[UR36][R4.64] ;  /* 0x0000002404047981 */ /* 0x000ea4000c1e1900 */
[----:B--2---:R-:W-:-:S04]  /*46a0*/  I2FP.F32.S32 R0, R4 ;  /* 0x0000000400007245 */ /* 0x004fc80000201400 */
[----:B------:R-:W-:-:S04]  /*46b0*/  F2FP.F16.F32.PACK_AB R0, RZ, R0 ;  /* 0x00000000ff00723e */ /* 0x000fc800000000ff */
[----:B------:R-:W-:Y:S01]  /*46c0*/  PRMT R23, R0, 0x7610, R23 ;  /* 0x0000761000177816 */ /* 0x000fe20000000017 */
[----:B------:R-:W-:Y:S06]  /*46d0*/  BRA `(.L_x_553) ;  /* 0x0000000c007c7947 */ /* 0x000fec0003800000 */
.L_x_554:
[----:B------:R-:W2:Y:S02]  /*46e0*/  LDG.E.U16 R4, desc[UR36][R4.64] ;  /* 0x0000002404047981 */ /* 0x000ea4000c1e1500 */
[----:B--2---:R-:W0:Y:S02]  /*46f0*/  I2F.S16 R0, R4 ;  /* 0x0000000400007306 */ /* 0x004e240000101400 */
[----:B0-----:R-:W-:-:S04]  /*4700*/  F2FP.F16.F32.PACK_AB R0, RZ, R0 ;  /* 0x00000000ff00723e */ /* 0x001fc800000000ff */
[----:B------:R-:W-:Y:S01]  /*4710*/  PRMT R23, R0, 0x7610, R23 ;  /* 0x0000761000177816 */ /* 0x000fe20000000017 */
[----:B------:R-:W-:Y:S06]  /*4720*/  BRA `(.L_x_553) ;  /* 0x0000000c00687947 */ /* 0x000fec0003800000 */
.L_x_549:
        /* <DEDUP_REMOVED lines=9> */
.L_x_557:
[----:B------:R1:W5:Y:S01]  /*47c0*/  LDG.E.U16 R23, desc[UR36][R4.64] ;  /* 0x0000002404177981 */ /* 0x000362000c1e1500 */
[----:B------:R-:W-:Y:S05]  /*47d0*/  BRA `(.L_x_553) ;  /* 0x0000000c003c7947 */ /* 0x000fea0003800000 */
.L_x_556:
        /* <DEDUP_REMOVED lines=9> */
.L_x_559:
[----:B------:R0:W5:Y:S01]  /*4870*/  LDG.E.U16 R23, desc[UR36][R4.64] ;  /* 0x0000002404177981 */ /* 0x000162000c1e1500 */
[----:B------:R-:W-:Y:S05]  /*4880*/  BRA `(.L_x_553) ;  /* 0x0000000c00107947 */ /* 0x000fea0003800000 */
.L_x_558:
        /* <DEDUP_REMOVED lines=9> */
.L_x_548:
        /* <DEDUP_REMOVED lines=14> */
.L_x_562:
        /* <DEDUP_REMOVED lines=9> */
.L_x_561:
        /* <DEDUP_REMOVED lines=28> */
.L_x_564:
        /* <DEDUP_REMOVED lines=15> */
.L_x_563:
[----:B------:R-:W2:Y:S02]  /*4d40*/  LDG.E.U16 R0, desc[UR36][R4.64] ;  /* 0x0000002404007981 */ /* 0x000ea4000c1e1500 */
[----:B--2---:R-:W-:-:S05]  /*4d50*/  IMAD.U32 R0, R0, 0x10000, RZ ;  /* 0x0001000000007824 */ /* 0x004fca00078e00ff */
[----:B------:R-:W-:-:S04]  /*4d60*/  F2FP.F16.F32.PACK_AB R0, RZ, R0 ;  /* 0x00000000ff00723e */ /* 0x000fc800000000ff */
[----:B------:R-:W-:Y:S01]  /*4d70*/  PRMT R23, R0, 0x7610, R23 ;  /* 0x0000761000177816 */ /* 0x000fe20000000017 */
[----:B------:R-:W-:Y:S06]  /*4d80*/  BRA `(.L_x_553) ;  /* 0x0000000400d07947 */ /* 0x000fec0003800000 */
.L_x_560:
        /* <DEDUP_REMOVED lines=13> */
.L_x_567:
        /* <DEDUP_REMOVED lines=21> */
.L_x_571:
[----:B------:R-:W-:Y:S05]  /*4fb0*/  BSYNC B1 ;  /* 0x0000000000017941 */ /* 0x000fea0003800000 */
.L_x_570:
[----:B------:R-:W-:Y:S01]  /*4fc0*/  LEA R5, R0, 0x3b800000, 0x17 ;  /* 0x3b80000000057811 */ /* 0x000fe200078eb8ff */
[----:B------:R-:W-:-:S05]  /*4fd0*/  IMAD.SHL.U32 R0, R3, 0x100000, RZ ;  /* 0x0010000003007824 */ /* 0x000fca00078e00ff */
[----:B------:R-:W-:-:S07]  /*4fe0*/  LOP3.LUT R0, R5, R0, R6, 0xfe, !PT ;  /* 0x0000000005007212 */ /* 0x000fce00078efe06 */
.L_x_569:
[----:B------:R-:W-:Y:S05]  /*4ff0*/  BSYNC B0 ;  /* 0x0000000000007941 */ /* 0x000fea0003800000 */
.L_x_568:
[----:B------:R-:W-:-:S04]  /*5000*/  F2FP.F16.F32.PACK_AB R0, RZ, R0 ;  /* 0x00000000ff00723e */ /* 0x000fc800000000ff */
[----:B------:R-:W-:Y:S01]  /*5010*/  PRMT R23, R0, 0x7610, R23 ;  /* 0x0000761000177816 */ /* 0x000fe20000000017 */
[----:B------:R-:W-:Y:S06]  /*5020*/  BRA `(.L_x_553) ;  /* 0x0000000400287947 */ /* 0x000fec0003800000 */
.L_x_566:
        /* <DEDUP_REMOVED lines=21> */
.L_x_575:
[----:B------:R-:W-:Y:S05]  /*5180*/  BSYNC B1 ;  /* 0x0000000000017941 */ /* 0x000fea0003800000 */
.L_x_574:
[----:B------:R-:W-:Y:S01]  /*5190*/  LEA R5, R0, 0x37800000, 0x17 ;  /* 0x3780000000057811 */ /* 0x000fe200078eb8ff */
[----:B------:R-:W-:-:S05]  /*51a0*/  IMAD.SHL.U32 R0, R3, 0x200000, RZ ;  /* 0x0020000003007824 */ /* 0x000fca00078e00ff */
[----:B------:R-:W-:-:S07]  /*51b0*/  LOP3.LUT R0, R5, R0, R6, 0xfe, !PT ;  /* 0x0000000005007212 */ /* 0x000fce00078efe06 */
.L_x_573:
[----:B------:R-:W-:Y:S05]  /*51c0*/  BSYNC B0 ;  /* 0x0000000000007941 */ /* 0x000fea0003800000 */
.L_x_572:
[----:B------:R-:W-:-:S04]  /*51d0*/  F2FP.F16.F32.PACK_AB R0, RZ, R0 ;  /* 0x00000000ff00723e */ /* 0x000fc800000000ff */
[----:B------:R-:W-:Y:S01]  /*51e0*/  PRMT R23, R0, 0x7610, R23 ;  /* 0x0000761000177816 */ /* 0x000fe20000000017 */
[----:B------:R-:W-:Y:S06]  /*51f0*/  BRA `(.L_x_553) ;  /* 0x0000000000b47947 */ /* 0x000fec0003800000 */
.L_x_565:
        /* <DEDUP_REMOVED lines=14> */
.L_x_579:
[----:B------:R-:W-:Y:S05]  /*52e0*/  BSYNC B0 ;  /* 0x0000000000007941 */ /* 0x000fea0003800000 */
.L_x_578:
[----:B------:R-:W-:-:S04]  /*52f0*/  F2FP.F16.F32.PACK_AB R0, RZ, R0 ;  /* 0x00000000ff00723e */ /* 0x000fc800000000ff */
[----:B------:R-:W-:Y:S01]  /*5300*/  PRMT R23, R0, 0x7610, R23 ;  /* 0x0000761000177816 */ /* 0x000fe20000000017 */
[----:B------:R-:W-:Y:S06]  /*5310*/  BRA `(.L_x_553) ;  /* 0x00000000006c7947 */ /* 0x000fec0003800000 */
.L_x_552:
        /* <DEDUP_REMOVED lines=16> */
.L_x_580:
[----:B------:R-:W-:Y:S01]  /*5420*/  PRMT R23, RZ, 0x7610, R23 ;  /* 0x00007610ff177816 */ /* 0x000fe20000000017 */
[----:B------:R-:W-:Y:S06]  /*5430*/  BRA `(.L_x_553) ;  /* 0x0000000000247947 */ /* 0x000fec0003800000 */
.L_x_577:
[----:B------:R-:W2:Y:S02]  /*5440*/  LDG.E.64 R4, desc[UR36][R4.64] ;  /* 0x0000002404047981 */ /* 0x000ea4000c1e1b00 */
[----:B--2---:R-:W0:Y:S02]  /*5450*/  I2F.U64 R0, R4 ;  /* 0x0000000400007312 */ /* 0x004e240000301000 */
[----:B0-----:R-:W-:-:S04]  /*5460*/  F2FP.F16.F32.PACK_AB R0, RZ, R0 ;  /* 0x00000000ff00723e */ /* 0x001fc800000000ff */
[----:B------:R-:W-:Y:S01]  /*5470*/  PRMT R23, R0, 0x7610, R23 ;  /* 0x0000761000177816 */ /* 0x000fe20000000017 */
[----:B------:R-:W-:Y:S06]  /*5480*/  BRA `(.L_x_553) ;  /* 0x0000000000107947 */ /* 0x000fec0003800000 */
.L_x_576:
[----:B------:R-:W2:Y:S02]  /*5490*/  LDG.E R4, desc[UR36][R4.64] ;  /* 0x0000002404047981 */ /* 0x000ea4000c1e1900 */
[----:B--2---:R-:W-:-:S04]  /*54a0*/  I2FP.F32.U32 R0, R4 ;  /* 0x0000000400007245 */ /* 0x004fc80000201000 */
[----:B------:R-:W-:-:S04]  /*54b0*/  F2FP.F16.F32.PACK_AB R0, RZ, R0 ;  /* 0x00000000ff00723e */ /* 0x000fc800000000ff */
[----:B------:R-:W-:-:S07]  /*54c0*/  PRMT R23, R0, 0x7610, R23 ;  /* 0x0000761000177816 */ /* 0x000fce0000000017 */
.L_x_553:
[----:B------:R-:W2:Y:S01]  /*54d0*/  LDC.U8 R6, c[0x0][0x235] ;  /* 0x00008d40ff067b82 */ /* 0x000ea20000000000 */
[----:B------:R-:W-:Y:S02]  /*54e0*/  ULDC UR4, c[0x0][0x23c] ;  /* 0x00008f0000047ab9 */ /* 0x000fe40000000800 */
[----:B------:R-:W-:-:S05]  /*54f0*/  IMAD R3, R24, UR4, RZ ;  /* 0x0000000418037c24 */ /* 0x000fca000f8e02ff */
[----:B01----:R-:W0:Y:S01]  /*5500*/  LDC.64 R4, c[0x0][0x228] ;  /* 0x00008a00ff047b82 */ /* 0x003e220000000a00 */
[----:B--2---:R-:W-:-:S04]  /*5510*/  PRMT R0, R6, 0x9910, RZ ;  /* 0x0000991006007816 */ /* 0x004fc800000000ff */
[----:B------:R-:W-:Y:S02]  /*5520*/  ISETP.GT.AND P1, PT, R0, 0x9, PT ;  /* 0x000000090000780c */ /* 0x000fe40003f24270 */
[----:B0-----:R-:W-:-:S05]  /*5530*/  IADD3 R4, P0, R3, R4, RZ ;  /* 0x0000000403047210 */ /* 0x001fca0007f1e0ff */
[----:B------:R-:W-:-:S06]  /*5540*/  IMAD.X R5, RZ, RZ, R5, P0 ;  /* 0x000000ffff057224 */ /* 0x000fcc00000e0605 */
        /* <DEDUP_REMOVED lines=14> */
.L_x_584:
[----:B------:R-:W2:Y:S02]  /*5630*/  LDG.E.U8 R4, desc[UR36][R4.64] ;  /* 0x0000002404047981 */ /* 0x000ea4000c1e1100 */
[----:B--2---:R-:W-:-:S04]  /*5640*/  I2FP.F32.U32 R0, R4 ;  /* 0x0000000400007245 */ /* 0x004fc80000201000 */
[----:B------:R-:W-:-:S04]  /*5650*/  F2FP.F16.F32.PACK_AB R0, RZ, R0 ;  /* 0x00000000ff00723e */ /* 0x000fc800000000ff */
[----:B------:R-:W-:Y:S01]  /*5660*/  PRMT R24, R0, 0x7610, R24 ;  /* 0x0000761000187816 */ /* 0x000fe20000000018 */
[----:B------:R-:W-:Y:S06]  /*5670*/  BRA `(.L_x_586) ;  /* 0x0000000c00bc7947 */ /* 0x000fec0003800000 */
.L_x_583:
        /* <DEDUP_REMOVED lines=11> */
.L_x_588:
[----:B------:R-:W2:Y:S02]  /*5730*/  LDG.E R4, desc[UR36][R4.64] ;  /* 0x0000002404047981 */ /* 0x000ea4000c1e1900 */
[----:B--2---:R-:W-:-:S04]  /*5740*/  I2FP.F32.S32 R0, R4 ;  /* 0x0000000400007245 */ /* 0x004fc80000201400 */
[----:B------:R-:W-:-:S04]  /*5750*/  F2FP.F16.F32.PACK_AB R0, RZ, R0 ;  /* 0x00000000ff00723e */ /* 0x000fc800000000ff */
[----:B------:R-:W-:Y:S01]  /*5760*/  PRMT R24, R0, 0x7610, R24 ;  /* 0x0000761000187816 */ /* 0x000fe20000000018 */
[----:B------:R-:W-:Y:S06]  /*5770*/  BRA `(.L_x_586) ;  /* 0x0000000c007c7947 */ /* 0x000fec0003800000 */
.L_x_587:
[----:B------:R-:W2:Y:S02]  /*5780*/  LDG.E.U16 R4, desc[UR36][R4.64] ;  /* 0x0000002404047981 */ /* 0x000ea4000c1e1500 */
[----:B--2---:R-:W0:Y:S02]  /*5790*/  I2F.S16 R0, R4 ;  /* 0x0000000400007306 */ /* 0x004e240000101400 */
[----:B0-----:R-:W-:-:S04]  /*57a0*/  F2FP.F16.F32.PACK_AB R0, RZ, R0 ;  /* 0x00000000ff00723e */ /* 0x001fc800000000ff */
[----:B------:R-:W-:Y:S01]  /*57b0*/  PRMT R24, R0, 0x7610, R24 ;  /* 0x0000761000187816 */ /* 0x000fe20000000018 */
[----:B------:R-:W-:Y:S06]  /*57c0*/  BRA `(.L_x_586) ;  /* 0x0000000c00687947 */ /* 0x000fec0003800000 */
.L_x_582:
        /* <DEDUP_REMOVED lines=9> */
.L_x_590:
[----:B------:R1:W5:Y:S01]  /*5860*/  LDG.E.U16 R24, desc[UR36][R4.64] ;  /* 0x0000002404187981 */ /* 0x000362000c1e1500 */
[----:B------:R-:W-:Y:S05]  /*5870*/  BRA `(.L_x_586) ;  /* 0x0000000c003c7947 */ /* 0x000fea0003800000 */
.L_x_589:
        /* <DEDUP_REMOVED lines=9> */
.L_x_592:
[----:B------:R0:W5:Y:S01]  /*5910*/  LDG.E.U16 R24, desc[UR36][R4.64] ;  /* 0x0000002404187981 */ /* 0x000162000c1e1500 */
[----:B------:R-:W-:Y:S05]  /*5920*/  BRA `(.L_x_586) ;  /* 0x0000000c00107947 */ /* 0x000fea0003800000 */
.L_x_591:
        /* <DEDUP_REMOVED lines=9> */
.L_x_581:
        /* <DEDUP_REMOVED lines=14> */
.L_x_595:
        /* <DEDUP_REMOVED lines=9> */
.L_x_594:
        /* <DEDUP_REMOVED lines=28> */
.L_x_597:
        /* <DEDUP_REMOVED lines=15> */
.L_x_596:
[----:B------:R-:W2:Y:S02]  /*5de0*/  LDG.E.U16 R0, desc[UR36][R4.64] ;  /* 0x0000002404007981 */ /* 0x000ea4000c1e1500 */
[----:B--2---:R-:W-:-:S05]  /*5df0*/  IMAD.U32 R0, R0, 0x10000, RZ ;  /* 0x0001000000007824 */ /* 0x004fca00078e00ff */
[----:B------:R-:W-:-:S04]  /*5e00*/  F2FP.F16.F32.PACK_AB R0, RZ, R0 ;  /* 0x00000000ff00723e */ /* 0x000fc800000000ff */
[----:B------:R-:W-:Y:S01]  /*5e10*/  PRMT R24, R0, 0x7610, R24 ;  /* 0x0000761000187816 */ /* 0x000fe20000000018 */
[----:B------:R-:W-:Y:S06]  /*5e20*/  BRA `(.L_x_586) ;  /* 0x0000000400d07947 */ /* 0x000fec0003800000 */
.L_x_593:
        /* <DEDUP_REMOVED lines=13> */
.L_x_600:
        /* <DEDUP_REMOVED lines=21> */
.L_x_604:
[----:B------:R-:W-:Y:S05]  /*6050*/  BSYNC B1 ;  /* 0x0000000000017941 */ /* 0x000fea0003800000 */
.L_x_603:
[----:B------:R-:W-:Y:S01]  /*6060*/  LEA R5, R0, 0x3b800000, 0x17 ;  /* 0x3b80000000057811 */ /* 0x000fe200078eb8ff */
[----:B------:R-:W-:-:S05]  /*6070*/  IMAD.SHL.U32 R0, R3, 0x100000, RZ ;  /* 0x0010000003007824 */ /* 0x000fca00078e00ff */
[----:B------:R-:W-:-:S07]  /*6080*/  LOP3.LUT R0, R5, R0, R6, 0xfe, !PT ;  /* 0x0000000005007212 */ /* 0x000fce00078efe06 */
.L_x_602:
[----:B------:R-:W-:Y:S05]  /*6090*/  BSYNC B0 ;  /* 0x0000000000007941 */ /* 0x000fea0003800000 */
.L_x_601:
[----:B------:R-:W-:-:S04]  /*60a0*/  F2FP.F16.F32.PACK_AB R0, RZ, R0 ;  /* 0x00000000ff00723e */ /* 0x000fc800000000ff */
[----:B------:R-:W-:Y:S01]  /*60b0*/  PRMT R24, R0, 0x7610, R24 ;  /* 0x0000761000187816 */ /* 0x000fe20000000018 */
[----:B------:R-:W-:Y:S06]  /*60c0*/  BRA `(.L_x_586) ;  /* 0x0000000400287947 */ /* 0x000fec0003800000 */
.L_x_599:
        /* <DEDUP_REMOVED lines=21> */
.L_x_608:
[----:B------:R-:W-:Y:S05]  /*6220*/  BSYNC B1 ;  /* 0x0000000000017941 */ /* 0x000fea0003800000 */
.L_x_607:
[----:B------:R-:W-:Y:S01]  /*6230*/  LEA R5, R0, 0x37800000, 0x17 ;  /* 0x3780000000057811 */ /* 0x000fe200078eb8ff */
[----:B------:R-:W-:-:S05]  /*6240*/  IMAD.SHL.U32 R0, R3, 0x200000, RZ ;  /* 0x0020000003007824 */ /* 0x000fca00078e00ff */
[----:B------:R-:W-:-:S07]  /*6250*/  LOP3.LUT R0, R5, R0, R6, 0xfe, !PT ;  /* 0x0000000005007212 */ /* 0x000fce00078efe06 */
.L_x_606:
[----:B------:R-:W-:Y:S05]  /*6260*/  BSYNC B0 ;  /* 0x0000000000007941 */ /* 0x000fea0003800000 */
.L_x_605:
[----:B------:R-:W-:-:S04]  /*6270*/  F2FP.F16.F32.PACK_AB R0, RZ, R0 ;  /* 0x00000000ff00723e */ /* 0x000fc800000000ff */
[----:B------:R-:W-:Y:S01]  /*6280*/  PRMT R24, R0, 0x7610, R24 ;  /* 0x0000761000187816 */ /* 0x000fe20000000018 */
[----:B------:R-:W-:Y:S06]  /*6290*/  BRA `(.L_x_586) ;  /* 0x0000000000b47947 */ /* 0x000fec0003800000 */
.L_x_598:
        /* <DEDUP_REMOVED lines=14> */
.L_x_612:
[----:B------:R-:W-:Y:S05]  /*6380*/  BSYNC B0 ;  /* 0x0000000000007941 */ /* 0x000fea0003800000 */
.L_x_611:
[----:B------:R-:W-:-:S04]  /*6390*/  F2FP.F16.F32.PACK_AB R0, RZ, R0 ;  /* 0x00000000ff00723e */ /* 0x000fc800000000ff */
[----:B------:R-:W-:Y:S01]  /*63a0*/  PRMT R24, R0, 0x7610, R24 ;  /* 0x0000761000187816 */ /* 0x000fe20000000018 */
[----:B------:R-:W-:Y:S06]  /*63b0*/  BRA `(.L_x_586) ;  /* 0x00000000006c7947 */ /* 0x000fec0003800000 */
.L_x_585:
        /* <DEDUP_REMOVED lines=16> */
.L_x_613:
[----:B------:R-:W-:Y:S01]  /*64c0*/  PRMT R24, RZ, 0x7610, R24 ;  /* 0x00007610ff187816 */ /* 0x000fe20000000018 */
[----:B------:R-:W-:Y:S06]  /*64d0*/  BRA `(.L_x_586) ;  /* 0x0000000000247947 */ /* 0x000fec0003800000 */
.L_x_610:
[----:B------:R-:W2:Y:S02]  /*64e0*/  LDG.E.64 R4, desc[UR36][R4.64] ;  /* 0x0000002404047981 */ /* 0x000ea4000c1e1b00 */
[----:B--2---:R-:W0:Y:S02]  /*64f0*/  I2F.U64 R0, R4 ;  /* 0x0000000400007312 */ /* 0x004e240000301000 */
[----:B0-----:R-:W-:-:S04]  /*6500*/  F2FP.F16.F32.PACK_AB R0, RZ, R0 ;  /* 0x00000000ff00723e */ /* 0x001fc800000000ff */
[----:B------:R-:W-:Y:S01]  /*6510*/  PRMT R24, R0, 0x7610, R24 ;  /* 0x0000761000187816 */ /* 0x000fe20000000018 */
[----:B------:R-:W-:Y:S06]  /*6520*/  BRA `(.L_x_586) ;  /* 0x0000000000107947 */ /* 0x000fec0003800000 */
.L_x_609:
[----:B------:R-:W2:Y:S02]  /*6530*/  LDG.E R4, desc[UR36][R4.64] ;  /* 0x0000002404047981 */ /* 0x000ea4000c1e1900 */
[----:B--2---:R-:W-:-:S04]  /*6540*/  I2FP.F32.U32 R0, R4 ;  /* 0x0000000400007245 */ /* 0x004fc80000201000 */
[----:B------:R-:W-:-:S04]  /*6550*/  F2FP.F16.F32.PACK_AB R0, RZ, R0 ;  /* 0x00000000ff00723e */ /* 0x000fc800000000ff */
[----:B------:R-:W-:-:S07]  /*6560*/  PRMT R24, R0, 0x7610, R24 ;  /* 0x0000761000187816 */ /* 0x000fce0000000018 */
.L_x_586:
[----:B------:R-:W-:-:S07]  /*6570*/  VIADD R27, R27, 0x80 ;  /* 0x000000801b1b7836 */ /* 0x000fce0000000000 */
.L_x_547:
[----:B------:R-:W-:Y:S05]  /*6580*/  BSYNC B6 ;  /* 0x0000000000067941 */ /* 0x000fea0003800000 */
.L_x_546:
        /* <DEDUP_REMOVED lines=26> */
.L_x_619:
[----:B------:R-:W2:Y:S02]  /*6730*/  LDG.E.U8 R4, desc[UR36][R4.64] ;  /* 0x0000002404047981 */ /* 0x000ea4000c1e1100 */
[----:B--2---:R-:W-:-:S04]  /*6740*/  I2FP.F32.U32 R0, R4 ;  /* 0x0000000400007245 */ /* 0x004fc80000201000 */
[----:B------:R-:W-:-:S04]  /*6750*/  F2FP.F16.F32.PACK_AB R0, RZ, R0 ;  /* 0x00000000ff00723e */ /* 0x000fc800000000ff */
[----:B------:R-:W-:Y:S01]  /*6760*/  PRMT R22, R0, 0x7610, R22 ;  /* 0x0000761000167816 */ /* 0x000fe20000000016 */
[----:B------:R-:W-:Y:S06]  /*6770*/  BRA `(.L_x_621) ;  /* 0x0000000c00bc7947 */ /* 0x000fec0003800000 */
.L_x_618:
        /* <DEDUP_REMOVED lines=11> */
.L_x_623:
[----:B------:R-:W2:Y:S02]  /*6830*/  LDG.E R4, desc[UR36][R4.64] ;  /* 0x0000002404047981 */ /* 0x000ea4000c1e1900 */
[----:B--2---:R-:W-:-:S04]  /*6840*/  I2FP.F32.S32 R0, R4 ;  /* 0x0000000400007245 */ /* 0x004fc80000201400 */
[----:B------:R-:W-:-:S04]  /*6850*/  F2FP.F16.F32.PACK_AB R0, RZ, R0 ;  /* 0x00000000ff00723e */ /* 0x000fc800000000ff */
[----:B------:R-:W-:Y:S01]  /*6860*/  PRMT R22, R0, 0x7610, R22 ;  /* 0x0000761000167816 */ /* 0x000fe20000000016 */
[----:B------:R-:W-:Y:S06]  /*6870*/  BRA `(.L_x_621) ;  /* 0x0000000c007c7947 */ /* 0x000fec0003800000 */
.L_x_622:
[----:B------:R-:W2:Y:S02]  /*6880*/  LDG.E.U16 R4, desc[UR36][R4.64] ;  /* 0x0000002404047981 */ /* 0x000ea4000c1e1500 */
[----:B--2---:R-:W0:Y:S02]  /*6890*/  I2F.S16 R0, R4 ;  /* 0x0000000400007306 */ /* 0x004e240000101400 */
[----:B0-----:R-:W-:-:S04]  /*68a0*/  F2FP.F16.F32.PACK_AB R0, RZ, R0 ;  /* 0x00000000ff00723e */ /* 0x001fc800000000ff */
[----:B------:R-:W-:Y:S01]  /*68b0*/  PRMT R22, R0, 0x7610, R22 ;  /* 0x0000761000167816 */ /* 0x000fe20000000016 */
[----:B------:R-:W-:Y:S06]  /*68c0*/  BRA `(.L_x_621) ;  /* 0x0000000c00687947 */ /* 0x000fec0003800000 */
.L_x_617:
        /* <DEDUP_REMOVED lines=9> */
.L_x_625:
[----:B------:R0:W5:Y:S01]  /*6960*/  LDG.E.U16 R22, desc[UR36][R4.64] ;  /* 0x0000002404167981 */ /* 0x000162000c1e1500 */
[----:B------:R-:W-:Y:S05]  /*6970*/  BRA `(.L_x_621) ;  /* 0x0000000c003c7947 */ /* 0x000fea0003800000 */
.L_x_624:
        /* <DEDUP_REMOVED lines=9> */
.L_x_627:
[----:B------:R1:W5:Y:S01]  /*6a10*/  LDG.E.U16 R22, desc[UR36][R4.64] ;  /* 0x0000002404167981 */ /* 0x000362000c1e1500 */
[----:B------:R-:W-:Y:S05]  /*6a20*/  BRA `(.L_x_621) ;  /* 0x0000000c00107947 */ /* 0x000fea0003800000 */
.L_x_626:
        /* <DEDUP_REMOVED lines=9> */
.L_x_616:
        /* <DEDUP_REMOVED lines=14> */
.L_x_630:
        /* <DEDUP_REMOVED lines=9> */
.L_x_629:
        /* <DEDUP_REMOVED lines=28> */
.L_x_632:
        /* <DEDUP_REMOVED lines=15> */
.L_x_631:
[----:B------:R-:W2:Y:S02]  /*6ee0*/  LDG.E.U16 R0, desc[UR36][R4.64] ;  /* 0x0000002404007981 */ /* 0x000ea4000c1e1500 */
[----:B--2---:R-:W-:-:S05]  /*6ef0*/  IMAD.U32 R0, R0, 0x10000, RZ ;  /* 0x0001000000007824 */ /* 0x004fca00078e00ff */
[----:B------:R-:W-:-:S04]  /*6f00*/  F2FP.F16.F32.PACK_AB R0, RZ, R0 ;  /* 0x00000000ff00723e */ /* 0x000fc800000000ff */
[----:B------:R-:W-:Y:S01]  /*6f10*/  PRMT R22, R0, 0x7610, R22 ;  /* 0x0000761000167816 */ /* 0x000fe20000000016 */
[----:B------:R-:W-:Y:S06]  /*6f20*/  BRA `(.L_x_621) ;  /* 0x0000000400d07947 */ /* 0x000fec0003800000 */
.L_x_628:
        /* <DEDUP_REMOVED lines=13> */
.L_x_635:
        /* <DEDUP_REMOVED lines=21> */
.L_x_639:
[----:B------:R-:W-:Y:S05]  /*7150*/  BSYNC B1 ;  /* 0x0000000000017941 */ /* 0x000fea0003800000 */
.L_x_638:
[----:B------:R-:W-:Y:S01]  /*7160*/  LEA R5, R0, 0x3b800000, 0x17 ;  /* 0x3b80000000057811 */ /* 0x000fe200078eb8ff */
[----:B------:R-:W-:-:S05]  /*7170*/  IMAD.SHL.U32 R0, R3, 0x100000, RZ ;  /* 0x0010000003007824 */ /* 0x000fca00078e00ff */
[----:B------:R-:W-:-:S07]  /*7180*/  LOP3.LUT R0, R5, R0, R6, 0xfe, !PT ;  /* 0x0000000005007212 */ /* 0x000fce00078efe06 */
.L_x_637:
[----:B------:R-:W-:Y:S05]  /*7190*/  BSYNC B0 ;  /* 0x0000000000007941 */ /* 0x000fea0003800000 */
.L_x_636:
[----:B------:R-:W-:-:S04]  /*71a0*/  F2FP.F16.F32.PACK_AB R0, RZ, R0 ;  /* 0x00000000ff00723e */ /* 0x000fc800000000ff */
[----:B------:R-:W-:Y:S01]  /*71b0*/  PRMT R22, R0, 0x7610, R22 ;  /* 0x0000761000167816 */ /* 0x000fe20000000016 */
[----:B------:R-:W-:Y:S06]  /*71c0*/  BRA `(.L_x_621) ;  /* 0x0000000400287947 */ /* 0x000fec0003800000 */
.L_x_634:
        /* <DEDUP_REMOVED lines=21> */
.L_x_643:
[----:B------:R-:W-:Y:S05]  /*7320*/  BSYNC B1 ;  /* 0x0000000000017941 */ /* 0x000fea0003800000 */
.L_x_642:
[----:B------:R-:W-:Y:S01]  /*7330*/  LEA R5, R0, 0x37800000, 0x17 ;  /* 0x3780000000057811 */ /* 0x000fe200078eb8ff */
[----:B------:R-:W-:-:S05]  /*7340*/  IMAD.SHL.U32 R0, R3, 0x200000, RZ ;  /* 0x0020000003007824 */ /* 0x000fca00078e00ff */
[----:B------:R-:W-:-:S07]  /*7350*/  LOP3.LUT R0, R5, R0, R6, 0xfe, !PT ;  /* 0x0000000005007212 */ /* 0x000fce00078efe06 */
.L_x_641:
[----:B------:R-:W-:Y:S05]  /*7360*/  BSYNC B0 ;  /* 0x0000000000007941 */ /* 0x000fea0003800000 */
.L_x_640:
[----:B------:R-:W-:-:S04]  /*7370*/  F2FP.F16.F32.PACK_AB R0, RZ, R0 ;  /* 0x00000000ff00723e */ /* 0x000fc800000000ff */
[----:B------:R-:W-:Y:S01]  /*7380*/  PRMT R22, R0, 0x7610, R22 ;  /* 0x0000761000167816 */ /* 0x000fe20000000016 */
[----:B------:R-:W-:Y:S06]  /*7390*/  BRA `(.L_x_621) ;  /* 0x0000000000b47947 */ /* 0x000fec0003800000 */
.L_x_633:
        /* <DEDUP_REMOVED lines=14> */
.L_x_647:
[----:B------:R-:W-:Y:S05]  /*7480*/  BSYNC B0 ;  /* 0x0000000000007941 */ /* 0x000fea0003800000 */
.L_x_646:
[----:B------:R-:W-:-:S04]  /*7490*/  F2FP.F16.F32.PACK_AB R0, RZ, R0 ;  /* 0x00000000ff00723e */ /* 0x000fc800000000ff */
[----:B------:R-:W-:Y:S01]  /*74a0*/  PRMT R22, R0, 0x7610, R22 ;  /* 0x0000761000167816 */ /* 0x000fe20000000016 */
[----:B------:R-:W-:Y:S06]  /*74b0*/  BRA `(.L_x_621) ;  /* 0x00000000006c7947 */ /* 0x000fec0003800000 */
.L_x_620:
        /* <DEDUP_REMOVED lines=16> */
.L_x_648:
[----:B------:R-:W-:Y:S01]  /*75c0*/  PRMT R22, RZ, 0x7610, R22 ;  /* 0x00007610ff167816 */ /* 0x000fe20000000016 */
[----:B------:R-:W-:Y:S06]  /*75d0*/  BRA `(.L_x_621) ;  /* 0x0000000000247947 */ /* 0x000fec0003800000 */
.L_x_645:
[----:B------:R-:W2:Y:S02]  /*75e0*/  LDG.E.64 R4, desc[UR36][R4.64] ;  /* 0x0000002404047981 */ /* 0x000ea4000c1e1b00 */
[----:B--2---:R-:W0:Y:S02]  /*75f0*/  I2F.U64 R0, R4 ;  /* 0x0000000400007312 */ /* 0x004e240000301000 */
[----:B0-----:R-:W-:-:S04]  /*7600*/  F2FP.F16.F32.PACK_AB R0, RZ, R0 ;  /* 0x00000000ff00723e */ /* 0x001fc800000000ff */
[----:B------:R-:W-:Y:S01]  /*7610*/  PRMT R22, R0, 0x7610, R22 ;  /* 0x0000761000167816 */ /* 0x000fe20000000016 */
[----:B------:R-:W-:Y:S06]  /*7620*/  BRA `(.L_x_621) ;  /* 0x0000000000107947 */ /* 0x000fec0003800000 */
.L_x_644:
[----:B------:R-:W2:Y:S02]  /*7630*/  LDG.E R4, desc[UR36][R4.64] ;  /* 0x0000002404047981 */ /* 0x000ea4000c1e1900 */
[----:B--2---:R-:W-:-:S04]  /*7640*/  I2FP.F32.U32 R0, R4 ;  /* 0x0000000400007245 */ /* 0x004fc80000201000 */
[----:B------:R-:W-:-:S04]  /*7650*/  F2FP.F16.F32.PACK_AB R0, RZ, R0 ;  /* 0x00000000ff00723e */ /* 0x000fc800000000ff */
[----:B------:R-:W-:-:S07]  /*7660*/  PRMT R22, R0, 0x7610, R22 ;  /* 0x0000761000167816 */ /* 0x000fce0000000016 */
.L_x_621:
        /* <DEDUP_REMOVED lines=21> */
.L_x_652:
[----:B------:R-:W2:Y:S02]  /*77c0*/  LDG.E.U8 R4, desc[UR36][R4.64] ;  /* 0x0000002404047981 */ /* 0x000ea4000c1e1100 */
[----:B--2---:R-:W-:-:S04]  /*77d0*/  I2FP.F32.U32 R0, R4 ;  /* 0x0000000400007245 */ /* 0x004fc80000201000 */
[----:B------:R-:W-:Y:S01]  /*77e0*/  F2FP.F16.F32.PACK_AB R0, RZ, R0 ;  /* 0x00000000ff00723e */ /* 0x000fe200000000ff */
[----:B------:R-:W-:Y:S06]  /*77f0*/  BRA `(.L_x_615) ;  /* 0x0000000c00847947 */ /* 0x000fec0003800000 */
.L_x_651:
        /* <DEDUP_REMOVED lines=10> */
.L_x_655:
[----:B------:R-:W2:Y:S02]  /*78a0*/  LDG.E R4, desc[UR36][R4.64] ;  /* 0x0000002404047981 */ /* 0x000ea4000c1e1900 */
[----:B--2---:R-:W-:-:S04]  /*78b0*/  I2FP.F32.S32 R0, R4 ;  /* 0x0000000400007245 */ /* 0x004fc80000201400 */
[----:B------:R-:W-:Y:S01]  /*78c0*/  F2FP.F16.F32.PACK_AB R0, RZ, R0 ;  /* 0x00000000ff00723e */ /* 0x000fe200000000ff */
[----:B------:R-:W-:Y:S06]  /*78d0*/  BRA `(.L_x_615) ;  /* 0x0000000c004c7947 */ /* 0x000fec0003800000 */
.L_x_654:
[----:B------:R-:W2:Y:S02]  /*78e0*/  LDG.E.U16 R4, desc[UR36][R4.64] ;  /* 0x0000002404047981 */ /* 0x000ea4000c1e1500 */
[----:B--2---:R-:W0:Y:S02]  /*78f0*/  I2F.S16 R0, R4 ;  /* 0x0000000400007306 */ /* 0x004e240000101400 */
[----:B0-----:R-:W-:Y:S01]  /*7900*/  F2FP.F16.F32.PACK_AB R0, RZ, R0 ;  /* 0x00000000ff00723e */ /* 0x001fe200000000ff */
[----:B------:R-:W-:Y:S06]  /*7910*/  BRA `(.L_x_615) ;  /* 0x0000000c003c7947 */ /* 0x000fec0003800000 */
.L_x_650:
        /* <DEDUP_REMOVED lines=9> */
.L_x_657:
[----:B------:R2:W5:Y:S01]  /*79b0*/  LDG.E.U16 R0, desc[UR36][R4.64] ;  /* 0x0000002404007981 */ /* 0x000562000c1e1500 */
[----:B------:R-:W-:Y:S05]  /*79c0*/  BRA `(.L_x_615) ;  /* 0x0000000c00107947 */ /* 0x000fea0003800000 */
.L_x_656:
        /* <DEDUP_REMOVED lines=9> */
.L_x_659:
[----:B------:R3:W5:Y:S01]  /*7a60*/  LDG.E.U16 R0, desc[UR36][R4.64] ;  /* 0x0000002404007981 */ /* 0x000762000c1e1500 */
[----:B------:R-:W-:Y:S05]  /*7a70*/  BRA `(.L_x_615) ;  /* 0x0000000800e47947 */ /* 0x000fea0003800000 */
.L_x_658:
        /* <DEDUP_REMOVED lines=8> */
.L_x_649:
        /* <DEDUP_REMOVED lines=13> */
.L_x_662:
        /* <DEDUP_REMOVED lines=8> */
.L_x_661:
        /* <DEDUP_REMOVED lines=28> */
.L_x_664:
        /* <DEDUP_REMOVED lines=12> */
[----:B------:R-:W-:Y:S01]  /*7ed0*/  F2FP.F16.F32.PACK_AB R0, RZ, R0 ;  /* 0x00000000ff00723e */ /* 0x000fe200000000ff */
[----:B------:R-:W-:Y:S06]  /*7ee0*/  BRA `(.L_x_615) ;  /* 0x0000000400c87947 */ /* 0x000fec0003800000 */
.L_x_663:
[----:B------:R-:W2:Y:S02]  /*7ef0*/  LDG.E.U16 R0, desc[UR36][R4.64] ;  /* 0x0000002404007981 */ /* 0x000ea4000c1e1500 */
[----:B--2---:R-:W-:-:S05]  /*7f00*/  IMAD.U32 R0, R0, 0x10000, RZ ;  /* 0x0001000000007824 */ /* 0x004fca00078e00ff */
[----:B------:R-:W-:Y:S01]  /*7f10*/  F2FP.F16.F32.PACK_AB R0, RZ, R0 ;  /* 0x00000000ff00723e */ /* 0x000fe200000000ff */
[----:B------:R-:W-:Y:S06]  /*7f20*/  BRA `(.L_x_615) ;  /* 0x0000000400b87947 */ /* 0x000fec0003800000 */
.L_x_660:
        /* <DEDUP_REMOVED lines=12> */
.L_x_667:
        /* <DEDUP_REMOVED lines=21> */
.L_x_671:
[----:B------:R-:W-:Y:S05]  /*8140*/  BSYNC B1 ;  /* 0x0000000000017941 */ /* 0x000fea0003800000 */
.L_x_670:
[----:B------:R-:W-:Y:S01]  /*8150*/  LEA R5, R0, 0x3b800000, 0x17 ;  /* 0x3b80000000057811 */ /* 0x000fe200078eb8ff */
[----:B------:R-:W-:-:S05]  /*8160*/  IMAD.SHL.U32 R0, R3, 0x100000, RZ ;  /* 0x0010000003007824 */ /* 0x000fca00078e00ff */
[----:B------:R-:W-:-:S07]  /*8170*/  LOP3.LUT R0, R5, R0, R6, 0xfe, !PT ;  /* 0x0000000005007212 */ /* 0x000fce00078efe06 */
.L_x_669:
[----:B------:R-:W-:Y:S05]  /*8180*/  BSYNC B0 ;  /* 0x0000000000007941 */ /* 0x000fea0003800000 */
.L_x_668:
[----:B------:R-:W-:Y:S01]  /*8190*/  F2FP.F16.F32.PACK_AB R0, RZ, R0 ;  /* 0x00000000ff00723e */ /* 0x000fe200000000ff */
[----:B------:R-:W-:Y:S06]  /*81a0*/  BRA `(.L_x_615) ;  /* 0x0000000400187947 */ /* 0x000fec0003800000 */
.L_x_666:
        /* <DEDUP_REMOVED lines=21> */
.L_x_675:
[----:B------:R-:W-:Y:S05]  /*8300*/  BSYNC B1 ;  /* 0x0000000000017941 */ /* 0x000fea0003800000 */
.L_x_674:
[----:B------:R-:W-:Y:S01]  /*8310*/  LEA R5, R0, 0x37800000, 0x17 ;  /* 0x3780000000057811 */ /* 0x000fe200078eb8ff */
[----:B------:R-:W-:-:S05]  /*8320*/  IMAD.SHL.U32 R0, R3, 0x200000, RZ ;  /* 0x0020000003007824 */ /* 0x000fca00078e00ff */
[----:B------:R-:W-:-:S07]  /*8330*/  LOP3.LUT R0, R5, R0, R6, 0xfe, !PT ;  /* 0x0000000005007212 */ /* 0x000fce00078efe06 */
.L_x_673:
[----:B------:R-:W-:Y:S05]  /*8340*/  BSYNC B0 ;  /* 0x0000000000007941 */ /* 0x000fea0003800000 */
.L_x_672:
[----:B------:R-:W-:Y:S01]  /*8350*/  F2FP.F16.F32.PACK_AB R0, RZ, R0 ;  /* 0x00000000ff00723e */ /* 0x000fe200000000ff */
[----:B------:R-:W-:Y:S06]  /*8360*/  BRA `(.L_x_615) ;  /* 0x0000000000a87947 */ /* 0x000fec0003800000 */
.L_x_665:
        /* <DEDUP_REMOVED lines=14> */
.L_x_679:
[----:B------:R-:W-:Y:S05]  /*8450*/  BSYNC B0 ;  /* 0x0000000000007941 */ /* 0x000fea0003800000 */
.L_x_678:
[----:B------:R-:W-:Y:S01]  /*8460*/  F2FP.F16.F32.PACK_AB R0, RZ, R0 ;  /* 0x00000000ff00723e */ /* 0x000fe200000000ff */
[----:B------:R-:W-:Y:S06]  /*8470*/  BRA `(.L_x_615) ;  /* 0x0000000000647947 */ /* 0x000fec0003800000 */
.L_x_653:
        /* <DEDUP_REMOVED lines=16> */
.L_x_680:
[----:B------:R-:W-:Y:S01]  /*8580*/  PRMT R0, RZ, 0x7610, R0 ;  /* 0x00007610ff007816 */ /* 0x000fe20000000000 */
[----:B------:R-:W-:Y:S06]  /*8590*/  BRA `(.L_x_615) ;  /* 0x00000000001c7947 */ /* 0x000fec0003800000 */
.L_x_677:
[----:B------:R-:W2:Y:S02]  /*85a0*/  LDG.E.64 R4, desc[UR36][R4.64] ;  /* 0x0000002404047981 */ /* 0x000ea4000c1e1b00 */
[----:B--2---:R-:W0:Y:S02]  /*85b0*/  I2F.U64 R0, R4 ;  /* 0x0000000400007312 */ /* 0x004e240000301000 */
[----:B0-----:R-:W-:Y:S01]  /*85c0*/  F2FP.F16.F32.PACK_AB R0, RZ, R0 ;  /* 0x00000000ff00723e */ /* 0x001fe200000000ff */
[----:B------:R-:W-:Y:S06]  /*85d0*/  BRA `(.L_x_615) ;  /* 0x00000000000c7947 */ /* 0x000fec0003800000 */
.L_x_676:
[----:B------:R-:W2:Y:S02]  /*85e0*/  LDG.E R4, desc[UR36][R4.64] ;  /* 0x0000002404047981 */ /* 0x000ea4000c1e1900 */
[----:B--2---:R-:W-:-:S04]  /*85f0*/  I2FP.F32.U32 R0, R4 ;  /* 0x0000000400007245 */ /* 0x004fc80000201000 */
[----:B------:R-:W-:-:S07]  /*8600*/  F2FP.F16.F32.PACK_AB R0, RZ, R0 ;  /* 0x00000000ff00723e */ /* 0x000fce00000000ff */
.L_x_615:
[----:B------:R-:W-:Y:S05]  /*8610*/  BSYNC B6 ;  /* 0x0000000000067941 */ /* 0x000fea0003800000 */
.L_x_614:
[----:B------:R-:W4:Y:S01]  /*8620*/  S2R R25, SR_TID.X ;  /* 0x0000000000197919 */ /* 0x000f220000002100 */
[----:B------:R-:W0:Y:S01]  /*8630*/  LDC.U8 R27, c[0x0][0x240] ;  /* 0x00009000ff1b7b82 */ /* 0x000e220000000000 */
[----:B------:R-:W-:Y:S01]  /*8640*/  BSSY B6, `(.L_x_681) ;  /* 0x0000129000067945 */ /* 0x000fe20003800000 */
[C---:B----4-:R-:W-:Y:S01]  /*8650*/  VIADD R3, R25.reuse, 0x100 ;  /* 0x0000010019037836 */ /* 0x050fe20000000000 */
[CC--:B------:R-:W-:Y:S01]  /*8660*/  ISETP.GE.AND P3, PT, R25.reuse, R28.reuse, PT ;  /* 0x0000001c1900720c */ /* 0x0c0fe20003f66270 */
[C---:B0123--:R-:W-:Y:S02]  /*8670*/  VIADD R5, R25.reuse, 0x180 ;  /* 0x0000018019057836 */ /* 0x04ffe40000000000 */
[----:B------:R-:W-:Y:S01]  /*8680*/  VIADD R26, R25, 0x80 ;  /* 0x00000080191a7836 */ /* 0x000fe20000000000 */
[-C--:B------:R-:W-:Y:S02]  /*8690*/  ISETP.GE.AND P1, PT, R3, R28.reuse, PT ;  /* 0x0000001c0300720c */ /* 0x080fe40003f26270 */
[----:B------:R-:W-:-:S02]  /*86a0*/  ISETP.GE.AND P2, PT, R5, R28, PT ;  /* 0x0000001c0500720c */ /* 0x000fc40003f46270 */
[----:B------:R-:W-:-:S05]  /*86b0*/  ISETP.GE.AND P0, PT, R26, R28, PT ;  /* 0x0000001c1a00720c */ /* 0x000fca0003f06270 */
[----:B-----5:R-:W-:Y:S02]  /*86c0*/  @!P3 HADD2.F32 R3, -RZ, R17.H0_H0 ;  /* 0x20000011ff03b230 */ /* 0x020fe40000004100 */
[----:B------:R-:W-:Y:S02]  /*86d0*/  @!P3 HADD2.F32 R4, -RZ, R18.H0_H0 ;  /* 0x20000012ff04b230 */ /* 0x000fe40000004100 */
[----:B------:R-:W-:Y:S02]  /*86e0*/  @!P1 HADD2.F32 R23, -RZ, R23.H0_H0 ;  /* 0x20000017ff179230 */ /* 0x000fe40000004100 */
[----:B------:R-:W-:Y:S01]  /*86f0*/  @!P1 HADD2.F32 R24, -RZ, R24.H0_H0 ;  /* 0x20000018ff189230 */ /* 0x000fe20000004100 */
[----:B------:R-:W-:Y:S01]  /*8700*/  @!P3 LOP3.LUT R3, R3, 0x80000000, R4, 0xb8, !PT ;  /* 0x800000000303b812 */ /* 0x000fe200078eb804 */
[----:B------:R-:W-:Y:S02]  /*8710*/  @!P2 HADD2.F32 R22, -RZ, R22.H0_H0 ;  /* 0x20000016ff16a230 */ /* 0x000fe40000004100 */
[----:B------:R-:W-:Y:S01]  /*8720*/  @!P2 HADD2.F32 R7, -RZ, R0.H0_H0 ;  /* 0x20000000ff07a230 */ /* 0x000fe20000004100 */
[----:B------:R-:W-:Y:S01]  /*8730*/  @!P1 LOP3.LUT R23, R23, 0x80000000, R24, 0xb8, !PT ;  /* 0x8000000017179812 */ /* 0x000fe200078eb818 */
[----:B------:R-:W-:Y:S01]  /*8740*/  @!P0 HADD2.F32 R5, -RZ, R16.H0_H0 ;  /* 0x20000010ff058230 */ /* 0x000fe20000004100 */
[----:B------:R-:W-:Y:S01]  /*8750*/  @!P3 F2FP.F16.F32.PACK_AB R0, RZ, R3 ;  /* 0x00000003ff00b23e */ /* 0x000fe200000000ff */
[----:B------:R-:W-:Y:S01]  /*8760*/  @!P0 HADD2.F32 R6, -RZ, R19.H0_H0 ;  /* 0x20000013ff068230 */ /* 0x000fe20000004100 */
[----:B------:R-:W-:-:S02]  /*8770*/  @!P2 LOP3.LUT R7, R22, 0x80000000, R7, 0xb8, !PT ;  /* 0x800000001607a812 */ /* 0x000fc400078eb807 */
[----:B------:R-:W-:Y:S02]  /*8780*/  @!P1 F2FP.F16.F32.PACK_AB R17, RZ, R23 ;  /* 0x00000017ff11923e */ /* 0x000fe400000000ff */
[----:B------:R-:W-:Y:S02]  /*8790*/  @!P0 LOP3.LUT R5, R5, 0x80000000, R6, 0xb8, !PT ;  /* 0x8000000005058812 */ /* 0x000fe400078eb806 */
[----:B------:R-:W-:Y:S02]  /*87a0*/  @!P2 F2FP.F16.F32.PACK_AB R16, RZ, R7 ;  /* 0x00000007ff10a23e */ /* 0x000fe400000000ff */
[----:B------:R-:W-:Y:S01]  /*87b0*/  @!P0 F2FP.F16.F32.PACK_AB R18, RZ, R5 ;  /* 0x00000005ff12823e */ /* 0x000fe200000000ff */
[----:B------:R-:W-:Y:S06]  /*87c0*/  @P3 BRA `(.L_x_682) ;  /* 0x0000001000403947 */ /* 0x000fec0003800000 */
        /* <DEDUP_REMOVED lines=17> */
[----:B------:R-:W-:Y:S02]  /*88e0*/  HADD2.F32 R0, -RZ, R0.H0_H0 ;  /* 0x20000000ff007230 */ /* 0x000fe40000004100 */
[----:B------:R-:W-:Y:S02]  /*88f0*/  IMAD.MOV.U32 R25, RZ, RZ, R26 ;  /* 0x000000ffff197224 */ /* 0x000fe400078e001a */
[----:B------:R-:W0:Y:S02]  /*8900*/  F2I.FTZ.TRUNC.NTZ R3, R0 ;  /* 0x0000000000037305 */ /* 0x000e24000021f100 */
[----:B0-----:R0:W-:Y:S01]  /*8910*/  STG.E.U8 desc[UR36][R8.64], R3 ;  /* 0x0000000308007986 */ /* 0x0011e2000c101124 */
[----:B------:R-:W-:Y:S05]  /*8920*/  BRA `(.L_x_682) ;  /* 0x0000000c00e87947 */ /* 0x000fea0003800000 */
.L_x_686:
[----:B------:R-:W-:Y:S02]  /*8930*/  HADD2.F32 R5, -RZ, R0.H0_H0 ;  /* 0x20000000ff057230 */ /* 0x000fe40000004100 */
[----:B------:R-:W-:-:S04]  /*8940*/  IMAD.MOV.U32 R25, RZ, RZ, R26 ;  /* 0x000000ffff197224 */ /* 0x000fc800078e001a */
[----:B------:R-:W0:Y:S02]  /*8950*/  F2I.S64.TRUNC R4, R5 ;  /* 0x0000000500047311 */ /* 0x000e24000020d900 */
[----:B0-----:R0:W-:Y:S01]  /*8960*/  STG.E.U8 desc[UR36][R8.64], R4 ;  /* 0x0000000408007986 */ /* 0x0011e2000c101124 */
[----:B------:R-:W-:Y:S05]  /*8970*/  BRA `(.L_x_682) ;  /* 0x0000000c00d47947 */ /* 0x000fea0003800000 */
.L_x_685:
[----:B------:R-:W-:-:S13]  /*8980*/  ISETP.NE.AND P0, PT, R3, 0x2, PT ;  /* 0x000000020300780c */ /* 0x000fda0003f05270 */
[----:B------:R-:W-:Y:S05]  /*8990*/  @!P0 BRA `(.L_x_688) ;  /* 0x0000000000388947 */ /* 0x000fea0003800000 */
[----:B------:R-:W-:-:S13]  /*89a0*/  ISETP.NE.AND P0, PT, R3, 0x3, PT ;  /* 0x000000030300780c */ /* 0x000fda0003f05270 */
[----:B------:R-:W-:Y:S05]  /*89b0*/  @!P0 BRA `(.L_x_689) ;  /* 0x00000000001c8947 */ /* 0x000fea0003800000 */
[----:B------:R-:W-:-:S13]  /*89c0*/  ISETP.NE.AND P0, PT, R3, 0x4, PT ;  /* 0x000000040300780c */ /* 0x000fda0003f05270 */
[----:B------:R-:W-:Y:S05]  /*89d0*/  @P0 BRA `(.L_x_687) ;  /* 0x0000000c00500947 */ /* 0x000fea0003800000 */
[----:B------:R-:W-:Y:S02]  /*89e0*/  HADD2.F32 R4, -RZ, R0.H0_H0 ;  /* 0x20000000ff047230 */ /* 0x000fe40000004100 */
[----:B------:R-:W-:-:S04]  /*89f0*/  IMAD.MOV.U32 R25, RZ, RZ, R26 ;  /* 0x000000ffff197224 */ /* 0x000fc800078e001a */
[----:B------:R-:W0:Y:S02]  /*8a00*/  F2I.S64.TRUNC R4, R4 ;  /* 0x0000000400047311 */ /* 0x000e24000020d900 */
[----:B0-----:R0:W-:Y:S01]  /*8a10*/  STG.E.64 desc[UR36][R8.64], R4 ;  /* 0x0000000408007986 */ /* 0x0011e2000c101b24 */
[----:B------:R-:W-:Y:S05]  /*8a20*/  BRA `(.L_x_682) ;  /* 0x0000000c00a87947 */ /* 0x000fea0003800000 */
.L_x_689:
[----:B------:R-:W-:Y:S02]  /*8a30*/  HADD2.F32 R0, -RZ, R0.H0_H0 ;  /* 0x20000000ff007230 */ /* 0x000fe40000004100 */
[----:B------:R-:W-:Y:S02]  /*8a40*/  IMAD.MOV.U32 R25, RZ, RZ, R26 ;  /* 0x000000ffff197224 */ /* 0x000fe400078e001a */
[----:B------:R-:W0:Y:S02]  /*8a50*/  F2I.FTZ.TRUNC.NTZ R3, R0 ;  /* 0x0000000000037305 */ /* 0x000e24000021f100 */
[----:B0-----:R0:W-:Y:S01]  /*8a60*/  STG.E desc[UR36][R8.64], R3 ;  /* 0x0000000308007986 */ /* 0x0011e2000c101924 */
[----:B------:R-:W-:Y:S05]  /*8a70*/  BRA `(.L_x_682) ;  /* 0x0000000c00947947 */ /* 0x000fea0003800000 */
.L_x_688:
[----:B------:R-:W-:Y:S02]  /*8a80*/  HADD2.F32 R0, -RZ, R0.H0_H0 ;  /* 0x20000000ff007230 */ /* 0x000fe40000004100 */
[----:B------:R-:W-:Y:S02]  /*8a90*/  IMAD.MOV.U32 R25, RZ, RZ, R26 ;  /* 0x000000ffff197224 */ /* 0x000fe400078e001a */
[----:B------:R-:W0:Y:S02]  /*8aa0*/  F2I.FTZ.TRUNC.NTZ R3, R0 ;  /* 0x0000000000037305 */ /* 0x000e24000021f100 */
[----:B0-----:R0:W-:Y:S01]  /*8ab0*/  STG.E.U16 desc[UR36][R8.64], R3 ;  /* 0x0000000308007986 */ /* 0x0011e2000c101524 */
[----:B------:R-:W-:Y:S05]  /*8ac0*/  BRA `(.L_x_682) ;  /* 0x0000000c00807947 */ /* 0x000fea0003800000 */
.L_x_684:
[----:B------:R-:W-:-:S13]  /*8ad0*/  ISETP.GT.AND P0, PT, R3, 0x6, PT ;  /* 0x000000060300780c */ /* 0x000fda0003f04270 */
[----:B------:R-:W-:Y:S05]  /*8ae0*/  @P0 BRA `(.L_x_690) ;  /* 0x00000000002c0947 */ /* 0x000fea0003800000 */
[----:B------:R-:W-:-:S13]  /*8af0*/  ISETP.NE.AND P0, PT, R3, 0x5, PT ;  /* 0x000000050300780c */ /* 0x000fda0003f05270 */
[----:B------:R-:W-:Y:S05]  /*8b00*/  @!P0 BRA `(.L_x_691) ;  /* 0x0000000000188947 */ /* 0x000fea0003800000 */
[----:B------:R-:W-:-:S13]  /*8b10*/  ISETP.NE.AND P0, PT, R3, 0x6, PT ;  /* 0x000000060300780c */ /* 0x000fda0003f05270 */
[----:B------:R-:W-:Y:S05]  /*8b20*/  @P0 BRA `(.L_x_687) ;  /* 0x0000000800fc0947 */ /* 0x000fea0003800000 */
[----:B------:R-:W-:Y:S02]  /*8b30*/  HADD2.F32 R3, -RZ, R0.H0_H0 ;  /* 0x20000000ff037230 */ /* 0x000fe40000004100 */
[----:B------:R-:W-:-:S03]  /*8b40*/  IMAD.MOV.U32 R25, RZ, RZ, R26 ;  /* 0x000000ffff197224 */ /* 0x000fc600078e001a */
[----:B------:R1:W-:Y:S01]  /*8b50*/  STG.E desc[UR36][R8.64], R3 ;  /* 0x0000000308007986 */ /* 0x0003e2000c101924 */
[----:B------:R-:W-:Y:S05]  /*8b60*/  BRA `(.L_x_682) ;  /* 0x0000000c00587947 */ /* 0x000fea0003800000 */
.L_x_691:
[----:B------:R0:W-:Y:S01]  /*8b70*/  STG.E.U16 desc[UR36][R8.64], R0 ;  /* 0x0000000008007986 */ /* 0x0001e2000c101524 */
[----:B------:R-:W-:Y:S01]  /*8b80*/  IMAD.MOV.U32 R25, RZ, RZ, R26 ;  /* 0x000000ffff197224 */ /* 0x000fe200078e001a */
[----:B------:R-:W-:Y:S06]  /*8b90*/  BRA `(.L_x_682) ;  /* 0x0000000c004c7947 */ /* 0x000fec0003800000 */
.L_x_690:
[----:B------:R-:W-:-:S13]  /*8ba0*/  ISETP.NE.AND P0, PT, R3, 0x7, PT ;  /* 0x000000070300780c */ /* 0x000fda0003f05270 */
[----:B------:R-:W-:Y:S05]  /*8bb0*/  @!P0 BRA `(.L_x_692) ;  /* 0x00000000003c8947 */ /* 0x000fea0003800000 */
[----:B------:R-:W-:-:S13]  /*8bc0*/  ISETP.NE.AND P0, PT, R3, 0x8, PT ;  /* 0x000000080300780c */ /* 0x000fda0003f05270 */
[----:B------:R-:W-:Y:S05]  /*8bd0*/  @!P0 BRA `(.L_x_693) ;  /* 0x00000000001c8947 */ /* 0x000fea0003800000 */
[----:B------:R-:W-:-:S13]  /*8be0*/  ISETP.NE.AND P0, PT, R3, 0x9, PT ;  /* 0x000000090300780c */ /* 0x000fda0003f05270 */
[----:B------:R-:W-:Y:S05]  /*8bf0*/  @P0 BRA `(.L_x_687) ;  /* 0x0000000800c80947 */ /* 0x000fea0003800000 */
[----:B------:R-:W-:Y:S02]  /*8c00*/  HADD2.F32 R4, -RZ, R0.H0_H0 ;  /* 0x20000000ff047230 */ /* 0x000fe40000004100 */
[----:B------:R-:W-:Y:S02]  /*8c10*/  IMAD.MOV.U32 R5, RZ, RZ, RZ ;  /* 0x000000ffff057224 */ /* 0x000fe400078e00ff */
[----:B------:R-:W-:-:S03]  /*8c20*/  IMAD.MOV.U32 R25, RZ, RZ, R26 ;  /* 0x000000ffff197224 */ /* 0x000fc600078e001a */
[----:B------:R2:W-:Y:S01]  /*8c30*/  STG.E.64 desc[UR36][R8.64], R4 ;  /* 0x0000000408007986 */ /* 0x0005e2000c101b24 */
[----:B------:R-:W-:Y:S05]  /*8c40*/  BRA `(.L_x_682) ;  /* 0x0000000c00207947 */ /* 0x000fea0003800000 */
.L_x_693:
[----:B------:R-:W-:Y:S02]  /*8c50*/  HADD2.F32 R0, -RZ, R0.H0_H0 ;  /* 0x20000000ff007230 */ /* 0x000fe40000004100 */
[----:B------:R-:W-:-:S03]  /*8c60*/  IMAD.MOV.U32 R25, RZ, RZ, R26 ;  /* 0x000000ffff197224 */ /* 0x000fc600078e001a */
[----:B------:R-:W-:-:S04]  /*8c70*/  F2FP.F16.F32.PACK_AB R0, RZ, R0 ;  /* 0x00000000ff00723e */ /* 0x000fc800000000ff */
[----:B------:R-:W-:-:S05]  /*8c80*/  PRMT R0, R0, 0x5410, RZ ;  /* 0x0000541000007816 */ /* 0x000fca00000000ff */
[----:B------:R3:W-:Y:S01]  /*8c90*/  STG.E desc[UR36][R8.64], R0 ;  /* 0x0000000008007986 */ /* 0x0007e2000c101924 */
[----:B------:R-:W-:Y:S05]  /*8ca0*/  BRA `(.L_x_682) ;  /* 0x0000000c00087947 */ /* 0x000fea0003800000 */
.L_x_692:
[----:B------:R-:W-:Y:S02]  /*8cb0*/  HADD2.F32 R4, -RZ, R0.H0_H0 ;  /* 0x20000000ff047230 */ /* 0x000fe40000004100 */
[----:B------:R-:W-:-:S03]  /*8cc0*/  IMAD.MOV.U32 R25, RZ, RZ, R26 ;  /* 0x000000ffff197224 */ /* 0x000fc600078e001a */
[----:B------:R-:W-:-:S06]  /*8cd0*/  FMUL.FTZ R4, R4, 1 ;  /* 0x3f80000004047820 */ /* 0x000fcc0000410000 */
[----:B------:R-:W0:Y:S02]  /*8ce0*/  F2F.F64.F32 R4, R4 ;  /* 0x0000000400047310 */ /* 0x000e240000201800 */
[----:B0-----:R4:W-:Y:S01]  /*8cf0*/  STG.E.64 desc[UR36][R8.64], R4 ;  /* 0x0000000408007986 */ /* 0x0019e2000c101b24 */
[----:B------:R-:W-:Y:S05]  /*8d00*/  BRA `(.L_x_682) ;  /* 0x0000000800f07947 */ /* 0x000fea0003800000 */
.L_x_683:
        /* <DEDUP_REMOVED lines=10> */
[----:B------:R-:W-:-:S04]  /*8db0*/  FSETP.NEU.FTZ.AND P0, PT, R0, RZ, PT ;  /* 0x000000ff0000720b */ /* 0x000fc80003f1d000 */
[----:B------:R-:W-:-:S05]  /*8dc0*/  SEL R3, RZ, 0x1, !P0 ;  /* 0x00000001ff037807 */ /* 0x000fca0004000000 */
[----:B------:R0:W-:Y:S01]  /*8dd0*/  STG.E.U8 desc[UR36][R8.64], R3 ;  /* 0x0000000308007986 */ /* 0x0001e2000c101124 */
[----:B------:R-:W-:Y:S05]  /*8de0*/  BRA `(.L_x_682) ;  /* 0x0000000800b87947 */ /* 0x000fea0003800000 */
.L_x_696:
[----:B------:R-:W-:Y:S01]  /*8df0*/  HADD2.F32 R0, -RZ, R0.H0_H0 ;  /* 0x20000000ff007230 */ /* 0x000fe20000004100 */
[----:B------:R-:W-:Y:S01]  /*8e00*/  CS2R R6, SRZ ;  /* 0x0000000000067805 */ /* 0x000fe2000001ff00 */
[----:B------:R-:W-:-:S03]  /*8e10*/  IMAD.MOV.U32 R25, RZ, RZ, R26 ;  /* 0x000000ffff197224 */ /* 0x000fc600078e001a */
[----:B------:R-:W-:-:S04]  /*8e20*/  FMUL.FTZ R0, R0, 1 ;  /* 0x3f80000000007820 */ /* 0x000fc80000410000 */
[----:B------:R-:W0:Y:S02]  /*8e30*/  F2F.F64.F32 R4, R0 ;  /* 0x0000000000047310 */ /* 0x000e240000201800 */
[----:B0-----:R0:W-:Y:S01]  /*8e40*/  STG.E.128 desc[UR36][R8.64], R4 ;  /* 0x0000000408007986 */ /* 0x0011e2000c101d24 */
[----:B------:R-:W-:Y:S05]  /*8e50*/  BRA `(.L_x_682) ;  /* 0x00000008009c7947 */ /* 0x000fea0003800000 */
.L_x_695:
        /* <DEDUP_REMOVED lines=21> */
.L_x_700:
[----:B------:R-:W-:Y:S05]  /*8fb0*/  BSYNC B0 ;  /* 0x0000000000007941 */ /* 0x000fea0003800000 */
.L_x_699:
[----:B------:R-:W-:Y:S01]  /*8fc0*/  LOP3.LUT R5, R0, R5, RZ, 0xfc, !PT ;  /* 0x0000000500057212 */ /* 0x000fe200078efcff */
[----:B------:R-:W-:-:S04]  /*8fd0*/  IMAD.MOV.U32 R25, RZ, RZ, R26 ;  /* 0x000000ffff197224 */ /* 0x000fc800078e001a */
[----:B------:R0:W-:Y:S01]  /*8fe0*/  STG.E.U8 desc[UR36][R8.64], R5 ;  /* 0x0000000508007986 */ /* 0x0001e2000c101124 */
[----:B------:R-:W-:Y:S05]  /*8ff0*/  BRA `(.L_x_682) ;  /* 0x0000000800347947 */ /* 0x000fea0003800000 */
.L_x_698:
        /* <DEDUP_REMOVED lines=13> */
.L_x_702:
[----:B------:R-:W-:Y:S01]  /*90d0*/  IMAD.MOV.U32 R0, RZ, RZ, 0x7f ;  /* 0x0000007fff007424 */ /* 0x000fe200078e00ff */
[----:B------:R-:W-:-:S04]  /*90e0*/  ISETP.GT.U32.AND P0, PT, R3, 0x7f800000, PT ;  /* 0x7f8000000300780c */ /* 0x000fc80003f04070 */
[----:B------:R-:W-:-:S09]  /*90f0*/  SEL R0, R0, 0x7c, P0 ;  /* 0x0000007c00007807 */ /* 0x000fd20000000000 */
.L_x_703:
[----:B------:R-:W-:Y:S05]  /*9100*/  BSYNC B0 ;  /* 0x0000000000007941 */ /* 0x000fea0003800000 */
.L_x_701:
[----:B------:R-:W-:Y:S01]  /*9110*/  LOP3.LUT R3, R5, 0x80000000, RZ, 0xc0, !PT ;  /* 0x8000000005037812 */ /* 0x000fe200078ec0ff */
[----:B------:R-:W-:-:S03]  /*9120*/  IMAD.MOV.U32 R25, RZ, RZ, R26 ;  /* 0x000000ffff197224 */ /* 0x000fc600078e001a */
[----:B------:R-:W-:-:S04]  /*9130*/  SHF.R.U32.HI R3, RZ, 0x18, R3 ;  /* 0x00000018ff037819 */ /* 0x000fc80000011603 */
[----:B------:R-:W-:-:S05]  /*9140*/  LOP3.LUT R3, R0, R3, RZ, 0xfc, !PT ;  /* 0x0000000300037212 */ /* 0x000fca00078efcff */
[----:B------:R0:W-:Y:S01]  /*9150*/  STG.E.U8 desc[UR36][R8.64], R3 ;  /* 0x0000000308007986 */ /* 0x0001e2000c101124 */
[----:B------:R-:W-:Y:S05]  /*9160*/  BRA `(.L_x_682) ;  /* 0x0000000400d87947 */ /* 0x000fea0003800000 */
.L_x_697:
[----:B------:R-:W-:Y:S02]  /*9170*/  HADD2.F32 R0, -RZ, R0.H0_H0 ;  /* 0x20000000ff007230 */ /* 0x000fe40000004100 */
[----:B------:R-:W-:-:S03]  /*9180*/  IMAD.MOV.U32 R25, RZ, RZ, R26 ;  /* 0x000000ffff197224 */ /* 0x000fc600078e001a */
[----:B------:R-:W-:-:S05]  /*9190*/  F2FP.BF16.F32.PACK_AB R0, RZ, R0 ;  /* 0x00000000ff00723e */ /* 0x000fca00000010ff */
[----:B------:R0:W-:Y:S01]  /*91a0*/  STG.E.U16 desc[UR36][R8.64], R0 ;  /* 0x0000000008007986 */ /* 0x0001e2000c101524 */
[----:B------:R-:W-:Y:S05]  /*91b0*/  BRA `(.L_x_682) ;  /* 0x0000000400c47947 */ /* 0x000fea0003800000 */
.L_x_694:
        /* <DEDUP_REMOVED lines=10> */
[----:B------:R-:W0:Y:S02]  /*9260*/  F2I.FTZ.U32.TRUNC.NTZ R3, R3 ;  /* 0x0000000300037305 */ /* 0x000e24000021f000 */
[----:B0-----:R0:W-:Y:S01]  /*9270*/  STG.E.U16 desc[UR36][R8.64], R3 ;  /* 0x0000000308007986 */ /* 0x0011e2000c101524 */
[----:B------:R-:W-:Y:S05]  /*9280*/  BRA `(.L_x_682) ;  /* 0x0000000400907947 */ /* 0x000fea0003800000 */
.L_x_706:
        /* <DEDUP_REMOVED lines=17> */
.L_x_709:
[----:B------:R-:W-:-:S04]  /*93a0*/  LOP3.LUT R3, R5, 0x80000000, RZ, 0xc0, !PT ;  /* 0x8000000005037812 */ /* 0x000fc800078ec0ff */
[----:B------:R-:W-:-:S04]  /*93b0*/  SHF.R.U32.HI R3, RZ, 0x18, R3 ;  /* 0x00000018ff037819 */ /* 0x000fc80000011603 */
[----:B------:R-:W-:-:S04]  /*93c0*/  LOP3.LUT R0, R0, R3, RZ, 0xfc, !PT ;  /* 0x0000000300007212 */ /* 0x000fc800078efcff */
[----:B------:R-:W-:-:S07]  /*93d0*/  PRMT R4, R0, 0x7610, R4 ;  /* 0x0000761000047816 */ /* 0x000fce0000000004 */
.L_x_708:
[----:B------:R-:W-:Y:S05]  /*93e0*/  BSYNC B0 ;  /* 0x0000000000007941 */ /* 0x000fea0003800000 */
.L_x_707:
[----:B------:R0:W-:Y:S01]  /*93f0*/  STG.E.U8 desc[UR36][R8.64], R4 ;  /* 0x0000000408007986 */ /* 0x0001e2000c101124 */
[----:B------:R-:W-:Y:S01]  /*9400*/  IMAD.MOV.U32 R25, RZ, RZ, R26 ;  /* 0x000000ffff197224 */ /* 0x000fe200078e001a */
[----:B------:R-:W-:Y:S06]  /*9410*/  BRA `(.L_x_682) ;  /* 0x00000004002c7947 */ /* 0x000fec0003800000 */
.L_x_705:
        /* <DEDUP_REMOVED lines=17> */
.L_x_712:
[----:B------:R-:W-:-:S04]  /*9530*/  LOP3.LUT R3, R5, 0x80000000, RZ, 0xc0, !PT ;  /* 0x8000000005037812 */ /* 0x000fc800078ec0ff */
[----:B------:R-:W-:-:S04]  /*9540*/  SHF.R.U32.HI R3, RZ, 0x18, R3 ;  /* 0x00000018ff037819 */ /* 0x000fc80000011603 */
[----:B------:R-:W-:-:S04]  /*9550*/  LOP3.LUT R0, R0, R3, RZ, 0xfc, !PT ;  /* 0x0000000300007212 */ /* 0x000fc800078efcff */
[----:B------:R-:W-:-:S07]  /*9560*/  PRMT R4, R0, 0x7610, R4 ;  /* 0x0000761000047816 */ /* 0x000fce0000000004 */
.L_x_711:
[----:B------:R-:W-:Y:S05]  /*9570*/  BSYNC B0 ;  /* 0x0000000000007941 */ /* 0x000fea0003800000 */
.L_x_710:
[----:B------:R0:W-:Y:S01]  /*9580*/  STG.E.U8 desc[UR36][R8.64], R4 ;  /* 0x0000000408007986 */ /* 0x0001e2000c101124 */
[----:B------:R-:W-:Y:S01]  /*9590*/  IMAD.MOV.U32 R25, RZ, RZ, R26 ;  /* 0x000000ffff197224 */ /* 0x000fe200078e001a */
[----:B------:R-:W-:Y:S06]  /*95a0*/  BRA `(.L_x_682) ;  /* 0x0000000000c87947 */ /* 0x000fec0003800000 */
.L_x_704:
[----:B------:R-:W-:-:S13]  /*95b0*/  ISETP.NE.AND P0, PT, R3, 0x1c, PT ;  /* 0x0000001c0300780c */ /* 0x000fda0003f05270 */
[----:B------:R-:W-:Y:S05]  /*95c0*/  @!P0 BRA `(.L_x_713) ;  /* 0x0000000000b08947 */ /* 0x000fea0003800000 */
[----:B------:R-:W-:-:S13]  /*95d0*/  ISETP.NE.AND P0, PT, R3, 0x1d, PT ;  /* 0x0000001d0300780c */ /* 0x000fda0003f05270 */
[----:B------:R-:W-:Y:S05]  /*95e0*/  @!P0 BRA `(.L_x_714) ;  /* 0x0000000000948947 */ /* 0x000fea0003800000 */
[----:B------:R-:W-:-:S13]  /*95f0*/  ISETP.NE.AND P0, PT, R3, 0x2c, PT ;  /* 0x0000002c0300780c */ /* 0x000fda0003f05270 */
[----:B------:R-:W-:Y:S05]  /*9600*/  @P0 BRA `(.L_x_687) ;  /* 0x0000000000440947 */ /* 0x000fea0003800000 */
[----:B------:R-:W-:Y:S02]  /*9610*/  HADD2.F32 R4, -RZ, R0.H0_H0 ;  /* 0x20000000ff047230 */ /* 0x000fe40000004100 */
[----:B------:R-:W-:-:S03]  /*9620*/  IMAD.MOV.U32 R25, RZ, RZ, R26 ;  /* 0x000000ffff197224 */ /* 0x000fc600078e001a */
        /* <DEDUP_REMOVED lines=15> */
.L_x_687:
        /* <DEDUP_REMOVED lines=16> */
.L_x_715:
[----:B------:R-:W-:Y:S01]  /*9820*/  IMAD.MOV.U32 R25, RZ, RZ, R26 ;  /* 0x000000ffff197224 */ /* 0x000fe200078e001a */
[----:B------:R-:W-:Y:S06]  /*9830*/  BRA `(.L_x_682) ;  /* 0x0000000000247947 */ /* 0x000fec0003800000 */
.L_x_714:
[----:B------:R-:W-:Y:S02]  /*9840*/  HADD2.F32 R4, -RZ, R0.H0_H0 ;  /* 0x20000000ff047230 */ /* 0x000fe40000004100 */
[----:B------:R-:W-:-:S04]  /*9850*/  IMAD.MOV.U32 R25, RZ, RZ, R26 ;  /* 0x000000ffff197224 */ /* 0x000fc800078e001a */
[----:B------:R-:W0:Y:S02]  /*9860*/  F2I.U64.TRUNC R4, R4 ;  /* 0x0000000400047311 */ /* 0x000e24000020d800 */
[----:B0-----:R0:W-:Y:S01]  /*9870*/  STG.E.64 desc[UR36][R8.64], R4 ;  /* 0x0000000408007986 */ /* 0x0011e2000c101b24 */
[----:B------:R-:W-:Y:S05]  /*9880*/  BRA `(.L_x_682) ;  /* 0x0000000000107947 */ /* 0x000fea0003800000 */
.L_x_713:
[----:B------:R-:W-:Y:S02]  /*9890*/  HADD2.F32 R0, -RZ, R0.H0_H0 ;  /* 0x20000000ff007230 */ /* 0x000fe40000004100 */
[----:B------:R-:W-:Y:S02]  /*98a0*/  IMAD.MOV.U32 R25, RZ, RZ, R26 ;  /* 0x000000ffff197224 */ /* 0x000fe400078e001a */
[----:B------:R-:W0:Y:S02]  /*98b0*/  F2I.FTZ.U32.TRUNC.NTZ R3, R0 ;  /* 0x0000000000037305 */ /* 0x000e24000021f000 */
[----:B0-----:R0:W-:Y:S03]  /*98c0*/  STG.E desc[UR36][R8.64], R3 ;  /* 0x0000000308007986 */ /* 0x0011e6000c101924 */
.L_x_682:
[----:B------:R-:W-:Y:S05]  /*98d0*/  BSYNC B6 ;  /* 0x0000000000067941 */ /* 0x000fea0003800000 */
.L_x_681:
[----:B------:R-:W-:Y:S01]  /*98e0*/  ISETP.GE.AND P0, PT, R25, R28, PT ;  /* 0x0000001c1900720c */ /* 0x000fe20003f06270 */
[----:B------:R-:W-:-:S12]  /*98f0*/  BSSY B6, `(.L_x_716) ;  /* 0x00001fc000067945 */ /* 0x000fd80003800000 */
[----:B------:R-:W-:Y:S05]  /*9900*/  @P0 BRA `(.L_x_717) ;  /* 0x0000001c00e80947 */ /* 0x000fea0003800000 */
[----:B01234-:R-:W0:Y:S01]  /*9910*/  LDC.64 R8, c[0x0][0x218] ;  /* 0x00008600ff087b82 */ /* 0x01fe220000000a00 */
[----:B------:R-:W-:Y:S01]  /*9920*/  IMAD R0, R2, 0x200, R25 ;  /* 0x0000020002007824 */ /* 0x000fe200078e0219 */
[----:B------:R-:W-:Y:S01]  /*9930*/  PRMT R4, R27, 0x9910, RZ ;  /* 0x000099101b047816 */ /* 0x000fe200000000ff */
[----:B------:R-:W-:Y:S02]  /*9940*/  ULDC UR4, c[0x0][0x244] ;  /* 0x0000910000047ab9 */ /* 0x000fe40000000800 */
[----:B------:R-:W-:Y:S02]  /*9950*/  IMAD R3, R0, UR4, RZ ;  /* 0x0000000400037c24 */ /* 0x000fe4000f8e02ff */
[----:B------:R-:W-:-:S05]  /*9960*/  IMAD.MOV.U32 R0, RZ, RZ, R4 ;  /* 0x000000ffff007224 */ /* 0x000fca00078e0004 */
        /* <DEDUP_REMOVED lines=16> */
.L_x_721:
[----:B------:R-:W-:-:S06]  /*9a70*/  HADD2.F32 R5, -RZ, R18.H0_H0 ;  /* 0x20000012ff057230 */ /* 0x000fcc0000004100 */
[----:B------:R-:W0:Y:S02]  /*9a80*/  F2I.S64.TRUNC R4, R5 ;  /* 0x0000000500047311 */ /* 0x000e24000020d900 */
[----:B0-----:R0:W-:Y:S01]  /*9a90*/  STG.E.U8 desc[UR36][R8.64], R4 ;  /* 0x0000000408007986 */ /* 0x0011e2000c101124 */
[----:B------:R-:W-:Y:S05]  /*9aa0*/  BRA `(.L_x_723) ;  /* 0x0000000c00847947 */ /* 0x000fea0003800000 */
.L_x_720:
        /* <DEDUP_REMOVED lines=10> */
.L_x_725:
[----:B------:R-:W-:-:S04]  /*9b50*/  HADD2.F32 R18, -RZ, R18.H0_H0 ;  /* 0x20000012ff127230 */ /* 0x000fc80000004100 */
[----:B------:R-:W0:Y:S02]  /*9b60*/  F2I.FTZ.TRUNC.NTZ R3, R18 ;  /* 0x0000001200037305 */ /* 0x000e24000021f100 */
[----:B0-----:R0:W-:Y:S01]  /*9b70*/  STG.E desc[UR36][R8.64], R3 ;  /* 0x0000000308007986 */ /* 0x0011e2000c101924 */
[----:B------:R-:W-:Y:S05]  /*9b80*/  BRA `(.L_x_723) ;  /* 0x0000000c004c7947 */ /* 0x000fea0003800000 */
.L_x_724:
[----:B------:R-:W-:-:S04]  /*9b90*/  HADD2.F32 R18, -RZ, R18.H0_H0 ;  /* 0x20000012ff127230 */ /* 0x000fc80000004100 */
[----:B------:R-:W0:Y:S02]  /*9ba0*/  F2I.FTZ.TRUNC.NTZ R3, R18 ;  /* 0x0000001200037305 */ /* 0x000e24000021f100 */
[----:B0-----:R0:W-:Y:S01]  /*9bb0*/  STG.E.U16 desc[UR36][R8.64], R3 ;  /* 0x0000000308007986 */ /* 0x0011e2000c101524 */
[----:B------:R-:W-:Y:S05]  /*9bc0*/  BRA `(.L_x_723) ;  /* 0x0000000c003c7947 */ /* 0x000fea0003800000 */
.L_x_719:
        /* <DEDUP_REMOVED lines=9> */
.L_x_727:
[----:B------:R0:W-:Y:S01]  /*9c60*/  STG.E.U16 desc[UR36][R8.64], R18 ;  /* 0x0000001208007986 */ /* 0x0001e2000c101524 */
[----:B------:R-:W-:Y:S05]  /*9c70*/  BRA `(.L_x_723) ;  /* 0x0000000c00107947 */ /* 0x000fea0003800000 */
.L_x_726:
        /* <DEDUP_REMOVED lines=10> */
.L_x_729:
[----:B------:R-:W-:-:S05]  /*9d20*/  HADD2.F32 R0, -RZ, R18.H0_H0 ;  /* 0x20000012ff007230 */ /* 0x000fca0000004100 */
[----:B------:R-:W-:-:S04]  /*9d30*/  F2FP.F16.F32.PACK_AB R0, RZ, R0 ;  /* 0x00000000ff00723e */ /* 0x000fc800000000ff */
[----:B------:R-:W-:-:S05]  /*9d40*/  PRMT R0, R0, 0x5410, RZ ;  /* 0x0000541000007816 */ /* 0x000fca00000000ff */
[----:B------:R3:W-:Y:S01]  /*9d50*/  STG.E desc[UR36][R8.64], R0 ;  /* 0x0000000008007986 */ /* 0x0007e2000c101924 */
[----:B------:R-:W-:Y:S05]  /*9d60*/  BRA `(.L_x_723) ;  /* 0x0000000800d47947 */ /* 0x000fea0003800000 */
.L_x_728:
[----:B------:R-:W-:-:S05]  /*9d70*/  HADD2.F32 R4, -RZ, R18.H0_H0 ;  /* 0x20000012ff047230 */ /* 0x000fca0000004100 */
[----:B------:R-:W-:-:S06]  /*9d80*/  FMUL.FTZ R4, R4, 1 ;  /* 0x3f80000004047820 */ /* 0x000fcc0000410000 */
[----:B------:R-:W0:Y:S02]  /*9d90*/  F2F.F64.F32 R4, R4 ;  /* 0x0000000400047310 */ /* 0x000e240000201800 */
[----:B0-----:R4:W-:Y:S01]  /*9da0*/  STG.E.64 desc[UR36][R8.64], R4 ;  /* 0x0000000408007986 */ /* 0x0019e2000c101b24 */
[----:B------:R-:W-:Y:S05]  /*9db0*/  BRA `(.L_x_723) ;  /* 0x0000000800c07947 */ /* 0x000fea0003800000 */
.L_x_718:
        /* <DEDUP_REMOVED lines=13> */
.L_x_732:
[----:B------:R-:W-:Y:S01]  /*9e90*/  HADD2.F32 R18, -RZ, R18.H0_H0 ;  /* 0x20000012ff127230 */ /* 0x000fe20000004100 */
[----:B------:R-:W-:-:S04]  /*9ea0*/  CS2R R6, SRZ ;  /* 0x0000000000067805 */ /* 0x000fc8000001ff00 */
[----:B------:R-:W-:-:S06]  /*9eb0*/  FMUL.FTZ R4, R18, 1 ;  /* 0x3f80000012047820 */ /* 0x000fcc0000410000 */
[----:B------:R-:W0:Y:S02]  /*9ec0*/  F2F.F64.F32 R4, R4 ;  /* 0x0000000400047310 */ /* 0x000e240000201800 */
[----:B0-----:R0:W-:Y:S01]  /*9ed0*/  STG.E.128 desc[UR36][R8.64], R4 ;  /* 0x0000000408007986 */ /* 0x0011e2000c101d24 */
[----:B------:R-:W-:Y:S05]  /*9ee0*/  BRA `(.L_x_723) ;  /* 0x0000000800747947 */ /* 0x000fea0003800000 */
.L_x_731:
        /* <DEDUP_REMOVED lines=21> */
.L_x_736:
[----:B------:R-:W-:Y:S05]  /*a040*/  BSYNC B0 ;  /* 0x0000000000007941 */ /* 0x000fea0003800000 */
.L_x_735:
[----:B------:R-:W-:-:S05]  /*a050*/  LOP3.LUT R5, R0, R5, RZ, 0xfc, !PT ;  /* 0x0000000500057212 */ /* 0x000fca00078efcff */
[----:B------:R0:W-:Y:S01]  /*a060*/  STG.E.U8 desc[UR36][R8.64], R5 ;  /* 0x0000000508007986 */ /* 0x0001e2000c101124 */
[----:B------:R-:W-:Y:S05]  /*a070*/  BRA `(.L_x_723) ;  /* 0x0000000800107947 */ /* 0x000fea0003800000 */
.L_x_734:
        /* <DEDUP_REMOVED lines=13> */
.L_x_738:
[----:B------:R-:W-:Y:S01]  /*a150*/  IMAD.MOV.U32 R0, RZ, RZ, 0x7f ;  /* 0x0000007fff007424 */ /* 0x000fe200078e00ff */
[----:B------:R-:W-:-:S04]  /*a160*/  ISETP.GT.U32.AND P0, PT, R3, 0x7f800000, PT ;  /* 0x7f8000000300780c */ /* 0x000fc80003f04070 */
[----:B------:R-:W-:-:S09]  /*a170*/  SEL R0, R0, 0x7c, P0 ;  /* 0x0000007c00007807 */ /* 0x000fd20000000000 */
.L_x_739:
[----:B------:R-:W-:Y:S05]  /*a180*/  BSYNC B0 ;  /* 0x0000000000007941 */ /* 0x000fea0003800000 */
.L_x_737:
[----:B------:R-:W-:-:S04]  /*a190*/  LOP3.LUT R3, R5, 0x80000000, RZ, 0xc0, !PT ;  /* 0x8000000005037812 */ /* 0x000fc800078ec0ff */
[----:B------:R-:W-:-:S04]  /*a1a0*/  SHF.R.U32.HI R3, RZ, 0x18, R3 ;  /* 0x00000018ff037819 */ /* 0x000fc80000011603 */
[----:B------:R-:W-:-:S05]  /*a1b0*/  LOP3.LUT R3, R0, R3, RZ, 0xfc, !PT ;  /* 0x0000000300037212 */ /* 0x000fca00078efcff */
[----:B------:R0:W-:Y:S01]  /*a1c0*/  STG.E.U8 desc[UR36][R8.64], R3 ;  /* 0x0000000308007986 */ /* 0x0001e2000c101124 */
[----:B------:R-:W-:Y:S05]  /*a1d0*/  BRA `(.L_x_723) ;  /* 0x0000000400b87947 */ /* 0x000fea0003800000 */
.L_x_733:
[----:B------:R-:W-:-:S05]  /*a1e0*/  HADD2.F32 R0, -RZ, R18.H0_H0 ;  /* 0x20000012ff007230 */ /* 0x000fca0000004100 */
[----:B------:R-:W-:-:S05]  /*a1f0*/  F2FP.BF16.F32.PACK_AB R0, RZ, R0 ;  /* 0x00000000ff00723e */ /* 0x000fca00000010ff */
[----:B------:R0:W-:Y:S01]  /*a200*/  STG.E.U16 desc[UR36][R8.64], R0 ;  /* 0x0000000008007986 */ /* 0x0001e2000c101524 */
[----:B------:R-:W-:Y:S05]  /*a210*/  BRA `(.L_x_723) ;  /* 0x0000000400a87947 */ /* 0x000fea0003800000 */
.L_x_730:
        /* <DEDUP_REMOVED lines=12> */
.L_x_742:
        /* <DEDUP_REMOVED lines=17> */
.L_x_745:
[----:B------:R-:W-:-:S04]  /*a3f0*/  LOP3.LUT R3, R5, 0x80000000, RZ, 0xc0, !PT ;  /* 0x8000000005037812 */ /* 0x000fc800078ec0ff */
[----:B------:R-:W-:-:S04]  /*a400*/  SHF.R.U32.HI R3, RZ, 0x18, R3 ;  /* 0x00000018ff037819 */ /* 0x000fc80000011603 */
[----:B------:R-:W-:-:S04]  /*a410*/  LOP3.LUT R0, R0, R3, RZ, 0xfc, !PT ;  /* 0x0000000300007212 */ /* 0x000fc800078efcff */
[----:B------:R-:W-:-:S07]  /*a420*/  PRMT R4, R0, 0x7610, R4 ;  /* 0x0000761000047816 */ /* 0x000fce0000000004 */
.L_x_744:
[----:B------:R-:W-:Y:S05]  /*a430*/  BSYNC B0 ;  /* 0x0000000000007941 */ /* 0x000fea0003800000 */
.L_x_743:
[----:B------:R0:W-:Y:S01]  /*a440*/  STG.E.U8 desc[UR36][R8.64], R4 ;  /* 0x0000000408007986 */ /* 0x0001e2000c101124 */
[----:B------:R-:W-:Y:S05]  /*a450*/  BRA `(.L_x_723) ;  /* 0x0000000400187947 */ /* 0x000fea0003800000 */
.L_x_741:
        /* <DEDUP_REMOVED lines=17> */
.L_x_748:
[----:B------:R-:W-:-:S04]  /*a570*/  LOP3.LUT R3, R5, 0x80000000, RZ, 0xc0, !PT ;  /* 0x8000000005037812 */ /* 0x000fc800078ec0ff */
[----:B------:R-:W-:-:S04]  /*a580*/  SHF.R.U32.HI R3, RZ, 0x18, R3 ;  /* 0x00000018ff037819 */ /* 0x000fc80000011603 */
[----:B------:R-:W-:-:S04]  /*a590*/  LOP3.LUT R0, R0, R3, RZ, 0xfc, !PT ;  /* 0x0000000300007212 */ /* 0x000fc800078efcff */
[----:B------:R-:W-:-:S07]  /*a5a0*/  PRMT R4, R0, 0x7610, R4 ;  /* 0x0000761000047816 */ /* 0x000fce0000000004 */
.L_x_747:
[----:B------:R-:W-:Y:S05]  /*a5b0*/  BSYNC B0 ;  /* 0x0000000000007941 */ /* 0x000fea0003800000 */
.L_x_746:
[----:B------:R0:W-:Y:S01]  /*a5c0*/  STG.E.U8 desc[UR36][R8.64], R4 ;  /* 0x0000000408007986 */ /* 0x0001e2000c101124 */
[----:B------:R-:W-:Y:S05]  /*a5d0*/  BRA `(.L_x_723) ;  /* 0x0000000000b87947 */ /* 0x000fea0003800000 */
.L_x_740:
        /* <DEDUP_REMOVED lines=22> */
.L_x_722:
        /* <DEDUP_REMOVED lines=16> */
.L_x_751:
[----:B------:R-:W-:Y:S05]  /*a840*/  BRA `(.L_x_723) ;  /* 0x00000000001c7947 */ /* 0x000fea0003800000 */
.L_x_750:
[----:B------:R-:W-:-:S06]  /*a850*/  HADD2.F32 R4, -RZ, R18.H0_H0 ;  /* 0x20000012ff047230 */ /* 0x000fcc0000004100 */
[----:B------:R-:W0:Y:S02]  /*a860*/  F2I.U64.TRUNC R4, R4 ;  /* 0x0000000400047311 */ /* 0x000e24000020d800 */
[----:B0-----:R0:W-:Y:S01]  /*a870*/  STG.E.64 desc[UR36][R8.64], R4 ;  /* 0x0000000408007986 */ /* 0x0011e2000c101b24 */
[----:B------:R-:W-:Y:S05]  /*a880*/  BRA `(.L_x_723) ;  /* 0x00000000000c7947 */ /* 0x000fea0003800000 */
.L_x_749:
[----:B------:R-:W-:-:S04]  /*a890*/  HADD2.F32 R18, -RZ, R18.H0_H0 ;  /* 0x20000012ff127230 */ /* 0x000fc80000004100 */
[----:B------:R-:W0:Y:S02]  /*a8a0*/  F2I.FTZ.U32.TRUNC.NTZ R3, R18 ;  /* 0x0000001200037305 */ /* 0x000e24000021f000 */
[----:B0-----:R0:W-:Y:S02]  /*a8b0*/  STG.E desc[UR36][R8.64], R3 ;  /* 0x0000000308007986 */ /* 0x0011e4000c101924 */
.L_x_723:
[----:B------:R-:W-:-:S05]  /*a8c0*/  VIADD R25, R25, 0x80 ;  /* 0x0000008019197836 */ /* 0x000fca0000000000 */
[----:B------:R-:W-:-:S13]  /*a8d0*/  ISETP.GE.AND P0, PT, R25, R28, PT ;  /* 0x0000001c1900720c */ /* 0x000fda0003f06270 */
        /* <DEDUP_REMOVED lines=19> */
[----:B------:R-:W-:-:S06]  /*aa10*/  HADD2.F32 R17, -RZ, R17.H0_H0 ;  /* 0x20000011ff117230 */ /* 0x000fcc0000004100 */
[----:B------:R-:W0:Y:S02]  /*aa20*/  F2I.FTZ.TRUNC.NTZ R17, R17 ;  /* 0x0000001100117305 */ /* 0x000e24000021f100 */
[----:B0-----:R0:W-:Y:S01]  /*aa30*/  STG.E.U8 desc[UR36][R8.64], R17 ;  /* 0x0000001108007986 */ /* 0x0011e2000c101124 */
[----:B------:R-:W-:Y:S05]  /*aa40*/  BRA `(.L_x_757) ;  /* 0x0000000c00947947 */ /* 0x000fea0003800000 */
.L_x_755:
[----:B------:R-:W-:-:S06]  /*aa50*/  HADD2.F32 R5, -RZ, R17.H0_H0 ;  /* 0x20000011ff057230 */ /* 0x000fcc0000004100 */
[----:B------:R-:W0:Y:S02]  /*aa60*/  F2I.S64.TRUNC R4, R5 ;  /* 0x0000000500047311 */ /* 0x000e24000020d900 */
[----:B0-----:R0:W-:Y:S01]  /*aa70*/  STG.E.U8 desc[UR36][R8.64], R4 ;  /* 0x0000000408007986 */ /* 0x0011e2000c101124 */
[----:B------:R-:W-:Y:S05]  /*aa80*/  BRA `(.L_x_757) ;  /* 0x0000000c00847947 */ /* 0x000fea0003800000 */
.L_x_754:
        /* <DEDUP_REMOVED lines=10> */
.L_x_759:
[----:B------:R-:W-:-:S06]  /*ab30*/  HADD2.F32 R17, -RZ, R17.H0_H0 ;  /* 0x20000011ff117230 */ /* 0x000fcc0000004100 */
[----:B------:R-:W0:Y:S02]  /*ab40*/  F2I.FTZ.TRUNC.NTZ R17, R17 ;  /* 0x0000001100117305 */ /* 0x000e24000021f100 */
[----:B0-----:R0:W-:Y:S01]  /*ab50*/  STG.E desc[UR36][R8.64], R17 ;  /* 0x0000001108007986 */ /* 0x0011e2000c101924 */
[----:B------:R-:W-:Y:S05]  /*ab60*/  BRA `(.L_x_757) ;  /* 0x0000000c004c7947 */ /* 0x000fea0003800000 */
.L_x_758:
[----:B------:R-:W-:-:S06]  /*ab70*/  HADD2.F32 R17, -RZ, R17.H0_H0 ;  /* 0x20000011ff117230 */ /* 0x000fcc0000004100 */
[----:B------:R-:W0:Y:S02]  /*ab80*/  F2I.FTZ.TRUNC.NTZ R17, R17 ;  /* 0x0000001100117305 */ /* 0x000e24000021f100 */
[----:B0-----:R0:W-:Y:S01]  /*ab90*/  STG.E.U16 desc[UR36][R8.64], R17 ;  /* 0x0000001108007986 */ /* 0x0011e2000c101524 */
[----:B------:R-:W-:Y:S05]  /*aba0*/  BRA `(.L_x_757) ;  /* 0x0000000c003c7947 */ /* 0x000fea0003800000 */
.L_x_753:
        /* <DEDUP_REMOVED lines=9> */
.L_x_761:
[----:B------:R4:W-:Y:S01]  /*ac40*/  STG.E.U16 desc[UR36][R8.64], R17 ;  /* 0x0000001108007986 */ /* 0x0009e2000c101524 */
[----:B------:R-:W-:Y:S05]  /*ac50*/  BRA `(.L_x_757) ;  /* 0x0000000c00107947 */ /* 0x000fea0003800000 */
.L_x_760:
        /* <DEDUP_REMOVED lines=10> */
.L_x_763:
[----:B------:R-:W-:-:S05]  /*ad00*/  HADD2.F32 R0, -RZ, R17.H0_H0 ;  /* 0x20000011ff007230 */ /* 0x000fca0000004100 */
[----:B------:R-:W-:-:S04]  /*ad10*/  F2FP.F16.F32.PACK_AB R0, RZ, R0 ;  /* 0x00000000ff00723e */ /* 0x000fc800000000ff */
[----:B------:R-:W-:-:S05]  /*ad20*/  PRMT R0, R0, 0x5410, RZ ;  /* 0x0000541000007816 */ /* 0x000fca00000000ff */
[----:B------:R2:W-:Y:S01]  /*ad30*/  STG.E desc[UR36][R8.64], R0 ;  /* 0x0000000008007986 */ /* 0x0005e2000c101924 */
[----:B------:R-:W-:Y:S05]  /*ad40*/  BRA `(.L_x_757) ;  /* 0x0000000800d47947 */ /* 0x000fea0003800000 */
.L_x_762:
[----:B------:R-:W-:-:S05]  /*ad50*/  HADD2.F32 R4, -RZ, R17.H0_H0 ;  /* 0x20000011ff047230 */ /* 0x000fca0000004100 */
[----:B------:R-:W-:-:S06]  /*ad60*/  FMUL.FTZ R4, R4, 1 ;  /* 0x3f80000004047820 */ /* 0x000fcc0000410000 */
[----:B------:R-:W0:Y:S02]  /*ad70*/  F2F.F64.F32 R4, R4 ;  /* 0x0000000400047310 */ /* 0x000e240000201800 */
[----:B0-----:R0:W-:Y:S01]  /*ad80*/  STG.E.64 desc[UR36][R8.64], R4 ;  /* 0x0000000408007986 */ /* 0x0011e2000c101b24 */
[----:B------:R-:W-:Y:S05]  /*ad90*/  BRA `(.L_x_757) ;  /* 0x0000000800c07947 */ /* 0x000fea0003800000 */
.L_x_752:
        /* <DEDUP_REMOVED lines=13> */
.L_x_766:
[----:B------:R-:W-:Y:S01]  /*ae70*/  HADD2.F32 R17, -RZ, R17.H0_H0 ;  /* 0x20000011ff117230 */ /* 0x000fe20000004100 */
[----:B------:R-:W-:-:S04]  /*ae80*/  CS2R R6, SRZ ;  /* 0x0000000000067805 */ /* 0x000fc8000001ff00 */
[----:B------:R-:W-:-:S06]  /*ae90*/  FMUL.FTZ R4, R17, 1 ;  /* 0x3f80000011047820 */ /* 0x000fcc0000410000 */
[----:B------:R-:W0:Y:S02]  /*aea0*/  F2F.F64.F32 R4, R4 ;  /* 0x0000000400047310 */ /* 0x000e240000201800 */
[----:B0-----:R0:W-:Y:S01]  /*aeb0*/  STG.E.128 desc[UR36][R8.64], R4 ;  /* 0x0000000408007986 */ /* 0x0011e2000c101d24 */
[----:B------:R-:W-:Y:S05]  /*aec0*/  BRA `(.L_x_757) ;  /* 0x0000000800747947 */ /* 0x000fea0003800000 */
.L_x_765:
        /* <DEDUP_REMOVED lines=21> */
.L_x_770:
[----:B------:R-:W-:Y:S05]  /*b020*/  BSYNC B0 ;  /* 0x0000000000007941 */ /* 0x000fea0003800000 */
.L_x_769:
[----:B------:R-:W-:-:S05]  /*b030*/  LOP3.LUT R5, R0, R5, RZ, 0xfc, !PT ;  /* 0x0000000500057212 */ /* 0x000fca00078efcff */
[----:B------:R0:W-:Y:S01]  /*b040*/  STG.E.U8 desc[UR36][R8.64], R5 ;  /* 0x0000000508007986 */ /* 0x0001e2000c101124 */
[----:B------:R-:W-:Y:S05]  /*b050*/  BRA `(.L_x_757) ;  /* 0x0000000800107947 */ /* 0x000fea0003800000 */
.L_x_768:
        /* <DEDUP_REMOVED lines=13> */
.L_x_772:
[----:B------:R-:W-:Y:S01]  /*b130*/  IMAD.MOV.U32 R0, RZ, RZ, 0x7f ;  /* 0x0000007fff007424 */ /* 0x000fe200078e00ff */
[----:B------:R-:W-:-:S04]  /*b140*/  ISETP.GT.U32.AND P0, PT, R3, 0x7f800000, PT ;  /* 0x7f8000000300780c */ /* 0x000fc80003f04070 */
[----:B------:R-:W-:-:S09]  /*b150*/  SEL R0, R0, 0x7c, P0 ;  /* 0x0000007c00007807 */ /* 0x000fd20000000000 */
.L_x_773:
[----:B------:R-:W-:Y:S05]  /*b160*/  BSYNC B0 ;  /* 0x0000000000007941 */ /* 0x000fea0003800000 */
.L_x_771:
[----:B------:R-:W-:-:S04]  /*b170*/  LOP3.LUT R3, R17, 0x80000000, RZ, 0xc0, !PT ;  /* 0x8000000011037812 */ /* 0x000fc800078ec0ff */
[----:B------:R-:W-:-:S04]  /*b180*/  SHF.R.U32.HI R3, RZ, 0x18, R3 ;  /* 0x00000018ff037819 */ /* 0x000fc80000011603 */
[----:B------:R-:W-:-:S05]  /*b190*/  LOP3.LUT R3, R0, R3, RZ, 0xfc, !PT ;  /* 0x0000000300037212 */ /* 0x000fca00078efcff */
[----:B------:R0:W-:Y:S01]  /*b1a0*/  STG.E.U8 desc[UR36][R8.64], R3 ;  /* 0x0000000308007986 */ /* 0x0001e2000c101124 */
[----:B------:R-:W-:Y:S05]  /*b1b0*/  BRA `(.L_x_757) ;  /* 0x0000000400b87947 */ /* 0x000fea0003800000 */
.L_x_767:
[----:B------:R-:W-:-:S05]  /*b1c0*/  HADD2.F32 R0, -RZ, R17.H0_H0 ;  /* 0x20000011ff007230 */ /* 0x000fca0000004100 */
[----:B------:R-:W-:-:S05]  /*b1d0*/  F2FP.BF16.F32.PACK_AB R0, RZ, R0 ;  /* 0x00000000ff00723e */ /* 0x000fca00000010ff */
[----:B------:R0:W-:Y:S01]  /*b1e0*/  STG.E.U16 desc[UR36][R8.64], R0 ;  /* 0x0000000008007986 */ /* 0x0001e2000c101524 */
[----:B------:R-:W-:Y:S05]  /*b1f0*/  BRA `(.L_x_757) ;  /* 0x0000000400a87947 */ /* 0x000fea0003800000 */
.L_x_764:
        /* <DEDUP_REMOVED lines=12> */
.L_x_776:
        /* <DEDUP_REMOVED lines=17> */
.L_x_779:
[----:B------:R-:W-:-:S04]  /*b3d0*/  LOP3.LUT R3, R17, 0x80000000, RZ, 0xc0, !PT ;  /* 0x8000000011037812 */ /* 0x000fc800078ec0ff */
[----:B------:R-:W-:-:S04]  /*b3e0*/  SHF.R.U32.HI R3, RZ, 0x18, R3 ;  /* 0x00000018ff037819 */ /* 0x000fc80000011603 */
[----:B------:R-:W-:-:S04]  /*b3f0*/  LOP3.LUT R0, R0, R3, RZ, 0xfc, !PT ;  /* 0x0000000300007212 */ /* 0x000fc800078efcff */
[----:B------:R-:W-:-:S07]  /*b400*/  PRMT R4, R0, 0x7610, R4 ;  /* 0x0000761000047816 */ /* 0x000fce0000000004 */
.L_x_778:
[----:B------:R-:W-:Y:S05]  /*b410*/  BSYNC B0 ;  /* 0x0000000000007941 */ /* 0x000fea0003800000 */
.L_x_777:
[----:B------:R0:W-:Y:S01]  /*b420*/  STG.E.U8 desc[UR36][R8.64], R4 ;  /* 0x0000000408007986 */ /* 0x0001e2000c101124 */
[----:B------:R-:W-:Y:S05]  /*b430*/  BRA `(.L_x_757) ;  /* 0x0000000400187947 */ /* 0x000fea0003800000 */
.L_x_775:
        /* <DEDUP_REMOVED lines=17> */
.L_x_782:
[----:B------:R-:W-:-:S04]  /*b550*/  LOP3.LUT R3, R17, 0x80000000, RZ, 0xc0, !PT ;  /* 0x8000000011037812 */ /* 0x000fc800078ec0ff */
[----:B------:R-:W-:-:S04]  /*b560*/  SHF.R.U32.HI R3, RZ, 0x18, R3 ;  /* 0x00000018ff037819 */ /* 0x000fc80000011603 */
[----:B------:R-:W-:-:S04]  /*b570*/  LOP3.LUT R0, R0, R3, RZ, 0xfc, !PT ;  /* 0x0000000300007212 */ /* 0x000fc800078efcff */
[----:B------:R-:W-:-:S07]  /*b580*/  PRMT R4, R0, 0x7610, R4 ;  /* 0x0000761000047816 */ /* 0x000fce0000000004 */
.L_x_781:
[----:B------:R-:W-:Y:S05]  /*b590*/  BSYNC B0 ;  /* 0x0000000000007941 */ /* 0x000fea0003800000 */
.L_x_780:
[----:B------:R0:W-:Y:S01]  /*b5a0*/  STG.E.U8 desc[UR36][R8.64], R4 ;  /* 0x0000000408007986 */ /* 0x0001e2000c101124 */
[----:B------:R-:W-:Y:S05]  /*b5b0*/  BRA `(.L_x_757) ;  /* 0x0000000000b87947 */ /* 0x000fea0003800000 */
.L_x_774:
        /* <DEDUP_REMOVED lines=22> */
.L_x_756:
        /* <DEDUP_REMOVED lines=16> */
.L_x_785:
[----:B------:R-:W-:Y:S05]  /*b820*/  BRA `(.L_x_757) ;  /* 0x00000000001c7947 */ /* 0x000fea0003800000 */
.L_x_784:
[----:B------:R-:W-:-:S06]  /*b830*/  HADD2.F32 R4, -RZ, R17.H0_H0 ;  /* 0x20000011ff047230 */ /* 0x000fcc0000004100 */
[----:B------:R-:W0:Y:S02]  /*b840*/  F2I.U64.TRUNC R4, R4 ;  /* 0x0000000400047311 */ /* 0x000e24000020d800 */
[----:B0-----:R0:W-:Y:S01]  /*b850*/  STG.E.64 desc[UR36][R8.64], R4 ;  /* 0x0000000408007986 */ /* 0x0011e2000c101b24 */
[----:B------:R-:W-:Y:S05]  /*b860*/  BRA `(.L_x_757) ;  /* 0x00000000000c7947 */ /* 0x000fea0003800000 */
.L_x_783:
[----:B------:R-:W-:-:S06]  /*b870*/  HADD2.F32 R17, -RZ, R17.H0_H0 ;  /* 0x20000011ff117230 */ /* 0x000fcc0000004100 */
[----:B------:R-:W0:Y:S02]  /*b880*/  F2I.FTZ.U32.TRUNC.NTZ R17, R17 ;  /* 0x0000001100117305 */ /* 0x000e24000021f000 */
[----:B0-----:R0:W-:Y:S02]  /*b890*/  STG.E desc[UR36][R8.64], R17 ;  /* 0x0000001108007986 */ /* 0x0011e4000c101924 */
.L_x_757:
[----:B------:R-:W-:-:S07]  /*b8a0*/  VIADD R25, R25, 0x80 ;  /* 0x0000008019197836 */ /* 0x000fce0000000000 */
.L_x_717:
[----:B------:R-:W-:Y:S05]  /*b8b0*/  BSYNC B6 ;  /* 0x0000000000067941 */ /* 0x000fea0003800000 */
.L_x_716:
[----:B------:R-:W-:-:S13]  /*b8c0*/  ISETP.GE.AND P0, PT, R25, R28, PT ;  /* 0x0000001c1900720c */ /* 0x000fda0003f06270 */
[----:B------:R-:W-:Y:S05]  /*b8d0*/  @P0 EXIT ;  /* 0x000000000000094d */ /* 0x000fea0003800000 */
[----:B012-4-:R-:W0:Y:S01]  /*b8e0*/  LDC.64 R4, c[0x0][0x218] ;  /* 0x00008600ff047b82 */ /* 0x017e220000000a00 */
[----:B---3--:R-:W-:Y:S01]  /*b8f0*/  PRMT R0, R27, 0x9910, RZ ;  /* 0x000099101b007816 */ /* 0x008fe200000000ff */
        /* <DEDUP_REMOVED lines=19> */
.L_x_789:
[----:B------:R-:W-:-:S06]  /*ba30*/  HADD2.F32 R5, -RZ, R16.H0_H0 ;  /* 0x20000010ff057230 */ /* 0x000fcc0000004100 */
[----:B------:R-:W0:Y:S02]  /*ba40*/  F2I.S64.TRUNC R4, R5 ;  /* 0x0000000500047311 */ /* 0x000e24000020d900 */
[----:B0-----:R-:W-:Y:S01]  /*ba50*/  STG.E.U8 desc[UR36][R2.64], R4 ;  /* 0x0000000402007986 */ /* 0x001fe2000c101124 */
[----:B------:R-:W-:Y:S05]  /*ba60*/  EXIT ;  /* 0x000000000000794d */ /* 0x000fea0003800000 */
.L_x_788:
        /* <DEDUP_REMOVED lines=10> */
.L_x_792:
[----:B------:R-:W-:-:S04]  /*bb10*/  HADD2.F32 R16, -RZ, R16.H0_H0 ;  /* 0x20000010ff107230 */ /* 0x000fc80000004100 */
[----:B------:R-:W0:Y:S02]  /*bb20*/  F2I.FTZ.TRUNC.NTZ R5, R16 ;  /* 0x0000001000057305 */ /* 0x000e24000021f100 */
[----:B0-----:R-:W-:Y:S01]  /*bb30*/  STG.E desc[UR36][R2.64], R5 ;  /* 0x0000000502007986 */ /* 0x001fe2000c101924 */
[----:B------:R-:W-:Y:S05]  /*bb40*/  EXIT ;  /* 0x000000000000794d */ /* 0x000fea0003800000 */
.L_x_791:
[----:B------:R-:W-:-:S04]  /*bb50*/  HADD2.F32 R16, -RZ, R16.H0_H0 ;  /* 0x20000010ff107230 */ /* 0x000fc80000004100 */
[----:B------:R-:W0:Y:S02]  /*bb60*/  F2I.FTZ.TRUNC.NTZ R5, R16 ;  /* 0x0000001000057305 */ /* 0x000e24000021f100 */
[----:B0-----:R-:W-:Y:S01]  /*bb70*/  STG.E.U16 desc[UR36][R2.64], R5 ;  /* 0x0000000502007986 */ /* 0x001fe2000c101524 */
[----:B------:R-:W-:Y:S05]  /*bb80*/  EXIT ;  /* 0x000000000000794d */ /* 0x000fea0003800000 */
.L_x_787:
        /* <DEDUP_REMOVED lines=9> */
.L_x_794:
[----:B------:R-:W-:Y:S01]  /*bc20*/  STG.E.U16 desc[UR36][R2.64], R16 ;  /* 0x0000001002007986 */ /* 0x000fe2000c101524 */
[----:B------:R-:W-:Y:S05]  /*bc30*/  EXIT ;  /* 0x000000000000794d */ /* 0x000fea0003800000 */
.L_x_793:
        /* <DEDUP_REMOVED lines=10> */
.L_x_796:
[----:B------:R-:W-:-:S05]  /*bce0*/  HADD2.F32 R0, -RZ, R16.H0_H0 ;  /* 0x20000010ff007230 */ /* 0x000fca0000004100 */
[----:B------:R-:W-:-:S04]  /*bcf0*/  F2FP.F16.F32.PACK_AB R0, RZ, R0 ;  /* 0x00000000ff00723e */ /* 0x000fc800000000ff */
[----:B------:R-:W-:-:S05]  /*bd00*/  PRMT R0, R0, 0x5410, RZ ;  /* 0x0000541000007816 */ /* 0x000fca00000000ff */
[----:B------:R-:W-:Y:S01]  /*bd10*/  STG.E desc[UR36][R2.64], R0 ;  /* 0x0000000002007986 */ /* 0x000fe2000c101924 */
[----:B------:R-:W-:Y:S05]  /*bd20*/  EXIT ;  /* 0x000000000000794d */ /* 0x000fea0003800000 */
.L_x_795:
[----:B------:R-:W-:-:S05]  /*bd30*/  HADD2.F32 R4, -RZ, R16.H0_H0 ;  /* 0x20000010ff047230 */ /* 0x000fca0000004100 */
[----:B------:R-:W-:-:S06]  /*bd40*/  FMUL.FTZ R4, R4, 1 ;  /* 0x3f80000004047820 */ /* 0x000fcc0000410000 */
[----:B------:R-:W0:Y:S02]  /*bd50*/  F2F.F64.F32 R4, R4 ;  /* 0x0000000400047310 */ /* 0x000e240000201800 */
[----:B0-----:R-:W-:Y:S01]  /*bd60*/  STG.E.64 desc[UR36][R2.64], R4 ;  /* 0x0000000402007986 */ /* 0x001fe2000c101b24 */
[----:B------:R-:W-:Y:S05]  /*bd70*/  EXIT ;  /* 0x000000000000794d */ /* 0x000fea0003800000 */
.L_x_786:
        /* <DEDUP_REMOVED lines=13> */
.L_x_799:
[----:B------:R-:W-:Y:S01]  /*be50*/  HADD2.F32 R16, -RZ, R16.H0_H0 ;  /* 0x20000010ff107230 */ /* 0x000fe20000004100 */
[----:B------:R-:W-:-:S04]  /*be60*/  CS2R R6, SRZ ;  /* 0x0000000000067805 */ /* 0x000fc8000001ff00 */
[----:B------:R-:W-:-:S06]  /*be70*/  FMUL.FTZ R4, R16, 1 ;  /* 0x3f80000010047820 */ /* 0x000fcc0000410000 */
[----:B------:R-:W0:Y:S02]  /*be80*/  F2F.F64.F32 R4, R4 ;  /* 0x0000000400047310 */ /* 0x000e240000201800 */
[----:B0-----:R-:W-:Y:S01]  /*be90*/  STG.E.128 desc[UR36][R2.64], R4 ;  /* 0x0000000402007986 */ /* 0x001fe2000c101d24 */
[----:B------:R-:W-:Y:S05]  /*bea0*/  EXIT ;  /* 0x000000000000794d */ /* 0x000fea0003800000 */
.L_x_798:
        /* <DEDUP_REMOVED lines=21> */
.L_x_803:
[----:B------:R-:W-:Y:S05]  /*c000*/  BSYNC B0 ;  /* 0x0000000000007941 */ /* 0x000fea0003800000 */
.L_x_802:
[----:B------:R-:W-:-:S05]  /*c010*/  LOP3.LUT R5, R0, R5, RZ, 0xfc, !PT ;  /* 0x0000000500057212 */ /* 0x000fca00078efcff */
[----:B------:R-:W-:Y:S01]  /*c020*/  STG.E.U8 desc[UR36][R2.64], R5 ;  /* 0x0000000502007986 */ /* 0x000fe2000c101124 */
[----:B------:R-:W-:Y:S05]  /*c030*/  EXIT ;  /* 0x000000000000794d */ /* 0x000fea0003800000 */
.L_x_801:
        /* <DEDUP_REMOVED lines=13> */
.L_x_805:
[----:B------:R-:W-:Y:S01]  /*c110*/  IMAD.MOV.U32 R0, RZ, RZ, 0x7f ;  /* 0x0000007fff007424 */ /* 0x000fe200078e00ff */
[----:B------:R-:W-:-:S04]  /*c120*/  ISETP.GT.U32.AND P0, PT, R4, 0x7f800000, PT ;  /* 0x7f8000000400780c */ /* 0x000fc80003f04070 */
[----:B------:R-:W-:-:S09]  /*c130*/  SEL R0, R0, 0x7c, P0 ;  /* 0x0000007c00007807 */ /* 0x000fd20000000000 */
.L_x_806:
[----:B------:R-:W-:Y:S05]  /*c140*/  BSYNC B0 ;  /* 0x0000000000007941 */ /* 0x000fea0003800000 */
.L_x_804:
[----:B------:R-:W-:-:S04]  /*c150*/  LOP3.LUT R4, R5, 0x80000000, RZ, 0xc0, !PT ;  /* 0x8000000005047812 */ /* 0x000fc800078ec0ff */
[----:B------:R-:W-:-:S04]  /*c160*/  SHF.R.U32.HI R5, RZ, 0x18, R4 ;  /* 0x00000018ff057819 */ /* 0x000fc80000011604 */
[----:B------:R-:W-:-:S05]  /*c170*/  LOP3.LUT R5, R0, R5, RZ, 0xfc, !PT ;  /* 0x0000000500057212 */ /* 0x000fca00078efcff */
[----:B------:R-:W-:Y:S01]  /*c180*/  STG.E.U8 desc[UR36][R2.64], R5 ;  /* 0x0000000502007986 */ /* 0x000fe2000c101124 */
[----:B------:R-:W-:Y:S05]  /*c190*/  EXIT ;  /* 0x000000000000794d */ /* 0x000fea0003800000 */
.L_x_800:
[----:B------:R-:W-:-:S05]  /*c1a0*/  HADD2.F32 R0, -RZ, R16.H0_H0 ;  /* 0x20000010ff007230 */ /* 0x000fca0000004100 */
[----:B------:R-:W-:-:S05]  /*c1b0*/  F2FP.BF16.F32.PACK_AB R0, RZ, R0 ;  /* 0x00000000ff00723e */ /* 0x000fca00000010ff */
[----:B------:R-:W-:Y:S01]  /*c1c0*/  STG.E.U16 desc[UR36][R2.64], R0 ;  /* 0x0000000002007986 */ /* 0x000fe2000c101524 */
[----:B------:R-:W-:Y:S05]  /*c1d0*/  EXIT ;  /* 0x000000000000794d */ /* 0x000fea0003800000 */
.L_x_797:
        /* <DEDUP_REMOVED lines=12> */
.L_x_809:
        /* <DEDUP_REMOVED lines=13> */
[----:B------:R-:W-:-:S05]  /*c370*/  FADD.FTZ R0, R5, 8192 ;  /* 0x4600000005007421 */ /* 0x000fca0000010000 */
[----:B------:R-:W-:Y:S02]  /*c380*/  LOP3.LUT P0, R4, R0, 0xff, RZ, 0xc0, !PT ;  /* 0x000000ff00047812 */ /* 0x000fe4000780c0ff */
[----:B------:R-:W-:-:S11]  /*c390*/  PRMT R0, RZ, 0x7610, R0 ;  /* 0x00007610ff007816 */ /* 0x000fd60000000000 */
[----:B------:R-:W-:Y:S05]  /*c3a0*/  @!P0 BRA `(.L_x_811) ;  /* 0x0000000000108947 */ /* 0x000fea0003800000 */
.L_x_812:
[----:B------:R-:W-:-:S04]  /*c3b0*/  LOP3.LUT R0, R7, 0x80000000, RZ, 0xc0, !PT ;  /* 0x8000000007007812 */ /* 0x000fc800078ec0ff */
[----:B------:R-:W-:-:S04]  /*c3c0*/  SHF.R.U32.HI R5, RZ, 0x18, R0 ;  /* 0x00000018ff057819 */ /* 0x000fc80000011600 */
[----:B------:R-:W-:-:S04]  /*c3d0*/  LOP3.LUT R4, R4, R5, RZ, 0xfc, !PT ;  /* 0x0000000504047212 */ /* 0x000fc800078efcff */
[----:B------:R-:W-:-:S07]  /*c3e0*/  PRMT R0, R4, 0x7610, R0 ;  /* 0x0000761004007816 */ /* 0x000fce0000000000 */
.L_x_811:
[----:B------:R-:W-:Y:S05]  /*c3f0*/  BSYNC B0 ;  /* 0x0000000000007941 */ /* 0x000fea0003800000 */
.L_x_810:
[----:B------:R-:W-:Y:S01]  /*c400*/  STG.E.U8 desc[UR36][R2.64], R0 ;  /* 0x0000000002007986 */ /* 0x000fe2000c101124 */
[----:B------:R-:W-:Y:S05]  /*c410*/  EXIT ;  /* 0x000000000000794d */ /* 0x000fea0003800000 */
.L_x_808:
        /* <DEDUP_REMOVED lines=17> */
.L_x_815:
[----:B------:R-:W-:-:S04]  /*c530*/  LOP3.LUT R0, R7, 0x80000000, RZ, 0xc0, !PT ;  /* 0x8000000007007812 */ /* 0x000fc800078ec0ff */
[----:B------:R-:W-:-:S04]  /*c540*/  SHF.R.U32.HI R5, RZ, 0x18, R0 ;  /* 0x00000018ff057819 */ /* 0x000fc80000011600 */
[----:B------:R-:W-:-:S04]  /*c550*/  LOP3.LUT R4, R4, R5, RZ, 0xfc, !PT ;  /* 0x0000000504047212 */ /* 0x000fc800078efcff */
[----:B------:R-:W-:-:S07]  /*c560*/  PRMT R0, R4, 0x7610, R0 ;  /* 0x0000761004007816 */ /* 0x000fce0000000000 */
.L_x_814:
[----:B------:R-:W-:Y:S05]  /*c570*/  BSYNC B0 ;  /* 0x0000000000007941 */ /* 0x000fea0003800000 */
.L_x_813:
[----:B------:R-:W-:Y:S01]  /*c580*/  STG.E.U8 desc[UR36][R2.64], R0 ;  /* 0x0000000002007986 */ /* 0x000fe2000c101124 */
[----:B------:R-:W-:Y:S05]  /*c590*/  EXIT ;  /* 0x000000000000794d */ /* 0x000fea0003800000 */
.L_x_807:
        /* <DEDUP_REMOVED lines=22> */
.L_x_790:
        /* <DEDUP_REMOVED lines=16> */
.L_x_818:
[----:B------:R-:W-:Y:S05]  /*c800*/  EXIT ;  /* 0x000000000000794d */ /* 0x000fea0003800000 */
.L_x_817:
[----:B------:R-:W-:-:S06]  /*c810*/  HADD2.F32 R4, -RZ, R16.H0_H0 ;  /* 0x20000010ff047230 */ /* 0x000fcc0000004100 */
[----:B------:R-:W0:Y:S02]  /*c820*/  F2I.U64.TRUNC R4, R4 ;  /* 0x0000000400047311 */ /* 0x000e24000020d800 */
[----:B0-----:R-:W-:Y:S01]  /*c830*/  STG.E.64 desc[UR36][R2.64], R4 ;  /* 0x0000000402007986 */ /* 0x001fe2000c101b24 */
[----:B------:R-:W-:Y:S05]  /*c840*/  EXIT ;  /* 0x000000000000794d */ /* 0x000fea0003800000 */
.L_x_816:
[----:B------:R-:W-:-:S04]  /*c850*/  HADD2.F32 R16, -RZ, R16.H0_H0 ;  /* 0x20000010ff107230 */ /* 0x000fc80000004100 */
[----:B------:R-:W0:Y:S02]  /*c860*/  F2I.FTZ.U32.TRUNC.NTZ R5, R16 ;  /* 0x0000001000057305 */ /* 0x000e24000021f000 */
[----:B0-----:R-:W-:Y:S01]  /*c870*/  STG.E desc[UR36][R2.64], R5 ;  /* 0x0000000502007986 */ /* 0x001fe2000c101924 */
[----:B------:R-:W-:Y:S05]  /*c880*/  EXIT ;  /* 0x000000000000794d */ /* 0x000fea0003800000 */
.L_x_819:
        /* <DEDUP_REMOVED lines=15> */
.L_x_8010:


//--------------------- .text._ZN2at6native18elementwise_kernelILi128ELi4EZNS0_22gpu_kernel_impl_nocastINS0_13BinaryFunctorIN3c104HalfES5_S5_ZZZNS0_20copysign_kernel_cudaERNS_18TensorIteratorBaseEENKUlvE_clEvENKUlvE2_clEvEUlS5_S5_E_EEEEvS7_RKT_EUliE_EEviT1_ --------------------------
	.section	.text._ZN2at6native18elementwise_kernelILi128ELi4EZNS0_22gpu_kernel_impl_nocastINS0_13BinaryFunctorIN3c104HalfES5_S5_ZZZNS0_20copysign_kernel_cudaERNS_18TensorIteratorBaseEENKUlvE_clEvENKUlvE2_clEvEUlS5_S5_E_EEEEvS7_RKT_EUliE_EEviT1_,"ax",@progbits
	.align	128
        .global         _ZN2at6native18elementwise_kernelILi128ELi4EZNS0_22gpu_kernel_impl_nocastINS0_13BinaryFunctorIN3c104HalfES5_S5_ZZZNS0_20copysign_kernel_cudaERNS_18TensorIteratorBaseEENKUlvE_clEvENKUlvE2_clEvEUlS5_S5_E_EEEEvS7_RKT_EUliE_EEviT1_
        .type           _ZN2at6native18elementwise_kernelILi128ELi4EZNS0_22gpu_kernel_impl_nocastINS0_13BinaryFunctorIN3c104HalfES5_S5_ZZZNS0_20copysign_kernel_cudaERNS_18TensorIteratorBaseEENKUlvE_clEvENKUlvE2_clEvEUlS5_S5_E_EEEEvS7_RKT_EUliE_EEviT1_,@function
        .size           _ZN2at6native18elementwise_kernelILi128ELi4EZNS0_22gpu_kernel_impl_nocastINS0_13BinaryFunctorIN3c104HalfES5_S5_ZZZNS0_20copysign_kernel_cudaERNS_18TensorIteratorBaseEENKUlvE_clEvENKUlvE2_clEvEUlS5_S5_E_EEEEvS7_RKT_EUliE_EEviT1_,(.L_x_8011 - _ZN2at6native18elementwise_kernelILi128ELi4EZNS0_22gpu_kernel_impl_nocastINS0_13BinaryFunctorIN3c104HalfES5_S5_ZZZNS0_20copysign_kernel_cudaERNS_18TensorIteratorBaseEENKUlvE_clEvENKUlvE2_clEvEUlS5_S5_E_EEEEvS7_RKT_EUliE_EEviT1_)
        .other          _ZN2at6native18elementwise_kernelILi128ELi4EZNS0_22gpu_kernel_impl_nocastINS0_13BinaryFunctorIN3c104HalfES5_S5_ZZZNS0_20copysign_kernel_cudaERNS_18TensorIteratorBaseEENKUlvE_clEvENKUlvE2_clEvEUlS5_S5_E_EEEEvS7_RKT_EUliE_EEviT1_,@"STO_CUDA_ENTRY STV_DEFAULT"
_ZN2at6native18elementwise_kernelILi128ELi4EZNS0_22gpu_kernel_impl_nocastINS0_13BinaryFunctorIN3c104HalfES5_S5_ZZZNS0_20copysign_kernel_cudaERNS_18TensorIteratorBaseEENKUlvE_clEvENKUlvE2_clEvEUlS5_S5_E_EEEEvS7_RKT_EUliE_EEviT1_:
.text._ZN2at6native18elementwise_kernelILi128ELi4EZNS0_22gpu_kernel_impl_nocastINS0_13BinaryFunctorIN3c104HalfES5_S5_ZZZNS0_20copysign_kernel_cudaERNS_18TensorIteratorBaseEENKUlvE_clEvENKUlvE2_clEvEUlS5_S5_E_EEEEvS7_RKT_EUliE_EEviT1_:
[----:B------:R-:W-:Y:S01]  /*0000*/  LDC R1, c[0x0][0x28] ;  /* 0x00000a00ff017b82 */ /* 0x000fe20000000800 */
[----:B------:R-:W0:Y:S01]  /*0010*/  S2R R3, SR_CTAID.X ;  /* 0x0000000000037919 */ /* 0x000e220000002500 */
[----:B------:R-:W-:Y:S01]  /*0020*/  ULDC UR6, c[0x0][0x210] ;  /* 0x0000840000067ab9 */ /* 0x000fe20000000800 */
[----:B------:R-:W-:Y:S01]  /*0030*/  ULDC.64 UR4, c[0x0][0x208] ;  /* 0x0000820000047ab9 */ /* 0x000fe20000000a00 */
[----:B------:R-:W-:Y:S01]  /*0040*/  BSSY B0, `(.L_x_820) ;  /* 0x0000178000007945 */ /* 0x000fe20003800000 */
[----:B------:R-:W0:Y:S02]  /*0050*/  S2R R0, SR_TID.X ;  /* 0x0000000000007919 */ /* 0x000e240000002100 */
[----:B0-----:R-:W-:-:S04]  /*0060*/  LEA R3, R3, R0, 0x9 ;  /* 0x0000000003037211 */ /* 0x001fc800078e48ff */
[----:B------:R-:W-:-:S13]  /*0070*/  ISETP.GE.AND P0, PT, R3, UR6, PT ;  /* 0x0000000603007c0c */ /* 0x000fda000bf06270 */
[----:B------:R-:W-:Y:S05]  /*0080*/  @P0 BRA `(.L_x_821) ;  /* 0x0000001400cc0947 */ /* 0x000fea0003800000 */
[----:B------:R-:W0:Y:S01]  /*0090*/  LDC R10, c[0x0][0x218] ;  /* 0x00008600ff0a7b82 */ /* 0x000e220000000800 */
[----:B------:R-:W-:Y:S01]  /*00a0*/  HFMA2.MMA R0, -RZ, RZ, 0, 0 ;  /* 0x00000000ff007435 */ /* 0x000fe200000001ff */
[----:B------:R-:W-:Y:S01]  /*00b0*/  MOV R2, RZ ;  /* 0x000000ff00027202 */ /* 0x000fe20000000f00 */
[----:B------:R-:W-:Y:S01]  /*00c0*/  HFMA2.MMA R5, -RZ, RZ, 0, 0 ;  /* 0x00000000ff057435 */ /* 0x000fe200000001ff */
[----:B0-----:R-:W-:-:S13]  /*00d0*/  ISETP.NE.AND P0, PT, R10, RZ, PT ;  /* 0x000000ff0a00720c */ /* 0x001fda0003f05270 */
[----:B------:R-:W-:Y:S05]  /*00e0*/  @!P0 BRA `(.L_x_822) ;  /* 0x0000001400708947 */ /* 0x000fea0003800000 */
[----:B------:R-:W-:Y:S01]  /*00f0*/  MOV R4, RZ ;  /* 0x000000ff00047202 */ /* 0x000fe20000000f00 */
[----:B------:R-:W-:Y:S01]  /*0100*/  ULDC.64 UR8, c[0x0][0x220] ;  /* 0x0000880000087ab9 */ /* 0x000fe20000000a00 */
[----:B------:R-:W-:Y:S01]  /*0110*/  MOV R5, R3 ;  /* 0x0000000300057202 */ /* 0x000fe20000000f00 */
[----:B------:R-:W-:Y:S01]  /*0120*/  ULDC UR7, c[0x0][0x21c] ;  /* 0x0000870000077ab9 */ /* 0x000fe20000000800 */
[----:B------:R-:W-:Y:S01]  /*0130*/  ISETP.NE.AND P0, PT, R10, 0x1, PT ;  /* 0x000000010a00780c */ /* 0x000fe20003f05270 */
[----:B------:R-:W-:-:S05]  /*0140*/  IMAD.HI.U32 R6, R3, UR8, R4 ;  /* 0x0000000803067c27 */ /* 0x000fca000f8e0004 */
[----:B------:R-:W-:Y:S01]  /*0150*/  SHF.R.U32.HI R7, RZ, UR9, R6 ;  /* 0x00000009ff077c19 */ /* 0x000fe20008011606 */
[----:B------:R-:W-:-:S03]  /*0160*/  ULDC.64 UR8, c[0x0][0x348] ;  /* 0x0000d20000087ab9 */ /* 0x000fc60000000a00 */
[----:B------:R-:W-:-:S05]  /*0170*/  IADD3 R0, -R7, RZ, RZ ;  /* 0x000000ff07007210 */ /* 0x000fca0007ffe1ff */
[----:B------:R-:W-:Y:S01]  /*0180*/  IMAD R0, R0, UR7, R3 ;  /* 0x0000000700007c24 */ /* 0x000fe2000f8e0203 */
[----:B------:R-:W-:-:S03]  /*0190*/  ULDC UR7, c[0x0][0x350] ;  /* 0x0000d40000077ab9 */ /* 0x000fc60000000800 */
[C---:B------:R-:W-:Y:S02]  /*01a0*/  IMAD R5, R0.reuse, UR8, RZ ;  /* 0x0000000800057c24 */ /* 0x040fe4000f8e02ff */
[C---:B------:R-:W-:Y:S02]  /*01b0*/  IMAD R2, R0.reuse, UR9, RZ ;  /* 0x0000000900027c24 */ /* 0x040fe4000f8e02ff */
[----:B------:R-:W-:Y:S01]  /*01c0*/  IMAD R0, R0, UR7, RZ ;  /* 0x0000000700007c24 */ /* 0x000fe2000f8e02ff */
[----:B------:R-:W-:Y:S06]  /*01d0*/  @!P0 BRA `(.L_x_822) ;  /* 0x0000001400348947 */ /* 0x000fec0003800000 */
[----:B------:R-:W-:Y:S01]  /*01e0*/  MOV R6, RZ ;  /* 0x000000ff00067202 */ /* 0x000fe20000000f00 */
[----:B------:R-:W-:Y:S01]  /*01f0*/  ULDC.64 UR8, c[0x0][0x228] ;  /* 0x00008a0000087ab9 */ /* 0x000fe20000000a00 */
[----:B------:R-:W-:Y:S01]  /*0200*/  ULDC UR7, c[0x0][0x230] ;  /* 0x00008c0000077ab9 */ /* 0x000fe20000000800 */
[----:B------:R-:W-:Y:S02]  /*0210*/  ISETP.NE.AND P0, PT, R10, 0x2, PT ;  /* 0x000000020a00780c */ /* 0x000fe40003f05270 */
[----:B------:R-:W-:-:S05]  /*0220*/  IMAD.HI.U32 R8, R7, UR9, R6 ;  /* 0x0000000907087c27 */ /* 0x000fca000f8e0006 */
[----:B------:R-:W-:Y:S01]  /*0230*/  SHF.R.U32.HI R9, RZ, UR7, R8 ;  /* 0x00000007ff097c19 */ /* 0x000fe20008011608 */
[----:B------:R-:W-:-:S03]  /*0240*/  ULDC UR7, c[0x0][0x354] ;  /* 0x0000d50000077ab9 */ /* 0x000fc60000000800 */
[----:B------:R-:W-:-:S05]  /*0250*/  IADD3 R6, -R9, RZ, RZ ;  /* 0x000000ff09067210 */ /* 0x000fca0007ffe1ff */
[----:B------:R-:W-:Y:S01]  /*0260*/  IMAD R7, R6, UR8, R7 ;  /* 0x0000000806077c24 */ /* 0x000fe2000f8e0207 */
[----:B------:R-:W-:-:S03]  /*0270*/  ULDC.64 UR8, c[0x0][0x358] ;  /* 0x0000d60000087ab9 */ /* 0x000fc60000000a00 */
[C---:B------:R-:W-:Y:S02]  /*0280*/  IMAD R5, R7.reuse, UR7, R5 ;  /* 0x0000000707057c24 */ /* 0x040fe4000f8e0205 */
[C---:B------:R-:W-:Y:S02]  /*0290*/  IMAD R2, R7.reuse, UR8, R2 ;  /* 0x0000000807027c24 */ /* 0x040fe4000f8e0202 */
[----:B------:R-:W-:Y:S01]  /*02a0*/  IMAD R0, R7, UR9, R0 ;  /* 0x0000000907007c24 */ /* 0x000fe2000f8e0200 */
[----:B------:R-:W-:Y:S06]  /*02b0*/  @!P0 BRA `(.L_x_822) ;  /* 0x0000001000fc8947 */ /* 0x000fec0003800000 */
[----:B------:R-:W-:Y:S01]  /*02c0*/  HFMA2.MMA R8, -RZ, RZ, 0, 0 ;  /* 0x00000000ff087435 */ /* 0x000fe200000001ff */
[----:B------:R-:W-:Y:S01]  /*02d0*/  ULDC.64 UR8, c[0x0][0x238] ;  /* 0x00008e0000087ab9 */ /* 0x000fe20000000a00 */
[----:B------:R-:W-:Y:S01]  /*02e0*/  ISETP.NE.AND P0, PT, R10, 0x3, PT ;  /* 0x000000030a00780c */ /* 0x000fe20003f05270 */
[----:B------:R-:W-:-:S07]  /*02f0*/  ULDC UR7, c[0x0][0x234] ;  /* 0x00008d0000077ab9 */ /* 0x000fce0000000800 */
[----:B------:R-:W-:-:S05]  /*0300*/  IMAD.HI.U32 R6, R9, UR8, R8 ;  /* 0x0000000809067c27 */ /* 0x000fca000f8e0008 */
[----:B------:R-:W-:Y:S01]  /*0310*/  SHF.R.U32.HI R7, RZ, UR9, R6 ;  /* 0x00000009ff077c19 */ /* 0x000fe20008011606 */
[----:B------:R-:W-:-:S03]  /*0320*/  ULDC.64 UR8, c[0x0][0x360] ;  /* 0x0000d80000087ab9 */ /* 0x000fc60000000a00 */
[----:B------:R-:W-:-:S05]  /*0330*/  IADD3 R8, -R7, RZ, RZ ;  /* 0x000000ff07087210 */ /* 0x000fca0007ffe1ff */
[----:B------:R-:W-:Y:S01]  /*0340*/  IMAD R9, R8, UR7, R9 ;  /* 0x0000000708097c24 */ /* 0x000fe2000f8e0209 */
[----:B------:R-:W-:-:S03]  /*0350*/  ULDC UR7, c[0x0][0x368] ;  /* 0x0000da0000077ab9 */ /* 0x000fc60000000800 */
[C---:B------:R-:W-:Y:S02]  /*0360*/  IMAD R5, R9.reuse, UR8, R5 ;  /* 0x0000000809057c24 */ /* 0x040fe4000f8e0205 */
[C---:B------:R-:W-:Y:S02]  /*0370*/  IMAD R2, R9.reuse, UR9, R2 ;  /* 0x0000000909027c24 */ /* 0x040fe4000f8e0202 */
[----:B------:R-:W-:Y:S01]  /*0380*/  IMAD R0, R9, UR7, R0 ;  /* 0x0000000709007c24 */ /* 0x000fe2000f8e0200 */
        /* <DEDUP_REMOVED lines=15> */
[----:B------:R-:W-:Y:S01]  /*0480*/  MOV R8, RZ ;  /* 0x000000ff00087202 */ /* 0x000fe20000000f00 */
[----:B------:R-:W-:Y:S01]  /*0490*/  ULDC.64 UR8, c[0x0][0x250] ;  /* 0x0000940000087ab9 */ /* 0x000fe20000000a00 */
[----:B------:R-:W-:Y:S01]  /*04a0*/  ISETP.NE.AND P0, PT, R10, 0x5, PT ;  /* 0x000000050a00780c */ /* 0x000fe20003f05270 */
[----:B------:R-:W-:Y:S02]  /*04b0*/  ULDC UR7, c[0x0][0x24c] ;  /* 0x0000930000077ab9 */ /* 0x000fe40000000800 */
        /* <DEDUP_REMOVED lines=10> */
[----:B------:R-:W-:Y:S01]  /*0560*/  HFMA2.MMA R6, -RZ, RZ, 0, 0 ;  /* 0x00000000ff067435 */ /* 0x000fe200000001ff */
[----:B------:R-:W-:Y:S01]  /*0570*/  ULDC.64 UR8, c[0x0][0x258] ;  /* 0x0000960000087ab9 */ /* 0x000fe20000000a00 */
[----:B------:R-:W-:Y:S01]  /*0580*/  ULDC UR7, c[0x0][0x260] ;  /* 0x0000980000077ab9 */ /* 0x000fe20000000800 */
[----:B------:R-:W-:-:S07]  /*0590*/  ISETP.NE.AND P0, PT, R10, 0x6, PT ;  /* 0x000000060a00780c */ /* 0x000fce0003f05270 */
        /* <DEDUP_REMOVED lines=248> */
[----:B------:R-:W-:Y:S01]  /*1520*/  ISETP.NE.AND P0, PT, R10, 0x18, PT ;  /* 0x000000180a00780c */ /* 0x000fe20003f05270 */
[----:B------:R-:W-:Y:S01]  /*1530*/  HFMA2.MMA R6, -RZ, RZ, 0, 0 ;  /* 0x00000000ff067435 */ /* 0x000fe200000001ff */
[----:B------:R-:W-:Y:S01]  /*1540*/  ULDC.64 UR8, c[0x0][0x330] ;  /* 0x0000cc0000087ab9 */ /* 0x000fe20000000a00 */
[----:B------:R-:W-:-:S08]  /*1550*/  ULDC UR7, c[0x0][0x338] ;  /* 0x0000ce0000077ab9 */ /* 0x000fd00000000800 */
[----:B------:R-:W-:Y:S02]  /*1560*/  IMAD.HI.U32 R10, R7, UR9, R6 ;  /* 0x00000009070a7c27 */ /* 0x000fe4000f8e0006 */
[----:B------:R-:W0:Y:S03]  /*1570*/  @P0 LDC.64 R12, c[0x0][0x340] ;  /* 0x0000d000ff0c0b82 */ /* 0x000e260000000a00 */
[----:B------:R-:W-:Y:S01]  /*1580*/  SHF.R.U32.HI R11, RZ, UR7, R10 ;  /* 0x00000007ff0b7c19 */ /* 0x000fe2000801160a */
[----:B------:R-:W-:Y:S01]  /*1590*/  ULDC UR7, c[0x0][0x45c] ;  /* 0x0001170000077ab9 */ /* 0x000fe20000000800 */
[----:B------:R-:W-:Y:S02]  /*15a0*/  @P0 MOV R10, RZ ;  /* 0x000000ff000a0202 */ /* 0x000fe40000000f00 */
[----:B------:R-:W-:Y:S01]  /*15b0*/  IADD3 R6, -R11, RZ, RZ ;  /* 0x000000ff0b067210 */ /* 0x000fe20007ffe1ff */
[----:B------:R-:W1:Y:S04]  /*15c0*/  @P0 LDC R15, c[0x0][0x33c] ;  /* 0x0000cf00ff0f0b82 */ /* 0x000e680000000800 */
[----:B------:R-:W-:Y:S01]  /*15d0*/  IMAD R7, R6, UR8, R7 ;  /* 0x0000000806077c24 */ /* 0x000fe2000f8e0207 */
[----:B------:R-:W-:-:S03]  /*15e0*/  ULDC.64 UR8, c[0x0][0x460] ;  /* 0x0001180000087ab9 */ /* 0x000fc60000000a00 */
[----:B------:R-:W2:Y:S01]  /*15f0*/  @P0 LDC.64 R8, c[0x0][0x468] ;  /* 0x00011a00ff080b82 */ /* 0x000ea20000000a00 */
[C---:B------:R-:W-:Y:S02]  /*1600*/  IMAD R5, R7.reuse, UR7, R5 ;  /* 0x0000000707057c24 */ /* 0x040fe4000f8e0205 */
[C---:B------:R-:W-:Y:S02]  /*1610*/  IMAD R2, R7.reuse, UR8, R2 ;  /* 0x0000000807027c24 */ /* 0x040fe4000f8e0202 */
[----:B------:R-:W-:-:S03]  /*1620*/  IMAD R0, R7, UR9, R0 ;  /* 0x0000000907007c24 */ /* 0x000fc6000f8e0200 */
[----:B------:R-:W3:Y:S01]  /*1630*/  @P0 LDC R14, c[0x0][0x470] ;  /* 0x00011c00ff0e0b82 */ /* 0x000ee20000000800 */
[----:B0-----:R-:W-:-:S05]  /*1640*/  @P0 IMAD.HI.U32 R4, R11, R12, R10 ;  /* 0x0000000c0b040227 */ /* 0x001fca00078e000a */
[----:B------:R-:W-:-:S04]  /*1650*/  @P0 SHF.R.U32.HI R4, RZ, R13, R4 ;  /* 0x0000000dff040219 */ /* 0x000fc80000011604 */
[----:B------:R-:W-:-:S05]  /*1660*/  @P0 IADD3 R10, -R4, RZ, RZ ;  /* 0x000000ff040a0210 */ /* 0x000fca0007ffe1ff */
[----:B-1----:R-:W-:-:S04]  /*1670*/  @P0 IMAD R11, R10, R15, R11 ;  /* 0x0000000f0a0b0224 */ /* 0x002fc800078e020b */
[C---:B--2---:R-:W-:Y:S02]  /*1680*/  @P0 IMAD R5, R11.reuse, R8, R5 ;  /* 0x000000080b050224 */ /* 0x044fe400078e0205 */
[C---:B------:R-:W-:Y:S02]  /*1690*/  @P0 IMAD R2, R11.reuse, R9, R2 ;  /* 0x000000090b020224 */ /* 0x040fe400078e0202 */
[----:B---3--:R-:W-:-:S07]  /*16a0*/  @P0 IMAD R0, R11, R14, R0 ;  /* 0x0000000e0b000224 */ /* 0x008fce00078e0200 */
.L_x_822:
[----:B------:R-:W-:Y:S01]  /*16b0*/  ULDC.64 UR8, c[0x0][0x480] ;  /* 0x0001200000087ab9 */ /* 0x000fe20000000a00 */
[----:B------:R-:W-:Y:S01]  /*16c0*/  ULDC.64 UR10, c[0x0][0x488] ;  /* 0x00012200000a7ab9 */ /* 0x000fe20000000a00 */
[----:B------:R-:W-:Y:S02]  /*16d0*/  IADD3 R6, P0, R2, UR8, RZ ;  /* 0x0000000802067c10 */ /* 0x000fe4000ff1e0ff */
[----:B------:R-:W-:Y:S02]  /*16e0*/  IADD3 R8, P1, R0, UR10, RZ ;  /* 0x0000000a00087c10 */ /* 0x000fe4000ff3e0ff */
[----:B------:R-:W-:Y:S01]  /*16f0*/  IADD3.X R7, RZ, UR9, RZ, P0, !PT ;  /* 0x00000009ff077c10 */ /* 0x000fe200087fe4ff */
[----:B------:R-:W-:Y:S01]  /*1700*/  ULDC.64 UR8, c[0x0][0x478] ;  /* 0x00011e0000087ab9 */ /* 0x000fe20000000a00 */
[----:B------:R-:W-:-:S03]  /*1710*/  IADD3.X R9, RZ, UR11, RZ, P1, !PT ;  /* 0x0000000bff097c10 */ /* 0x000fc60008ffe4ff */
[----:B------:R-:W2:Y:S04]  /*1720*/  LDG.E.U16 R6, desc[UR4][R6.64] ;  /* 0x0000000406067981 */ /* 0x000ea8000c1e1500 */
[----:B------:R-:W3:Y:S01]  /*1730*/  LDG.E.U16 R8, desc[UR4][R8.64] ;  /* 0x0000000408087981 */ /* 0x000ee2000c1e1500 */
[----:B------:R-:W-:Y:S02]  /*1740*/  IADD3 R4, P0, R5, UR8, RZ ;  /* 0x0000000805047c10 */ /* 0x000fe4000ff1e0ff */
[----:B------:R-:W-:Y:S02]  /*1750*/  IADD3 R3, R3, 0x80, RZ ;  /* 0x0000008003037810 */ /* 0x000fe40007ffe0ff */
[----:B------:R-:W-:Y:S01]  /*1760*/  IADD3.X R5, RZ, UR9, RZ, P0, !PT ;  /* 0x00000009ff057c10 */ /* 0x000fe200087fe4ff */
[----:B--2---:R-:W-:-:S02]  /*1770*/  HADD2.F32 R0, -RZ, R6.H0_H0 ;  /* 0x20000006ff007230 */ /* 0x004fc40000004100 */
[----:B---3--:R-:W-:-:S05]  /*1780*/  HADD2.F32 R11, -RZ, R8.H0_H0 ;  /* 0x20000008ff0b7230 */ /* 0x008fca0000004100 */
[----:B------:R-:W-:-:S04]  /*1790*/  LOP3.LUT R0, R0, 0x80000000, R11, 0xb8, !PT ;  /* 0x8000000000007812 */ /* 0x000fc800078eb80b */
[----:B------:R-:W-:-:S05]  /*17a0*/  F2FP.F16.F32.PACK_AB R0, RZ, R0 ;  /* 0x00000000ff00723e */ /* 0x000fca00000000ff */
[----:B------:R0:W-:Y:S02]  /*17b0*/  STG.E.U16 desc[UR4][R4.64], R0 ;  /* 0x0000000004007986 */ /* 0x0001e4000c101504 */
.L_x_821:
[----:B------:R-:W-:Y:S05]  /*17c0*/  BSYNC B0 ;  /* 0x0000000000007941 */ /* 0x000fea0003800000 */
.L_x_820:
[----:B------:R-:W-:Y:S01]  /*17d0*/  ISETP.GE.AND P0, PT, R3, UR6, PT ;  /* 0x0000000603007c0c */ /* 0x000fe2000bf06270 */
[----:B------:R-:W-:-:S12]  /*17e0*/  BSSY B0, `(.L_x_823) ;  /* 0x00002e8000007945 */ /* 0x000fd80003800000 */
[----:B------:R-:W-:Y:S05]  /*17f0*/  @P0 BRA `(.L_x_824) ;  /* 0x0000002c00980947 */ /* 0x000fea0003800000 */
[----:B0-----:R-:W0:Y:S01]  /*1800*/  LDC R4, c[0x0][0x218] ;  /* 0x00008600ff047b82 */ /* 0x001e220000000800 */
[----:B------:R-:W-:Y:S01]  /*1810*/  HFMA2.MMA R0, -RZ, RZ, 0, 0 ;  /* 0x00000000ff007435 */ /* 0x000fe200000001ff */
[----:B------:R-:W-:Y:S01]  /*1820*/  MOV R2, RZ ;  /* 0x000000ff00027202 */ /* 0x000fe20000000f00 */
[----:B------:R-:W-:Y:S01]  /*1830*/  HFMA2.MMA R5, -RZ, RZ, 0, 0 ;  /* 0x00000000ff057435 */ /* 0x000fe200000001ff */
[----:B0-----:R-:W-:-:S13]  /*1840*/  ISETP.NE.AND P0, PT, R4, RZ, PT ;  /* 0x000000ff0400720c */ /* 0x001fda0003f05270 */
[----:B------:R-:W-:Y:S05]  /*1850*/  @!P0 BRA `(.L_x_825) ;  /* 0x00000014006c8947 */ /* 0x000fea0003800000 */
        /* <DEDUP_REMOVED lines=347> */
.L_x_825:
        /* <DEDUP_REMOVED lines=11> */
[----:B------:R-:W-:Y:S02]  /*2ec0*/  IADD3.X R5, RZ, UR9, RZ, P0, !PT ;  /* 0x00000009ff057c10 */ /* 0x000fe400087fe4ff */
[----:B------:R-:W-:Y:S01]  /*2ed0*/  ISETP.GE.AND P0, PT, R3, UR6, PT ;  /* 0x0000000603007c0c */ /* 0x000fe2000bf06270 */
[----:B--2---:R-:W-:-:S02]  /*2ee0*/  HADD2.F32 R0, -RZ, R6.H0_H0 ;  /* 0x20000006ff007230 */ /* 0x004fc40000004100 */
[----:B---3--:R-:W-:-:S05]  /*2ef0*/  HADD2.F32 R11, -RZ, R8.H0_H0 ;  /* 0x20000008ff0b7230 */ /* 0x008fca0000004100 */
[----:B------:R-:W-:-:S04]  /*2f00*/  LOP3.LUT R0, R0, 0x80000000, R11, 0xb8, !PT ;  /* 0x8000000000007812 */ /* 0x000fc800078eb80b */
[----:B------:R-:W-:-:S05]  /*2f10*/  F2FP.F16.F32.PACK_AB R0, RZ, R0 ;  /* 0x00000000ff00723e */ /* 0x000fca00000000ff */
[----:B------:R1:W-:Y:S01]  /*2f20*/  STG.E.U16 desc[UR4][R4.64], R0 ;  /* 0x0000000004007986 */ /* 0x0003e2000c101504 */
[----:B------:R-:W-:Y:S05]  /*2f30*/  @P0 BRA `(.L_x_824) ;  /* 0x0000001400c80947 */ /* 0x000fea0003800000 */
[----:B-1----:R-:W0:Y:S01]  /*2f40*/  LDC R4, c[0x0][0x218] ;  /* 0x00008600ff047b82 */ /* 0x002e220000000800 */
        /* <DEDUP_REMOVED lines=352> */
.L_x_826:
        /* <DEDUP_REMOVED lines=17> */
.L_x_824:
[----:B------:R-:W-:Y:S05]  /*4660*/  BSYNC B0 ;  /* 0x0000000000007941 */ /* 0x000fea0003800000 */
.L_x_823:
[----:B------:R-:W-:-:S13]  /*4670*/  ISETP.GE.AND P0, PT, R3, UR6, PT ;  /* 0x0000000603007c0c */ /* 0x000fda000bf06270 */
[----:B------:R-:W-:Y:S05]  /*4680*/  @P0 EXIT ;  /* 0x000000000000094d */ /* 0x000fea0003800000 */
[----:B012---:R-:W0:Y:S01]  /*4690*/  LDC R4, c[0x0][0x218] ;  /* 0x00008600ff047b82 */ /* 0x007e220000000800 */
        /* <DEDUP_REMOVED lines=9> */
[----:B------:R-:W-:Y:S01]  /*4730*/  IMAD.HI.U32 R6, R3, UR6, R2 ;  /* 0x0000000603067c27 */ /* 0x000fe2000f8e0002 */
[----:B------:R-:W-:-:S04]  /*4740*/  ULDC UR6, c[0x0][0x21c] ;  /* 0x0000870000067ab9 */ /* 0x000fc80000000800 */
[----:B------:R-:W-:-:S04]  /*4750*/  SHF.R.U32.HI R7, RZ, UR7, R6 ;  /* 0x00000007ff077c19 */ /* 0x000fc80008011606 */
[----:B------:R-:W-:-:S05]  /*4760*/  IADD3 R0, -R7, RZ, RZ ;  /* 0x000000ff07007210 */ /* 0x000fca0007ffe1ff */
[----:B------:R-:W-:Y:S01]  /*4770*/  IMAD R0, R0, UR6, R3 ;  /* 0x0000000600007c24 */ /* 0x000fe2000f8e0203 */
[----:B------:R-:W-:-:S03]  /*4780*/  ULDC.64 UR6, c[0x0][0x348] ;  /* 0x0000d20000067ab9 */ /* 0x000fc60000000a00 */
        /* <DEDUP_REMOVED lines=22> */
[----:B------:R-:W-:Y:S01]  /*48f0*/  IMAD.HI.U32 R6, R9, UR6, R8 ;  /* 0x0000000609067c27 */ /* 0x000fe2000f8e0008 */
[----:B------:R-:W-:-:S04]  /*4900*/  ULDC UR6, c[0x0][0x234] ;  /* 0x00008d0000067ab9 */ /* 0x000fc80000000800 */
[----:B------:R-:W-:-:S04]  /*4910*/  SHF.R.U32.HI R7, RZ, UR7, R6 ;  /* 0x00000007ff077c19 */ /* 0x000fc80008011606 */
        /* <DEDUP_REMOVED lines=312> */
.L_x_827:
        /* <DEDUP_REMOVED lines=9> */
[----:B------:R-:W-:-:S04]  /*5d30*/  IADD3 R4, P0, R5, UR6, RZ ;  /* 0x0000000605047c10 */ /* 0x000fc8000ff1e0ff */
[----:B------:R-:W-:Y:S01]  /*5d40*/  IADD3.X R5, RZ, UR7, RZ, P0, !PT ;  /* 0x00000007ff057c10 */ /* 0x000fe200087fe4ff */
[----:B--2---:R-:W-:Y:S02]  /*5d50*/  HADD2.F32 R0, -RZ, R2.H0_H0 ;  /* 0x20000002ff007230 */ /* 0x004fe40000004100 */
[----:B---3--:R-:W-:-:S05]  /*5d60*/  HADD2.F32 R9, -RZ, R6.H0_H0 ;  /* 0x20000006ff097230 */ /* 0x008fca0000004100 */
[----:B------:R-:W-:-:S04]  /*5d70*/  LOP3.LUT R0, R0, 0x80000000, R9, 0xb8, !PT ;  /* 0x8000000000007812 */ /* 0x000fc800078eb809 */
[----:B------:R-:W-:-:S05]  /*5d80*/  F2FP.F16.F32.PACK_AB R0, RZ, R0 ;  /* 0x00000000ff00723e */ /* 0x000fca00000000ff */
[----:B------:R-:W-:Y:S01]  /*5d90*/  STG.E.U16 desc[UR4][R4.64], R0 ;  /* 0x0000000004007986 */ /* 0x000fe2000c101504 */
[----:B------:R-:W-:Y:S05]  /*5da0*/  EXIT ;  /* 0x000000000000794d */ /* 0x000fea0003800000 */
.L_x_828:
        /* <DEDUP_REMOVED lines=13> */
.L_x_8011:


//--------------------- .text._ZN2at6native27unrolled_elementwise_kernelINS0_13BinaryFunctorIN3c104HalfES4_S4_ZZZNS0_20copysign_kernel_cudaERNS_18TensorIteratorBaseEENKUlvE_clEvENKUlvE2_clEvEUlS4_S4_E_EESt5arrayIPcLm3EELi4E23TrivialOffsetCalculatorILi2EjESE_ILi1EjENS0_6memory15LoadWithoutCastENSH_16StoreWithoutCastEEEviT_T0_T2_T3_T4_T5_ --------------------------
	.section	.text._ZN2at6native27unrolled_elementwise_kernelINS0_13BinaryFunctorIN3c104HalfES4_S4_ZZZNS0_20copysign_kernel_cudaERNS_18TensorIteratorBaseEENKUlvE_clEvENKUlvE2_clEvEUlS4_S4_E_EESt5arrayIPcLm3EELi4E23TrivialOffsetCalculatorILi2EjESE_ILi1EjENS0_6memory15LoadWithoutCastENSH_16StoreWithoutCastEEEviT_T0_T2_T3_T4_T5_,"ax",@progbits
	.align	128
        .global         _ZN2at6native27unrolled_elementwise_kernelINS0_13BinaryFunctorIN3c104HalfES4_S4_ZZZNS0_20copysign_kernel_cudaERNS_18TensorIteratorBaseEENKUlvE_clEvENKUlvE2_clEvEUlS4_S4_E_EESt5arrayIPcLm3EELi4E23TrivialOffsetCalculatorILi2EjESE_ILi1EjENS0_6memory15LoadWithoutCastENSH_16StoreWithoutCastEEEviT_T0_T2_T3_T4_T5_
        .type           _ZN2at6native27unrolled_elementwise_kernelINS0_13BinaryFunctorIN3c104HalfES4_S4_ZZZNS0_20copysign_kernel_cudaERNS_18TensorIteratorBaseEENKUlvE_clEvENKUlvE2_clEvEUlS4_S4_E_EESt5arrayIPcLm3EELi4E23TrivialOffsetCalculatorILi2EjESE_ILi1EjENS0_6memory15LoadWithoutCastENSH_16StoreWithoutCastEEEviT_T0_T2_T3_T4_T5_,@function
        .size           _ZN2at6native27unrolled_elementwise_kernelINS0_13BinaryFunctorIN3c104HalfES4_S4_ZZZNS0_20copysign_kernel_cudaERNS_18TensorIteratorBaseEENKUlvE_clEvENKUlvE2_clEvEUlS4_S4_E_EESt5arrayIPcLm3EELi4E23TrivialOffsetCalculatorILi2EjESE_ILi1EjENS0_6memory15LoadWithoutCastENSH_16StoreWithoutCastEEEviT_T0_T2_T3_T4_T5_,(.L_x_8012 - _ZN2at6native27unrolled_elementwise_kernelINS0_13BinaryFunctorIN3c104HalfES4_S4_ZZZNS0_20copysign_kernel_cudaERNS_18TensorIteratorBaseEENKUlvE_clEvENKUlvE2_clEvEUlS4_S4_E_EESt5arrayIPcLm3EELi4E23TrivialOffsetCalculatorILi2EjESE_ILi1EjENS0_6memory15LoadWithoutCastENSH_16StoreWithoutCastEEEviT_T0_T2_T3_T4_T5_)
        .other          _ZN2at6native27unrolled_elementwise_kernelINS0_13BinaryFunctorIN3c104HalfES4_S4_ZZZNS0_20copysign_kernel_cudaERNS_18TensorIteratorBaseEENKUlvE_clEvENKUlvE2_clEvEUlS4_S4_E_EESt5arrayIPcLm3EELi4E23TrivialOffsetCalculatorILi2EjESE_ILi1EjENS0_6memory15LoadWithoutCastENSH_16StoreWithoutCastEEEviT_T0_T2_T3_T4_T5_,@"STO_CUDA_ENTRY STV_DEFAULT"
_ZN2at6native27unrolled_elementwise_kernelINS0_13BinaryFunctorIN3c104HalfES4_S4_ZZZNS0_20copysign_kernel_cudaERNS_18TensorIteratorBaseEENKUlvE_clEvENKUlvE2_clEvEUlS4_S4_E_EESt5arrayIPcLm3EELi4E23TrivialOffsetCalculatorILi2EjESE_ILi1EjENS0_6memory15LoadWithoutCastENSH_16StoreWithoutCastEEEviT_T0_T2_T3_T4_T5_:
.text._ZN2at6native27unrolled_elementwise_kernelINS0_13BinaryFunctorIN3c104HalfES4_S4_ZZZNS0_20copysign_kernel_cudaERNS_18TensorIteratorBaseEENKUlvE_clEvENKUlvE2_clEvEUlS4_S4_E_EESt5arrayIPcLm3EELi4E23TrivialOffsetCalculatorILi2EjESE_ILi1EjENS0_6memory15LoadWithoutCastENSH_16StoreWithoutCastEEEviT_T0_T2_T3_T4_T5_:
[----:B------:R-:W-:Y:S01]  /*0000*/  LDC R1, c[0x0][0x28] ;  /* 0x00000a00ff017b82 */ /* 0x000fe20000000800 */
[----:B------:R-:W0:Y:S07]  /*0010*/  S2R R0, SR_CTAID.X ;  /* 0x0000000000007919 */ /* 0x000e2e0000002500 */
[----:B------:R-:W0:Y:S01]  /*0020*/  LDC R3, c[0x0][0x210] ;  /* 0x00008400ff037b82 */ /* 0x000e220000000800 */
[----:B------:R-:W-:Y:S01]  /*0030*/  PRMT R16, RZ, 0x7610, R16 ;  /* 0x00007610ff107816 */ /* 0x000fe20000000010 */
[----:B------:R-:W-:Y:S01]  /*0040*/  ULDC.64 UR4, c[0x0][0x208] ;  /* 0x0000820000047ab9 */ /* 0x000fe20000000a00 */
[----:B------:R-:W1:Y:S01]  /*0050*/  S2R R19, SR_TID.X ;  /* 0x0000000000137919 */ /* 0x000e620000002100 */
[----:B0-----:R-:W-:-:S02]  /*0060*/  IMAD R14, R0, -0x200, R3 ;  /* 0xfffffe00000e7824 */ /* 0x001fc400078e0203 */
[----:B-1----:R-:W-:-:S03]  /*0070*/  IMAD.MOV.U32 R21, RZ, RZ, R19 ;  /* 0x000000ffff157224 */ /* 0x002fc600078e0013 */
[----:B------:R-:W-:-:S13]  /*0080*/  ISETP.GE.AND P0, PT, R19, R14, PT ;  /* 0x0000000e1300720c */ /* 0x000fda0003f06270 */
[----:B------:R-:W-:Y:S01]  /*0090*/  @!P0 IMAD R15, R0, 0x200, R21 ;  /* 0x00000200000f8824 */ /* 0x000fe200078e0215 */
[----:B------:R-:W-:Y:S01]  /*00a0*/  @!P0 IADD3 R21, R21, 0x80, RZ ;  /* 0x0000008015158810 */ /* 0x000fe20007ffe0ff */
[----:B------:R-:W0:Y:S03]  /*00b0*/  @!P0 LDC.64 R10, c[0x0][0x220] ;  /* 0x00008800ff0a8b82 */ /* 0x000e260000000a00 */
[----:B------:R-:W-:-:S05]  /*00c0*/  ISETP.GE.AND P1, PT, R21, R14, PT ;  /* 0x0000000e1500720c */ /* 0x000fca0003f26270 */
[----:B------:R-:W1:Y:S08]  /*00d0*/  @!P0 LDC.64 R12, c[0x0][0x228] ;  /* 0x00008a00ff0c8b82 */ /* 0x000e700000000a00 */
[----:B------:R-:W-:Y:S01]  /*00e0*/  @!P1 IMAD R23, R0, 0x200, R21 ;  /* 0x0000020000179824 */ /* 0x000fe200078e0215 */
[----:B------:R-:W2:Y:S01]  /*00f0*/  @!P1 LDC.64 R8, c[0x0][0x220] ;  /* 0x00008800ff089b82 */ /* 0x000ea20000000a00 */
[----:B------:R-:W-:-:S05]  /*0100*/  @!P1 VIADD R21, R21, 0x80 ;  /* 0x0000008015159836 */ /* 0x000fca0000000000 */
[----:B------:R-:W-:Y:S01]  /*0110*/  ISETP.GE.AND P3, PT, R21, R14, PT ;  /* 0x0000000e1500720c */ /* 0x000fe20003f66270 */
[C---:B0-----:R-:W-:Y:S01]  /*0120*/  @!P0 IMAD.WIDE.U32 R10, R15.reuse, 0x2, R10 ;  /* 0x000000020f0a8825 */ /* 0x041fe200078e000a */
[----:B------:R-:W0:Y:S04]  /*0130*/  @!P1 LDC.64 R6, c[0x0][0x228] ;  /* 0x00008a00ff069b82 */ /* 0x000e280000000a00 */
[----:B------:R-:W3:Y:S01]  /*0140*/  @!P0 LDG.E.U16 R16, desc[UR4][R10.64] ;  /* 0x000000040a108981 */ /* 0x000ee2000c1e1500 */
[----:B-1----:R-:W-:Y:S01]  /*0150*/  @!P0 IMAD.WIDE.U32 R12, R15, 0x2, R12 ;  /* 0x000000020f0c8825 */ /* 0x002fe200078e000c */
[----:B------:R-:W-:-:S05]  /*0160*/  PRMT R15, RZ, 0x7610, R15 ;  /* 0x00007610ff0f7816 */ /* 0x000fca000000000f */
[----:B------:R-:W1:Y:S01]  /*0170*/  @!P3 LDC.64 R2, c[0x0][0x220] ;  /* 0x00008800ff02bb82 */ /* 0x000e620000000a00 */
[----:B------:R-:W-:Y:S01]  /*0180*/  @!P3 LEA R25, R0, R21, 0x9 ;  /* 0x000000150019b211 */ /* 0x000fe200078e48ff */
[----:B------:R-:W4:Y:S06]  /*0190*/  @!P0 LDG.E.U16 R15, desc[UR4][R12.64] ;  /* 0x000000040c0f8981 */ /* 0x000f2c000c1e1500 */
[----:B------:R-:W1:Y:S01]  /*01a0*/  @!P3 LDC.64 R4, c[0x0][0x228] ;  /* 0x00008a00ff04bb82 */ /* 0x000e620000000a00 */
[----:B--2---:R-:W-:Y:S01]  /*01b0*/  @!P1 IMAD.WIDE.U32 R8, R23, 0x2, R8 ;  /* 0x0000000217089825 */ /* 0x004fe200078e0008 */
[----:B------:R-:W-:-:S02]  /*01c0*/  PRMT R24, RZ, 0x7610, R24 ;  /* 0x00007610ff187816 */ /* 0x000fc40000000018 */
[----:B------:R-:W-:Y:S01]  /*01d0*/  PRMT R22, RZ, 0x7610, R22 ;  /* 0x00007610ff167816 */ /* 0x000fe20000000016 */
[----:B0-----:R-:W-:Y:S01]  /*01e0*/  @!P1 IMAD.WIDE.U32 R6, R23, 0x2, R6 ;  /* 0x0000000217069825 */ /* 0x001fe200078e0006 */
[----:B------:R-:W-:-:S04]  /*01f0*/  PRMT R23, RZ, 0x7610, R23 ;  /* 0x00007610ff177816 */ /* 0x000fc80000000017 */
[----:B------:R-:W2:Y:S01]  /*0200*/  @!P1 LDG.E.U16 R24, desc[UR4][R6.64] ;  /* 0x0000000406189981 */ /* 0x000ea2000c1e1500 */
[----:B-1----:R-:W-:-:S05]  /*0210*/  @!P3 IMAD.WIDE.U32 R2, R25, 0x2, R2 ;  /* 0x000000021902b825 */ /* 0x002fca00078e0002 */
[----:B------:R0:W2:Y:S01]  /*0220*/  @!P3 LDG.E.U16 R22, desc[UR4][R2.64] ;  /* 0x000000040216b981 */ /* 0x0000a2000c1e1500 */
[----:B------:R-:W-:Y:S01]  /*0230*/  @!P3 IMAD.WIDE.U32 R4, R25, 0x2, R4 ;  /* 0x000000021904b825 */ /* 0x000fe200078e0004 */
[----:B------:R-:W-:-:S04]  /*0240*/  PRMT R25, RZ, 0x7610, R25 ;  /* 0x00007610ff197816 */ /* 0x000fc80000000019 */
[----:B------:R-:W2:Y:S01]  /*0250*/  @!P3 LDG.E.U16 R23, desc[UR4][R4.64] ;  /* 0x000000040417b981 */ /* 0x000ea2000c1e1500 */
[----:B------:R-:W-:Y:S01]  /*0260*/  @!P3 VIADD R21, R21, 0x80 ;  /* 0x000000801515b836 */ /* 0x000fe20000000000 */
[----:B0-----:R-:W0:Y:S02]  /*0270*/  @!P0 LDC.64 R2, c[0x0][0x218] ;  /* 0x00008600ff028b82 */ /* 0x001e240000000a00 */
[----:B------:R1:W2:Y:S02]  /*0280*/  @!P1 LDG.E.U16 R25, desc[UR4][R8.64] ;  /* 0x0000000408199981 */ /* 0x0002a4000c1e1500 */
[----:B------:R-:W-:-:S13]  /*0290*/  ISETP.GE.AND P2, PT, R21, R14, PT ;  /* 0x0000000e1500720c */ /* 0x000fda0003f46270 */
[----:B------:R-:W0:Y:S08]  /*02a0*/  @!P2 LDC.64 R12, c[0x0][0x220] ;  /* 0x00008800ff0cab82 */ /* 0x000e300000000a00 */
[----:B------:R-:W0:Y:S01]  /*02b0*/  @!P2 LDC.64 R10, c[0x0][0x228] ;  /* 0x00008a00ff0aab82 */ /* 0x000e220000000a00 */
[C---:B------:R-:W-:Y:S01]  /*02c0*/  @!P2 LEA R21, R0.reuse, R21, 0x9 ;  /* 0x000000150015a211 */ /* 0x040fe200078e48ff */
[----:B------:R-:W-:Y:S01]  /*02d0*/  @!P0 IMAD R7, R0, 0x200, R19 ;  /* 0x0000020000078824 */ /* 0x000fe200078e0213 */
[----:B------:R-:W-:Y:S01]  /*02e0*/  PRMT R26, RZ, 0x7610, R26 ;  /* 0x00007610ff1a7816 */ /* 0x000fe2000000001a */
[C---:B-1----:R-:W-:Y:S01]  /*02f0*/  VIADD R9, R19.reuse, 0x80 ;  /* 0x0000008013097836 */ /* 0x042fe20000000000 */
[----:B------:R-:W-:Y:S01]  /*0300*/  IADD3 R5, R19, 0x100, RZ ;  /* 0x0000010013057810 */ /* 0x000fe20007ffe0ff */
[----:B0-----:R-:W-:-:S04]  /*0310*/  @!P0 IMAD.WIDE.U32 R2, R7, 0x2, R2 ;  /* 0x0000000207028825 */ /* 0x001fc800078e0002 */
[----:B------:R-:W-:-:S04]  /*0320*/  @!P2 IMAD.WIDE.U32 R12, R21, 0x2, R12 ;  /* 0x00000002150ca825 */ /* 0x000fc800078e000c */
[----:B------:R-:W-:Y:S01]  /*0330*/  @!P2 IMAD.WIDE.U32 R10, R21, 0x2, R10 ;  /* 0x00000002150aa825 */ /* 0x000fe200078e000a */
[----:B------:R-:W-:Y:S02]  /*0340*/  PRMT R21, RZ, 0x7610, R21 ;  /* 0x00007610ff157816 */ /* 0x000fe40000000015 */
[-C--:B------:R-:W-:Y:S02]  /*0350*/  ISETP.GE.AND P1, PT, R9, R14.reuse, PT ;  /* 0x0000000e0900720c */ /* 0x080fe40003f26270 */
[----:B------:R0:W5:Y:S04]  /*0360*/  @!P2 LDG.E.U16 R26, desc[UR4][R10.64] ;  /* 0x000000040a1aa981 */ /* 0x000168000c1e1500 */
[----:B------:R0:W5:Y:S01]  /*0370*/  @!P2 LDG.E.U16 R21, desc[UR4][R12.64] ;  /* 0x000000040c15a981 */ /* 0x000162000c1e1500 */
[----:B------:R-:W-:-:S02]  /*0380*/  ISETP.GE.AND P2, PT, R5, R14, PT ;  /* 0x0000000e0500720c */ /* 0x000fc40003f46270 */
[----:B------:R-:W-:Y:S01]  /*0390*/  IADD3 R5, R19, 0x180, RZ ;  /* 0x0000018013057810 */ /* 0x000fe20007ffe0ff */
[----:B------:R-:W-:-:S05]  /*03a0*/  @!P0 IMAD.MOV.U32 R19, RZ, RZ, R9 ;  /* 0x000000ffff138224 */ /* 0x000fca00078e0009 */
[----:B------:R-:W-:Y:S01]  /*03b0*/  ISETP.GE.AND P3, PT, R19, R14, PT ;  /* 0x0000000e1300720c */ /* 0x000fe20003f66270 */
[----:B------:R-:W-:Y:S01]  /*03c0*/  BSSY B0, `(.L_x_829) ;  /* 0x0000019000007945 */ /* 0x000fe20003800000 */
[----:B---3--:R-:W-:Y:S02]  /*03d0*/  @!P0 HADD2.F32 R16, -RZ, R16.H0_H0 ;  /* 0x20000010ff108230 */ /* 0x008fe40000004100 */
[----:B----4-:R-:W-:-:S05]  /*03e0*/  @!P0 HADD2.F32 R15, -RZ, R15.H0_H0 ;  /* 0x2000000fff0f8230 */ /* 0x010fca0000004100 */
[----:B------:R-:W-:-:S04]  /*03f0*/  @!P0 LOP3.LUT R15, R16, 0x80000000, R15, 0xb8, !PT ;  /* 0x80000000100f8812 */ /* 0x000fc800078eb80f */
[----:B------:R-:W-:-:S05]  /*0400*/  @!P0 F2FP.F16.F32.PACK_AB R20, RZ, R15 ;  /* 0x0000000fff14823e */ /* 0x000fca00000000ff */
[----:B------:R0:W-:Y:S01]  /*0410*/  @!P0 STG.E.U16 desc[UR4][R2.64], R20 ;  /* 0x0000001402008986 */ /* 0x0001e2000c101504 */
[----:B--2---:R-:W-:Y:S02]  /*0420*/  @!P1 HADD2.F32 R24, -RZ, R24.H0_H0 ;  /* 0x20000018ff189230 */ /* 0x004fe40000004100 */
[----:B------:R-:W-:Y:S02]  /*0430*/  @!P2 HADD2.F32 R22, -RZ, R22.H0_H0 ;  /* 0x20000016ff16a230 */ /* 0x000fe40000004100 */
[----:B------:R-:W-:Y:S02]  /*0440*/  @!P2 HADD2.F32 R23, -RZ, R23.H0_H0 ;  /* 0x20000017ff17a230 */ /* 0x000fe40000004100 */
[----:B------:R-:W-:-:S03]  /*0450*/  @!P1 HADD2.F32 R25, -RZ, R25.H0_H0 ;  /* 0x20000019ff199230 */ /* 0x000fc60000004100 */
[----:B------:R-:W-:Y:S02]  /*0460*/  @!P2 LOP3.LUT R22, R22, 0x80000000, R23, 0xb8, !PT ;  /* 0x800000001616a812 */ /* 0x000fe400078eb817 */
[----:B------:R-:W-:Y:S02]  /*0470*/  @!P1 LOP3.LUT R24, R25, 0x80000000, R24, 0xb8, !PT ;  /* 0x8000000019189812 */ /* 0x000fe400078eb818 */
[----:B------:R-:W-:Y:S02]  /*0480*/  @!P2 F2FP.F16.F32.PACK_AB R18, RZ, R22 ;  /* 0x00000016ff12a23e */ /* 0x000fe400000000ff */
[----:B------:R-:W-:Y:S01]  /*0490*/  @!P1 F2FP.F16.F32.PACK_AB R17, RZ, R24 ;  /* 0x00000018ff11923e */ /* 0x000fe200000000ff */
[----:B0-----:R-:W-:Y:S06]  /*04a0*/  @P3 BRA `(.L_x_830) ;  /* 0x0000000000283947 */ /* 0x001fec0003800000 */
[----:B------:R-:W0:Y:S01]  /*04b0*/  LDC.64 R6, c[0x0][0x218] ;  /* 0x00008600ff067b82 */ /* 0x000e220000000a00 */
[----:B------:R-:W-:Y:S01]  /*04c0*/  LEA R3, R0, R19, 0x9 ;  /* 0x0000001300037211 */ /* 0x000fe200078e48ff */
[----:B------:R-:W-:-:S05]  /*04d0*/  VIADD R19, R19, 0x80 ;  /* 0x0000008013137836 */ /* 0x000fca0000000000 */
[----:B------:R-:W-:-:S13]  /*04e0*/  ISETP.GE.AND P0, PT, R19, R14, PT ;  /* 0x0000000e1300720c */ /* 0x000fda0003f06270 */
[----:B------:R-:W-:Y:S01]  /*04f0*/  @!P0 LEA R9, R0, R19, 0x9 ;  /* 0x0000001300098211 */ /* 0x000fe200078e48ff */
[----:B------:R-:W-:Y:S02]  /*0500*/  @!P0 VIADD R19, R19, 0x80 ;  /* 0x0000008013138836 */ /* 0x000fe40000000000 */
[----:B0-----:R-:W-:-:S04]  /*0510*/  IMAD.WIDE.U32 R2, R3, 0x2, R6 ;  /* 0x0000000203027825 */ /* 0x001fc800078e0006 */
[----:B------:R-:W-:Y:S01]  /*0520*/  @!P0 IMAD.WIDE.U32 R6, R9, 0x2, R6 ;  /* 0x0000000209068825 */ /* 0x000fe200078e0006 */
[----:B------:R0:W-:Y:S04]  /*0530*/  STG.E.U16 desc[UR4][R2.64], R17 ;  /* 0x0000001102007986 */ /* 0x0001e8000c101504 */
[----:B------:R0:W-:Y:S02]  /*0540*/  @!P0 STG.E.U16 desc[UR4][R6.64], R18 ;  /* 0x0000001206008986 */ /* 0x0001e4000c101504 */
.L_x_830:
[----:B------:R-:W-:Y:S05]  /*0550*/  BSYNC B0 ;  /* 0x0000000000007941 */ /* 0x000fea0003800000 */
.L_x_829:
[-C--:B------:R-:W-:Y:S02]  /*0560*/  ISETP.GE.AND P1, PT, R19, R14.reuse, PT ;  /* 0x0000000e1300720c */ /* 0x080fe40003f26270 */
[----:B------:R-:W-:-:S11]  /*0570*/  ISETP.GE.AND P0, PT, R5, R14, PT ;  /* 0x0000000e0500720c */ /* 0x000fd60003f06270 */
[----:B------:R-:W-:Y:S05]  /*0580*/  @P1 EXIT ;  /* 0x000000000000194d */ /* 0x000fea0003800000 */
[----:B0-----:R-:W0:Y:S01]  /*0590*/  LDC.64 R2, c[0x0][0x218] ;  /* 0x00008600ff027b82 */ /* 0x001e220000000a00 */
[----:B-----5:R-:W-:Y:S01]  /*05a0*/  @!P0 HADD2.F32 R21, -RZ, R21.H0_H0 ;  /* 0x20000015ff158230 */ /* 0x020fe20000004100 */
[----:B------:R-:W-:Y:S01]  /*05b0*/  LEA R19, R0, R19, 0x9 ;  /* 0x0000001300137211 */ /* 0x000fe200078e48ff */
[----:B------:R-:W-:-:S05]  /*05c0*/  @!P0 HADD2.F32 R26, -RZ, R26.H0_H0 ;  /* 0x2000001aff1a8230 */ /* 0x000fca0000004100 */
[----:B------:R-:W-:-:S04]  /*05d0*/  @!P0 LOP3.LUT R21, R21, 0x80000000, R26, 0xb8, !PT ;  /* 0x8000000015158812 */ /* 0x000fc800078eb81a */
[----:B------:R-:W-:Y:S01]  /*05e0*/  @!P0 F2FP.F16.F32.PACK_AB R4, RZ, R21 ;  /* 0x00000015ff04823e */ /* 0x000fe200000000ff */
[----:B0-----:R-:W-:-:S05]  /*05f0*/  IMAD.WIDE.U32 R2, R19, 0x2, R2 ;  /* 0x0000000213027825 */ /* 0x001fca00078e0002 */
[----:B------:R-:W-:Y:S01]  /*0600*/  STG.E.U16 desc[UR4][R2.64], R4 ;  /* 0x0000000402007986 */ /* 0x000fe2000c101504 */
[----:B------:R-:W-:Y:S05]  /*0610*/  EXIT ;  /* 0x000000000000794d */ /* 0x000fea0003800000 */
.L_x_831:
        /* <DEDUP_REMOVED lines=14> */
.L_x_8012:


//--------------------- .text._ZN2at6native29vectorized_elementwise_kernelILi2ENS0_13BinaryFunctorIN3c104HalfES4_S4_ZZZNS0_20copysign_kernel_cudaERNS_18TensorIteratorBaseEENKUlvE_clEvENKUlvE2_clEvEUlS4_S4_E_EESt5arrayIPcLm3EEEEviT0_T1_ --------------------------
	.section	.text._ZN2at6native29vectorized_elementwise_kernelILi2ENS0_13BinaryFunctorIN3c104HalfES4_S4_ZZZNS0_20copysign_kernel_cudaERNS_18TensorIteratorBaseEENKUlvE_clEvENKUlvE2_clEvEUlS4_S4_E_EESt5arrayIPcLm3EEEEviT0_T1_,"ax",@progbits
	.align	128
        .global         _ZN2at6native29vectorized_elementwise_kernelILi2ENS0_13BinaryFunctorIN3c104HalfES4_S4_ZZZNS0_20copysign_kernel_cudaERNS_18TensorIteratorBaseEENKUlvE_clEvENKUlvE2_clEvEUlS4_S4_E_EESt5arrayIPcLm3EEEEviT0_T1_
        .type           _ZN2at6native29vectorized_elementwise_kernelILi2ENS0_13BinaryFunctorIN3c104HalfES4_S4_ZZZNS0_20copysign_kernel_cudaERNS_18TensorIteratorBaseEENKUlvE_clEvENKUlvE2_clEvEUlS4_S4_E_EESt5arrayIPcLm3EEEEviT0_T1_,@function
        .size           _ZN2at6native29vectorized_elementwise_kernelILi2ENS0_13BinaryFunctorIN3c104HalfES4_S4_ZZZNS0_20copysign_kernel_cudaERNS_18TensorIteratorBaseEENKUlvE_clEvENKUlvE2_clEvEUlS4_S4_E_EESt5arrayIPcLm3EEEEviT0_T1_,(.L_x_8013 - _ZN2at6native29vectorized_elementwise_kernelILi2ENS0_13BinaryFunctorIN3c104HalfES4_S4_ZZZNS0_20copysign_kernel_cudaERNS_18TensorIteratorBaseEENKUlvE_clEvENKUlvE2_clEvEUlS4_S4_E_EESt5arrayIPcLm3EEEEviT0_T1_)
        .other          _ZN2at6native29vectorized_elementwise_kernelILi2ENS0_13BinaryFunctorIN3c104HalfES4_S4_ZZZNS0_20copysign_kernel_cudaERNS_18TensorIteratorBaseEENKUlvE_clEvENKUlvE2_clEvEUlS4_S4_E_EESt5arrayIPcLm3EEEEviT0_T1_,@"STO_CUDA_ENTRY STV_DEFAULT"
_ZN2at6native29vectorized_elementwise_kernelILi2ENS0_13BinaryFunctorIN3c104HalfES4_S4_ZZZNS0_20copysign_kernel_cudaERNS_18TensorIteratorBaseEENKUlvE_clEvENKUlvE2_clEvEUlS4_S4_E_EESt5arrayIPcLm3EEEEviT0_T1_:
.text._ZN2at6native29vectorized_elementwise_kernelILi2ENS0_13BinaryFunctorIN3c104HalfES4_S4_ZZZNS0_20copysign_kernel_cudaERNS_18TensorIteratorBaseEENKUlvE_clEvENKUlvE2_clEvEUlS4_S4_E_EESt5arrayIPcLm3EEEEviT0_T1_:
[----:B------:R-:W-:Y:S01]  /*0000*/  LDC R1, c[0x0][0x28] ;  /* 0x00000a00ff017b82 */ /* 0x000fe20000000800 */
[----:B------:R-:W0:Y:S01]  /*0010*/  S2R R0, SR_CTAID.X ;  /* 0x0000000000007919 */ /* 0x000e220000002500 */
[----:B------:R-:W-:Y:S01]  /*0020*/  ULDC UR4, c[0x0][0x210] ;  /* 0x0000840000047ab9 */ /* 0x000fe20000000800 */
[----:B0-----:R-:W-:-:S05]  /*0030*/  IMAD.SHL.U32 R0, R0, 0x400, RZ ;  /* 0x0000040000007824 */ /* 0x001fca00078e00ff */
[----:B------:R-:W-:Y:S01]  /*0040*/  IADD3 R2, -R0, UR4, RZ ;  /* 0x0000000400027c10 */ /* 0x000fe2000fffe1ff */
[----:B------:R-:W-:-:S03]  /*0050*/  ULDC.64 UR4, c[0x0][0x208] ;  /* 0x0000820000047ab9 */ /* 0x000fc60000000a00 */
[----:B------:R-:W-:-:S13]  /*0060*/  ISETP.GE.U32.AND P0, PT, R2, 0x400, PT ;  /* 0x000004000200780c */ /* 0x000fda0003f06070 */
[----:B------:R-:W-:Y:S05]  /*0070*/  @!P0 BRA `(.L_x_832) ;  /* 0x0000000000cc8947 */ /* 0x000fea0003800000 */
[----:B------:R-:W0:Y:S01]  /*0080*/  S2R R4, SR_TID.X ;  /* 0x0000000000047919 */ /* 0x000e220000002100 */
[----:B------:R-:W1:Y:S08]  /*0090*/  LDC.64 R2, c[0x0][0x220] ;  /* 0x00008800ff027b82 */ /* 0x000e700000000a00 */
[----:B------:R-:W2:Y:S01]  /*00a0*/  LDC.64 R6, c[0x0][0x228] ;  /* 0x00008a00ff067b82 */ /* 0x000ea20000000a00 */
[----:B-1----:R-:W-:-:S04]  /*00b0*/  IMAD.WIDE R2, R0, 0x2, R2 ;  /* 0x0000000200027825 */ /* 0x002fc800078e0202 */
[----:B0-----:R-:W-:-:S03]  /*00c0*/  IMAD.WIDE.U32 R12, R4, 0x4, R2 ;  /* 0x00000004040c7825 */ /* 0x001fc600078e0002 */
[----:B------:R-:W0:Y:S01]  /*00d0*/  LDC.64 R2, c[0x0][0x218] ;  /* 0x00008600ff027b82 */ /* 0x000e220000000a00 */
[----:B--2---:R-:W-:Y:S01]  /*00e0*/  IMAD.WIDE R6, R0, 0x2, R6 ;  /* 0x0000000200067825 */ /* 0x004fe200078e0206 */
[----:B------:R-:W2:Y:S04]  /*00f0*/  LDG.E R11, desc[UR4][R12.64] ;  /* 0x000000040c0b7981 */ /* 0x000ea8000c1e1900 */
[----:B------:R-:W3:Y:S01]  /*0100*/  LDG.E R17, desc[UR4][R12.64+0x200] ;  /* 0x000200040c117981 */ /* 0x000ee2000c1e1900 */
[----:B------:R-:W-:-:S03]  /*0110*/  IMAD.WIDE.U32 R14, R4, 0x4, R6 ;  /* 0x00000004040e7825 */ /* 0x000fc600078e0006 */
[----:B------:R-:W4:Y:S04]  /*0120*/  LDG.E R9, desc[UR4][R12.64+0x400] ;  /* 0x000400040c097981 */ /* 0x000f28000c1e1900 */
[----:B------:R-:W5:Y:S04]  /*0130*/  LDG.E R16, desc[UR4][R14.64] ;  /* 0x000000040e107981 */ /* 0x000f68000c1e1900 */
[----:B------:R-:W4:Y:S04]  /*0140*/  LDG.E R18, desc[UR4][R14.64+0x200] ;  /* 0x000200040e127981 */ /* 0x000f28000c1e1900 */
[----:B------:R1:W4:Y:S04]  /*0150*/  LDG.E R10, desc[UR4][R12.64+0x600] ;  /* 0x000600040c0a7981 */ /* 0x000328000c1e1900 */
[----:B------:R-:W4:Y:S04]  /*0160*/  LDG.E R6, desc[UR4][R14.64+0x400] ;  /* 0x000400040e067981 */ /* 0x000f28000c1e1900 */
[----:B------:R1:W4:Y:S01]  /*0170*/  LDG.E R7, desc[UR4][R14.64+0x600] ;  /* 0x000600040e077981 */ /* 0x000322000c1e1900 */
[----:B0-----:R-:W-:-:S04]  /*0180*/  IMAD.WIDE.U32 R2, R0, 0x2, R2 ;  /* 0x0000000200027825 */ /* 0x001fc800078e0002 */
[----:B------:R-:W-:-:S04]  /*0190*/  IMAD.WIDE R2, R4, 0x4, R2 ;  /* 0x0000000404027825 */ /* 0x000fc800078e0202 */
[--C-:B--2---:R-:W-:Y:S02]  /*01a0*/  HADD2.F32 R5, -RZ, R11.reuse.H0_H0 ;  /* 0x2000000bff057230 */ /* 0x104fe40000004100 */
[----:B------:R-:W-:Y:S02]  /*01b0*/  HADD2.F32 R11, -RZ, R11.H1_H1 ;  /* 0x3000000bff0b7230 */ /* 0x000fe40000004100 */
[--C-:B-----5:R-:W-:Y:S02]  /*01c0*/  HADD2.F32 R8, -RZ, R16.reuse.H0_H0 ;  /* 0x20000010ff087230 */ /* 0x120fe40000004100 */
[----:B------:R-:W-:-:S03]  /*01d0*/  HADD2.F32 R16, -RZ, R16.H1_H1 ;  /* 0x30000010ff107230 */ /* 0x000fc60000004100 */
[----:B------:R-:W-:Y:S01]  /*01e0*/  LOP3.LUT R5, R5, 0x80000000, R8, 0xb8, !PT ;  /* 0x8000000005057812 */ /* 0x000fe200078eb808 */
[----:B---3--:R-:W-:Y:S01]  /*01f0*/  HADD2.F32 R8, -RZ, R17.H0_H0 ;  /* 0x20000011ff087230 */ /* 0x008fe20000004100 */
[----:B------:R-:W-:Y:S01]  /*0200*/  LOP3.LUT R16, R11, 0x80000000, R16, 0xb8, !PT ;  /* 0x800000000b107812 */ /* 0x000fe200078eb810 */
[----:B----4-:R-:W-:Y:S02]  /*0210*/  HADD2.F32 R11, -RZ, R18.H0_H0 ;  /* 0x20000012ff0b7230 */ /* 0x010fe40000004100 */
[--C-:B-1----:R-:W-:Y:S02]  /*0220*/  HADD2.F32 R12, -RZ, R9.reuse.H0_H0 ;  /* 0x20000009ff0c7230 */ /* 0x102fe40000004100 */
[----:B------:R-:W-:Y:S01]  /*0230*/  HADD2.F32 R13, -RZ, R9.H1_H1 ;  /* 0x30000009ff0d7230 */ /* 0x000fe20000004100 */
[----:B------:R-:W-:Y:S01]  /*0240*/  LOP3.LUT R8, R8, 0x80000000, R11, 0xb8, !PT ;  /* 0x8000000008087812 */ /* 0x000fe200078eb80b */
[----:B------:R-:W-:Y:S02]  /*0250*/  HADD2.F32 R14, -RZ, R10.H0_H0 ;  /* 0x2000000aff0e7230 */ /* 0x000fe40000004100 */
[----:B------:R-:W-:-:S02]  /*0260*/  HADD2.F32 R9, -RZ, R6.H0_H0 ;  /* 0x20000006ff097230 */ /* 0x000fc40000004100 */
[----:B------:R-:W-:Y:S02]  /*0270*/  HADD2.F32 R15, -RZ, R7.H0_H0 ;  /* 0x20000007ff0f7230 */ /* 0x000fe40000004100 */
[----:B------:R-:W-:Y:S02]  /*0280*/  HADD2.F32 R0, -RZ, R17.H1_H1 ;  /* 0x30000011ff007230 */ /* 0x000fe40000004100 */
[----:B------:R-:W-:Y:S02]  /*0290*/  HADD2.F32 R11, -RZ, R18.H1_H1 ;  /* 0x30000012ff0b7230 */ /* 0x000fe40000004100 */
[----:B------:R-:W-:Y:S02]  /*02a0*/  HADD2.F32 R10, -RZ, R10.H1_H1 ;  /* 0x3000000aff0a7230 */ /* 0x000fe40000004100 */
[----:B------:R-:W-:Y:S02]  /*02b0*/  HADD2.F32 R6, -RZ, R6.H1_H1 ;  /* 0x30000006ff067230 */ /* 0x000fe40000004100 */
[----:B------:R-:W-:Y:S01]  /*02c0*/  HADD2.F32 R7, -RZ, R7.H1_H1 ;  /* 0x30000007ff077230 */ /* 0x000fe20000004100 */
[----:B------:R-:W-:-:S02]  /*02d0*/  LOP3.LUT R11, R0, 0x80000000, R11, 0xb8, !PT ;  /* 0x80000000000b7812 */ /* 0x000fc400078eb80b */
[----:B------:R-:W-:Y:S02]  /*02e0*/  LOP3.LUT R9, R12, 0x80000000, R9, 0xb8, !PT ;  /* 0x800000000c097812 */ /* 0x000fe400078eb809 */
[----:B------:R-:W-:Y:S02]  /*02f0*/  LOP3.LUT R6, R13, 0x80000000, R6, 0xb8, !PT ;  /* 0x800000000d067812 */ /* 0x000fe400078eb806 */
[----:B------:R-:W-:Y:S02]  /*0300*/  LOP3.LUT R14, R14, 0x80000000, R15, 0xb8, !PT ;  /* 0x800000000e0e7812 */ /* 0x000fe400078eb80f */
[----:B------:R-:W-:Y:S02]  /*0310*/  LOP3.LUT R7, R10, 0x80000000, R7, 0xb8, !PT ;  /* 0x800000000a077812 */ /* 0x000fe400078eb807 */
[----:B------:R-:W-:Y:S02]  /*0320*/  F2FP.F16.F32.PACK_AB R5, R16, R5 ;  /* 0x000000051005723e */ /* 0x000fe400000000ff */
[----:B------:R-:W-:-:S02]  /*0330*/  F2FP.F16.F32.PACK_AB R11, R11, R8 ;  /* 0x000000080b0b723e */ /* 0x000fc400000000ff */
[----:B------:R-:W-:Y:S02]  /*0340*/  F2FP.F16.F32.PACK_AB R9, R6, R9 ;  /* 0x000000090609723e */ /* 0x000fe400000000ff */
[----:B------:R-:W-:Y:S01]  /*0350*/  F2FP.F16.F32.PACK_AB R7, R7, R14 ;  /* 0x0000000e0707723e */ /* 0x000fe200000000ff */
[----:B------:R-:W-:Y:S04]  /*0360*/  STG.E desc[UR4][R2.64], R5 ;  /* 0x0000000502007986 */ /* 0x000fe8000c101904 */
[----:B------:R-:W-:Y:S04]  /*0370*/  STG.E desc[UR4][R2.64+0x200], R11 ;  /* 0x0002000b02007986 */ /* 0x000fe8000c101904 */
[----:B------:R-:W-:Y:S04]  /*0380*/  STG.E desc[UR4][R2.64+0x400], R9 ;  /* 0x0004000902007986 */ /* 0x000fe8000c101904 */
[----:B------:R-:W-:Y:S01]  /*0390*/  STG.E desc[UR4][R2.64+0x600], R7 ;  /* 0x0006000702007986 */ /* 0x000fe2000c101904 */
[----:B------:R-:W-:Y:S05]  /*03a0*/  EXIT ;  /* 0x000000000000794d */ /* 0x000fea0003800000 */
.L_x_832:
[----:B------:R-:W0:Y:S01]  /*03b0*/  S2R R11, SR_TID.X ;  /* 0x00000000000b7919 */ /* 0x000e220000002100 */
[----:B------:R-:W-:Y:S02]  /*03c0*/  PRMT R24, RZ, 0x7610, R24 ;  /* 0x00007610ff187816 */ /* 0x000fe40000000018 */
[----:B0-----:R-:W-:-:S13]  /*03d0*/  ISETP.GE.AND P0, PT, R11, R2, PT ;  /* 0x000000020b00720c */ /* 0x001fda0003f06270 */
[----:B------:R-:W-:Y:S01]  /*03e0*/  @!P0 IMAD.IADD R13, R0, 0x1, R11 ;  /* 0x00000001000d8824 */ /* 0x000fe200078e020b */
[----:B------:R-:W-:Y:S01]  /*03f0*/  @!P0 IADD3 R11, R11, 0x80, RZ ;  /* 0x000000800b0b8810 */ /* 0x000fe20007ffe0ff */
[----:B------:R-:W0:Y:S03]  /*0400*/  @!P0 LDC.64 R32, c[0x0][0x220] ;  /* 0x00008800ff208b82 */ /* 0x000e260000000a00 */
[----:B------:R-:W-:-:S05]  /*0410*/  ISETP.GE.AND P1, PT, R11, R2, PT ;  /* 0x000000020b00720c */ /* 0x000fca0003f26270 */
[----:B------:R-:W1:Y:S08]  /*0420*/  @!P0 LDC.64 R16, c[0x0][0x228] ;  /* 0x00008a00ff108b82 */ /* 0x000e700000000a00 */
[----:B------:R-:W-:Y:S01]  /*0430*/  @!P1 IMAD.IADD R15, R0, 0x1, R11 ;  /* 0x00000001000f9824 */ /* 0x000fe200078e020b */
[----:B------:R-:W2:Y:S01]  /*0440*/  @!P1 LDC.64 R36, c[0x0][0x220] ;  /* 0x00008800ff249b82 */ /* 0x000ea20000000a00 */
[----:B------:R-:W-:-:S05]  /*0450*/  @!P1 VIADD R11, R11, 0x80 ;  /* 0x000000800b0b9836 */ /* 0x000fca0000000000 */
[-C--:B------:R-:W-:Y:S01]  /*0460*/  ISETP.GE.AND P2, PT, R11, R2.reuse, PT ;  /* 0x000000020b00720c */ /* 0x080fe20003f46270 */
[----:B0-----:R-:W-:Y:S01]  /*0470*/  @!P0 IMAD.WIDE.U32 R32, R13, 0x2, R32 ;  /* 0x000000020d208825 */ /* 0x001fe200078e0020 */
[----:B------:R-:W0:Y:S01]  /*0480*/  @!P1 LDC.64 R30, c[0x0][0x228] ;  /* 0x00008a00ff1e9b82 */ /* 0x000e220000000a00 */
[----:B------:R-:W-:Y:S02]  /*0490*/  PRMT R23, RZ, 0x7610, R23 ;  /* 0x00007610ff177816 */ /* 0x000fe40000000017 */
[----:B------:R-:W-:Y:S01]  /*04a0*/  PRMT R14, RZ, 0x7610, R14 ;  /* 0x00007610ff0e7816 */ /* 0x000fe2000000000e */
[----:B------:R3:W4:Y:S07]  /*04b0*/  @!P0 LDG.E.U16 R24, desc[UR4][R32.64] ;  /* 0x0000000420188981 */ /* 0x00072e000c1e1500 */
[----:B------:R-:W-:Y:S01]  /*04c0*/  @!P2 IADD3 R21, R0, R11, RZ ;  /* 0x0000000b0015a210 */ /* 0x000fe20007ffe0ff */
[----:B------:R-:W-:Y:S01]  /*04d0*/  @!P2 VIADD R11, R11, 0x80 ;  /* 0x000000800b0ba836 */ /* 0x000fe20000000000 */
[----:B------:R-:W5:Y:S04]  /*04e0*/  @!P2 LDC.64 R28, c[0x0][0x228] ;  /* 0x00008a00ff1cab82 */ /* 0x000f680000000a00 */
[----:B------:R-:W-:Y:S01]  /*04f0*/  ISETP.GE.AND P3, PT, R11, R2, PT ;  /* 0x000000020b00720c */ /* 0x000fe20003f66270 */
[----:B-1----:R-:W-:-:S03]  /*0500*/  @!P0 IMAD.WIDE.U32 R16, R13, 0x2, R16 ;  /* 0x000000020d108825 */ /* 0x002fc600078e0010 */
[----:B------:R-:W1:Y:S01]  /*0510*/  @!P2 LDC.64 R18, c[0x0][0x220] ;  /* 0x00008800ff12ab82 */ /* 0x000e620000000a00 */
[C---:B--2---:R-:W-:Y:S01]  /*0520*/  @!P1 IMAD.WIDE.U32 R36, R15.reuse, 0x2, R36 ;  /* 0x000000020f249825 */ /* 0x044fe200078e0024 */
[----:B------:R2:W4:Y:S03]  /*0530*/  @!P0 LDG.E.U16 R23, desc[UR4][R16.64] ;  /* 0x0000000410178981 */ /* 0x000526000c1e1500 */
[----:B0-----:R-:W-:-:S04]  /*0540*/  @!P1 IMAD.WIDE.U32 R30, R15, 0x2, R30 ;  /* 0x000000020f1e9825 */ /* 0x001fc800078e001e */
[----:B------:R-:W-:Y:S01]  /*0550*/  @!P3 IMAD.IADD R9, R0, 0x1, R11 ;  /* 0x000000010009b824 */ /* 0x000fe200078e020b */
[----:B------:R-:W-:Y:S01]  /*0560*/  @!P3 IADD3 R11, R11, 0x80, RZ ;  /* 0x000000800b0bb810 */ /* 0x000fe20007ffe0ff */
[----:B------:R-:W0:Y:S01]  /*0570*/  @!P3 LDC.64 R12, c[0x0][0x220] ;  /* 0x00008800ff0cbb82 */ /* 0x000e220000000a00 */
[----:B------:R2:W4:Y:S02]  /*0580*/  @!P1 LDG.E.U16 R14, desc[UR4][R36.64] ;  /* 0x00000004240e9981 */ /* 0x000524000c1e1500 */
[----:B------:R-:W-:Y:S02]  /*0590*/  ISETP.GE.AND P4, PT, R11, R2, PT ;  /* 0x000000020b00720c */ /* 0x000fe40003f86270 */
[----:B------:R-:W-:Y:S01]  /*05a0*/  PRMT R15, RZ, 0x7610, R15 ;  /* 0x00007610ff0f7816 */ /* 0x000fe2000000000f */
[C---:B-----5:R-:W-:Y:S01]  /*05b0*/  @!P2 IMAD.WIDE.U32 R28, R21.reuse, 0x2, R28 ;  /* 0x00000002151ca825 */ /* 0x060fe200078e001c */
[----:B------:R-:W-:Y:S01]  /*05c0*/  PRMT R20, RZ, 0x7610, R20 ;  /* 0x00007610ff147816 */ /* 0x000fe20000000014 */
[----:B------:R-:W5:Y:S03]  /*05d0*/  @!P3 LDC.64 R34, c[0x0][0x228] ;  /* 0x00008a00ff22bb82 */ /* 0x000f660000000a00 */
[----:B------:R0:W4:Y:S01]  /*05e0*/  @!P1 LDG.E.U16 R15, desc[UR4][R30.64] ;  /* 0x000000041e0f9981 */ /* 0x000122000c1e1500 */
[----:B-1----:R-:W-:-:S04]  /*05f0*/  @!P2 IMAD.WIDE.U32 R18, R21, 0x2, R18 ;  /* 0x000000021512a825 */ /* 0x002fc800078e0012 */
[----:B---3--:R-:W1:Y:S01]  /*0600*/  @!P4 LDC.64 R32, c[0x0][0x220] ;  /* 0x00008800ff20cb82 */ /* 0x008e620000000a00 */
[----:B--2---:R-:W-:Y:S01]  /*0610*/  @!P4 IMAD.IADD R17, R0, 0x1, R11 ;  /* 0x000000010011c824 */ /* 0x004fe200078e020b */
[----:B------:R2:W3:Y:S01]  /*0620*/  @!P2 LDG.E.U16 R20, desc[UR4][R28.64] ;  /* 0x000000041c14a981 */ /* 0x0004e2000c1e1500 */
[----:B------:R-:W-:-:S05]  /*0630*/  @!P4 VIADD R11, R11, 0x80 ;  /* 0x000000800b0bc836 */ /* 0x000fca0000000000 */
[----:B------:R-:W-:Y:S01]  /*0640*/  ISETP.GE.AND P1, PT, R11, R2, PT ;  /* 0x000000020b00720c */ /* 0x000fe20003f26270 */
[----:B------:R-:W5:Y:S01]  /*0650*/  @!P4 LDC.64 R36, c[0x0][0x228] ;  /* 0x00008a00ff24cb82 */ /* 0x000f620000000a00 */
[----:B------:R-:W-:Y:S01]  /*0660*/  PRMT R21, RZ, 0x7610, R21 ;  /* 0x00007610ff157816 */ /* 0x000fe20000000015 */
[----:B0-----:R-:W-:Y:S01]  /*0670*/  @!P3 IMAD.WIDE.U32 R12, R9, 0x2, R12 ;  /* 0x00000002090cb825 */ /* 0x001fe200078e000c */
[----:B------:R-:W-:-:S04]  /*0680*/  PRMT R22, RZ, 0x7610, R22 ;  /* 0x00007610ff167816 */ /* 0x000fc80000000016 */
[----:B------:R0:W3:Y:S04]  /*0690*/  @!P3 LDG.E.U16 R21, desc[UR4][R12.64] ;  /* 0x000000040c15b981 */ /* 0x0000e8000c1e1500 */
[----:B------:R5:W3:Y:S01]  /*06a0*/  @!P2 LDG.E.U16 R22, desc[UR4][R18.64] ;  /* 0x000000041216a981 */ /* 0x000ae2000c1e1500 */
[----:B------:R-:W5:Y:S08]  /*06b0*/  @!P1 LDC.64 R30, c[0x0][0x220] ;  /* 0x00008800ff1e9b82 */ /* 0x000f700000000a00 */
[----:B--2---:R-:W2:Y:S01]  /*06c0*/  @!P1 LDC.64 R28, c[0x0][0x228] ;  /* 0x00008a00ff1c9b82 */ /* 0x004ea20000000a00 */
[----:B0-----:R-:W-:Y:S01]  /*06d0*/  @!P1 IADD3 R13, R0, R11, RZ ;  /* 0x0000000b000d9210 */ /* 0x001fe20007ffe0ff */
[----:B------:R-:W-:-:S05]  /*06e0*/  @!P1 VIADD R11, R11, 0x80 ;  /* 0x000000800b0b9836 */ /* 0x000fca0000000000 */
[----:B------:R-:W-:Y:S01]  /*06f0*/  ISETP.GE.AND P2, PT, R11, R2, PT ;  /* 0x000000020b00720c */ /* 0x000fe20003f46270 */
[----:B-1----:R-:W-:Y:S01]  /*0700*/  @!P4 IMAD.WIDE.U32 R32, R17, 0x2, R32 ;  /* 0x000000021120c825 */ /* 0x002fe200078e0020 */
[----:B------:R-:W-:-:S03]  /*0710*/  PRMT R10, RZ, 0x7610, R10 ;  /* 0x00007610ff0a7816 */ /* 0x000fc6000000000a */
[----:B-----5:R-:W-:Y:S01]  /*0720*/  @!P4 IMAD.WIDE.U32 R36, R17, 0x2, R36 ;  /* 0x000000021124c825 */ /* 0x020fe200078e0024 */
[----:B------:R-:W-:-:S03]  /*0730*/  PRMT R17, RZ, 0x7610, R17 ;  /* 0x00007610ff117816 */ /* 0x000fc60000000011 */
[----:B------:R-:W-:-:S05]  /*0740*/  @!P1 IMAD.WIDE.U32 R30, R13, 0x2, R30 ;  /* 0x000000020d1e9825 */ /* 0x000fca00078e001e */
[----:B------:R0:W5:Y:S01]  /*0750*/  @!P1 LDG.E.U16 R10, desc[UR4][R30.64] ;  /* 0x000000041e0a9981 */ /* 0x000162000c1e1500 */
[----:B--2---:R-:W-:Y:S01]  /*0760*/  @!P1 IMAD.WIDE.U32 R28, R13, 0x2, R28 ;  /* 0x000000020d1c9825 */ /* 0x004fe200078e001c */
[----:B------:R-:W-:-:S03]  /*0770*/  @!P2 IADD3 R13, R0, R11, RZ ;  /* 0x0000000b000da210 */ /* 0x000fc60007ffe0ff */
[----:B------:R-:W-:Y:S01]  /*0780*/  @!P2 VIADD R11, R11, 0x80 ;  /* 0x000000800b0ba836 */ /* 0x000fe20000000000 */
[----:B------:R-:W2:Y:S04]  /*0790*/  @!P1 LDG.E.U16 R17, desc[UR4][R28.64] ;  /* 0x000000041c119981 */ /* 0x000ea8000c1e1500 */
[----:B------:R-:W-:Y:S01]  /*07a0*/  ISETP.GE.AND P1, PT, R11, R2, PT ;  /* 0x000000020b00720c */ /* 0x000fe20003f26270 */
[----:B------:R-:W-:Y:S01]  /*07b0*/  @!P3 IMAD.WIDE.U32 R34, R9, 0x2, R34 ;  /* 0x000000020922b825 */ /* 0x000fe200078e0022 */
[----:B------:R-:W-:Y:S02]  /*07c0*/  PRMT R19, RZ, 0x7610, R19 ;  /* 0x00007610ff137816 */ /* 0x000fe40000000013 */
[----:B------:R-:W-:-:S04]  /*07d0*/  PRMT R9, RZ, 0x7610, R9 ;  /* 0x00007610ff097816 */ /* 0x000fc80000000009 */
[----:B------:R1:W2:Y:S04]  /*07e0*/  @!P3 LDG.E.U16 R19, desc[UR4][R34.64] ;  /* 0x000000042213b981 */ /* 0x0002a8000c1e1500 */
[----:B------:R1:W2:Y:S01]  /*07f0*/  @!P4 LDG.E.U16 R9, desc[UR4][R32.64] ;  /* 0x000000042009c981 */ /* 0x0002a2000c1e1500 */
[----:B0-----:R-:W0:Y:S08]  /*0800*/  @!P1 LDC.64 R30, c[0x0][0x220] ;  /* 0x00008800ff1e9b82 */ /* 0x001e300000000a00 */
[----:B-1----:R-:W1:Y:S08]  /*0810*/  @!P2 LDC.64 R34, c[0x0][0x220] ;  /* 0x00008800ff22ab82 */ /* 0x002e700000000a00 */
[----:B------:R-:W1:Y:S08]  /*0820*/  @!P2 LDC.64 R32, c[0x0][0x228] ;  /* 0x00008a00ff20ab82 */ /* 0x000e700000000a00 */
[----:B------:R-:W1:Y:S01]  /*0830*/  @!P1 LDC.64 R28, c[0x0][0x228] ;  /* 0x00008a00ff1c9b82 */ /* 0x000e620000000a00 */
[----:B------:R-:W-:-:S02]  /*0840*/  @!P1 IADD3 R11, R0, R11, RZ ;  /* 0x0000000b000b9210 */ /* 0x000fc40007ffe0ff */
[----:B------:R-:W-:Y:S02]  /*0850*/  PRMT R18, RZ, 0x7610, R18 ;  /* 0x00007610ff127816 */ /* 0x000fe40000000012 */
[----:B------:R-:W-:Y:S01]  /*0860*/  PRMT R16, RZ, 0x7610, R16 ;  /* 0x00007610ff107816 */ /* 0x000fe20000000010 */
[----:B0-----:R-:W-:Y:S01]  /*0870*/  @!P1 IMAD.WIDE.U32 R30, R11, 0x2, R30 ;  /* 0x000000020b1e9825 */ /* 0x001fe200078e001e */
[----:B------:R-:W-:Y:S02]  /*0880*/  PRMT R12, RZ, 0x7610, R12 ;  /* 0x00007610ff0c7816 */ /* 0x000fe4000000000c */
[----:B------:R-:W2:Y:S01]  /*0890*/  @!P4 LDG.E.U16 R18, desc[UR4][R36.64] ;  /* 0x000000042412c981 */ /* 0x000ea2000c1e1500 */
[----:B-1----:R-:W-:-:S04]  /*08a0*/  @!P2 IMAD.WIDE.U32 R34, R13, 0x2, R34 ;  /* 0x000000020d22a825 */ /* 0x002fc800078e0022 */
[----:B------:R-:W-:Y:S01]  /*08b0*/  @!P2 IMAD.WIDE.U32 R32, R13, 0x2, R32 ;  /* 0x000000020d20a825 */ /* 0x000fe200078e0020 */
[----:B------:R-:W-:-:S04]  /*08c0*/  PRMT R13, RZ, 0x7610, R13 ;  /* 0x00007610ff0d7816 */ /* 0x000fc8000000000d */
[----:B------:R-:W2:Y:S01]  /*08d0*/  @!P2 LDG.E.U16 R16, desc[UR4][R32.64] ;  /* 0x000000042010a981 */ /* 0x000ea2000c1e1500 */
[----:B------:R-:W-:Y:S01]  /*08e0*/  @!P1 IMAD.WIDE.U32 R28, R11, 0x2, R28 ;  /* 0x000000020b1c9825 */ /* 0x000fe200078e001c */
[----:B------:R-:W-:Y:S02]  /*08f0*/  PRMT R11, RZ, 0x7610, R11 ;  /* 0x00007610ff0b7816 */ /* 0x000fe4000000000b */
[----:B------:R-:W2:Y:S04]  /*0900*/  @!P2 LDG.E.U16 R13, desc[UR4][R34.64] ;  /* 0x00000004220da981 */ /* 0x000ea8000c1e1500 */
[----:B------:R0:W2:Y:S04]  /*0910*/  @!P1 LDG.E.U16 R12, desc[UR4][R28.64] ;  /* 0x000000041c0c9981 */ /* 0x0000a8000c1e1500 */
[----:B------:R1:W2:Y:S01]  /*0920*/  @!P1 LDG.E.U16 R11, desc[UR4][R30.64] ;  /* 0x000000041e0b9981 */ /* 0x0002a2000c1e1500 */
[----:B0-----:R-:W0:Y:S02]  /*0930*/  S2R R28, SR_TID.X ;  /* 0x00000000001c7919 */ /* 0x001e240000002100 */
[----:B0-----:R-:W-:-:S04]  /*0940*/  IADD3 R29, R28, 0x100, RZ ;  /* 0x000001001c1d7810 */ /* 0x001fc80007ffe0ff */
[----:B------:R-:W-:Y:S01]  /*0950*/  ISETP.GE.AND P1, PT, R29, R2, PT ;  /* 0x000000021d00720c */ /* 0x000fe20003f26270 */
[----:B------:R-:W-:Y:S01]  /*0960*/  VIADD R29, R28, 0x280 ;  /* 0x000002801c1d7836 */ /* 0x000fe20000000000 */
[----:B-1----:R-:W-:-:S04]  /*0970*/  @!P0 IADD3 R31, R0, R28, RZ ;  /* 0x0000001c001f8210 */ /* 0x002fc80007ffe0ff */
[----:B------:R-:W-:Y:S02]  /*0980*/  ISETP.GE.AND P4, PT, R29, R2, PT ;  /* 0x000000021d00720c */ /* 0x000fe40003f86270 */
[----:B------:R-:W-:Y:S01]  /*0990*/  IADD3 R29, R28, 0x380, RZ ;  /* 0x000003801c1d7810 */ /* 0x000fe20007ffe0ff */
[----:B------:R-:W-:Y:S01]  /*09a0*/  BSSY B0, `(.L_x_833) ;  /* 0x000005a000007945 */ /* 0x000fe20003800000 */
[----:B----4-:R-:W-:Y:S02]  /*09b0*/  @!P0 HADD2.F32 R24, -RZ, R24.H0_H0 ;  /* 0x20000018ff188230 */ /* 0x010fe40000004100 */
[----:B------:R-:W-:-:S05]  /*09c0*/  @!P0 HADD2.F32 R23, -RZ, R23.H0_H0 ;  /* 0x20000017ff178230 */ /* 0x000fca0000004100 */
[----:B------:R-:W-:Y:S01]  /*09d0*/  @!P0 LOP3.LUT R27, R24, 0x80000000, R23, 0xb8, !PT ;  /* 0x80000000181b8812 */ /* 0x000fe200078eb817 */
[----:B------:R-:W-:-:S05]  /*09e0*/  VIADD R23, R28, 0x80 ;  /* 0x000000801c177836 */ /* 0x000fca0000000000 */
[----:B------:R-:W-:-:S13]  /*09f0*/  ISETP.GE.AND P5, PT, R23, R2, PT ;  /* 0x000000021700720c */ /* 0x000fda0003fa6270 */
[----:B------:R-:W-:Y:S02]  /*0a00*/  @!P5 HADD2.F32 R14, -RZ, R14.H0_H0 ;  /* 0x2000000eff0ed230 */ /* 0x000fe40000004100 */
[----:B------:R-:W-:-:S05]  /*0a10*/  @!P5 HADD2.F32 R15, -RZ, R15.H0_H0 ;  /* 0x2000000fff0fd230 */ /* 0x000fca0000004100 */
[----:B------:R-:W-:Y:S02]  /*0a20*/  @!P5 LOP3.LUT R24, R14, 0x80000000, R15, 0xb8, !PT ;  /* 0x800000000e18d812 */ /* 0x000fe400078eb80f */
[----:B------:R-:W0:Y:S01]  /*0a30*/  @!P0 LDC.64 R14, c[0x0][0x218] ;  /* 0x00008600ff0e8b82 */ /* 0x000e220000000a00 */
[----:B------:R-:W-:Y:S01]  /*0a40*/  @!P0 F2FP.F16.F32.PACK_AB R25, RZ, R27 ;  /* 0x0000001bff19823e */ /* 0x000fe200000000ff */
[----:B------:R-:W-:-:S05]  /*0a50*/  VIADD R27, R28, 0x180 ;  /* 0x000001801c1b7836 */ /* 0x000fca0000000000 */
[----:B------:R-:W-:Y:S02]  /*0a60*/  ISETP.GE.AND P2, PT, R27, R2, PT ;  /* 0x000000021b00720c */ /* 0x000fe40003f46270 */
[----:B------:R-:W-:-:S04]  /*0a70*/  IADD3 R27, R28, 0x200, RZ ;  /* 0x000002001c1b7810 */ /* 0x000fc80007ffe0ff */
[----:B------:R-:W-:Y:S01]  /*0a80*/  ISETP.GE.AND P3, PT, R27, R2, PT ;  /* 0x000000021b00720c */ /* 0x000fe20003f66270 */
[----:B------:R-:W-:Y:S01]  /*0a90*/  VIADD R27, R28, 0x300 ;  /* 0x000003001c1b7836 */ /* 0x000fe20000000000 */
[----:B------:R-:W-:Y:S02]  /*0aa0*/  @!P5 F2FP.F16.F32.PACK_AB R26, RZ, R24 ;  /* 0x00000018ff1ad23e */ /* 0x000fe400000000ff */
[-C--:B------:R-:W-:Y:S02]  /*0ab0*/  ISETP.GE.AND P5, PT, R29, R2.reuse, PT ;  /* 0x000000021d00720c */ /* 0x080fe40003fa6270 */
[----:B------:R-:W-:Y:S01]  /*0ac0*/  ISETP.GE.AND P6, PT, R27, R2, PT ;  /* 0x000000021b00720c */ /* 0x000fe20003fc6270 */
[----:B------:R-:W-:Y:S02]  /*0ad0*/  @!P0 IMAD.MOV.U32 R28, RZ, RZ, R23 ;  /* 0x000000ffff1c8224 */ /* 0x000fe400078e0017 */
[----:B0-----:R-:W-:-:S05]  /*0ae0*/  @!P0 IMAD.WIDE.U32 R14, R31, 0x2, R14 ;  /* 0x000000021f0e8825 */ /* 0x001fca00078e000e */
[----:B------:R0:W-:Y:S01]  /*0af0*/  @!P0 STG.E.U16 desc[UR4][R14.64], R25 ;  /* 0x000000190e008986 */ /* 0x0001e2000c101504 */
[----:B------:R-:W-:Y:S01]  /*0b00*/  ISETP.GE.AND P0, PT, R28, R2, PT ;  /* 0x000000021c00720c */ /* 0x000fe20003f06270 */
[----:B---3--:R-:W-:Y:S02]  /*0b10*/  @!P1 HADD2.F32 R27, -RZ, R20.H0_H0 ;  /* 0x20000014ff1b9230 */ /* 0x008fe40000004100 */
[----:B------:R-:W-:Y:S02]  /*0b20*/  @!P2 HADD2.F32 R20, -RZ, R21.H0_H0 ;  /* 0x20000015ff14a230 */ /* 0x000fe40000004100 */
[----:B------:R-:W-:Y:S01]  /*0b30*/  @!P1 HADD2.F32 R22, -RZ, R22.H0_H0 ;  /* 0x20000016ff169230 */ /* 0x000fe20000004100 */
[----:B------:R-:W-:Y:S01]  /*0b40*/  BSSY B1, `(.L_x_834) ;  /* 0x0000039000017945 */ /* 0x000fe20003800000 */
[----:B-----5:R-:W-:Y:S02]  /*0b50*/  @!P4 HADD2.F32 R10, -RZ, R10.H0_H0 ;  /* 0x2000000aff0ac230 */ /* 0x020fe40000004100 */
[----:B--2---:R-:W-:-:S05]  /*0b60*/  @!P4 HADD2.F32 R17, -RZ, R17.H0_H0 ;  /* 0x20000011ff11c230 */ /* 0x004fca0000004100 */
[----:B------:R-:W-:Y:S01]  /*0b70*/  @!P4 LOP3.LUT R10, R10, 0x80000000, R17, 0xb8, !PT ;  /* 0x800000000a0ac812 */ /* 0x000fe200078eb811 */
[----:B------:R-:W-:Y:S02]  /*0b80*/  @!P2 HADD2.F32 R21, -RZ, R19.H0_H0 ;  /* 0x20000013ff15a230 */ /* 0x000fe40000004100 */
[----:B------:R-:W-:Y:S01]  /*0b90*/  @!P3 HADD2.F32 R9, -RZ, R9.H0_H0 ;  /* 0x20000009ff09b230 */ /* 0x000fe20000004100 */
[----:B------:R-:W-:Y:S02]  /*0ba0*/  @!P1 LOP3.LUT R19, R22, 0x80000000, R27, 0xb8, !PT ;  /* 0x8000000016139812 */ /* 0x000fe400078eb81b */
[----:B------:R-:W-:Y:S02]  /*0bb0*/  @!P2 LOP3.LUT R20, R20, 0x80000000, R21, 0xb8, !PT ;  /* 0x800000001414a812 */ /* 0x000fe400078eb815 */
[----:B------:R-:W-:Y:S02]  /*0bc0*/  @!P1 F2FP.F16.F32.PACK_AB R3, RZ, R19 ;  /* 0x00000013ff03923e */ /* 0x000fe400000000ff */
[----:B------:R-:W-:-:S02]  /*0bd0*/  @!P2 F2FP.F16.F32.PACK_AB R4, RZ, R20 ;  /* 0x00000014ff04a23e */ /* 0x000fc400000000ff */
[----:B------:R-:W-:Y:S01]  /*0be0*/  @!P4 F2FP.F16.F32.PACK_AB R6, RZ, R10 ;  /* 0x0000000aff06c23e */ /* 0x000fe200000000ff */
[----:B------:R-:W-:-:S05]  /*0bf0*/  @!P3 HADD2.F32 R18, -RZ, R18.H0_H0 ;  /* 0x20000012ff12b230 */ /* 0x000fca0000004100 */
[----:B------:R-:W-:Y:S01]  /*0c00*/  @!P3 LOP3.LUT R9, R9, 0x80000000, R18, 0xb8, !PT ;  /* 0x800000000909b812 */ /* 0x000fe200078eb812 */
[----:B------:R-:W-:Y:S02]  /*0c10*/  @!P6 HADD2.F32 R16, -RZ, R16.H0_H0 ;  /* 0x20000010ff10e230 */ /* 0x000fe40000004100 */
[----:B------:R-:W-:Y:S02]  /*0c20*/  @!P6 HADD2.F32 R13, -RZ, R13.H0_H0 ;  /* 0x2000000dff0de230 */ /* 0x000fe40000004100 */
[----:B------:R-:W-:Y:S02]  /*0c30*/  @!P5 HADD2.F32 R12, -RZ, R12.H0_H0 ;  /* 0x2000000cff0cd230 */ /* 0x000fe40000004100 */
[----:B------:R-:W-:Y:S01]  /*0c40*/  @!P5 HADD2.F32 R11, -RZ, R11.H0_H0 ;  /* 0x2000000bff0bd230 */ /* 0x000fe20000004100 */
[----:B------:R-:W-:-:S04]  /*0c50*/  @!P6 LOP3.LUT R13, R13, 0x80000000, R16, 0xb8, !PT ;  /* 0x800000000d0de812 */ /* 0x000fc800078eb810 */
[----:B------:R-:W-:Y:S02]  /*0c60*/  @!P5 LOP3.LUT R11, R11, 0x80000000, R12, 0xb8, !PT ;  /* 0x800000000b0bd812 */ /* 0x000fe400078eb80c */
[----:B------:R-:W-:Y:S02]  /*0c70*/  @!P3 F2FP.F16.F32.PACK_AB R5, RZ, R9 ;  /* 0x00000009ff05b23e */ /* 0x000fe400000000ff */
[----:B------:R-:W-:Y:S02]  /*0c80*/  @!P6 F2FP.F16.F32.PACK_AB R7, RZ, R13 ;  /* 0x0000000dff07e23e */ /* 0x000fe400000000ff */
[----:B------:R-:W-:Y:S01]  /*0c90*/  @!P5 F2FP.F16.F32.PACK_AB R8, RZ, R11 ;  /* 0x0000000bff08d23e */ /* 0x000fe200000000ff */
[----:B0-----:R-:W-:Y:S06]  /*0ca0*/  @P0 BRA `(.L_x_835) ;  /* 0x0000000000300947 */ /* 0x001fec0003800000 */
[----:B------:R-:W0:Y:S01]  /*0cb0*/  LDC.64 R10, c[0x0][0x218] ;  /* 0x00008600ff0a7b82 */ /* 0x000e220000000a00 */
[----:B------:R-:W-:Y:S01]  /*0cc0*/  IADD3 R9, R0, R28, RZ ;  /* 0x0000001c00097210 */ /* 0x000fe20007ffe0ff */
[----:B------:R-:W-:-:S05]  /*0cd0*/  VIADD R28, R28, 0x80 ;  /* 0x000000801c1c7836 */ /* 0x000fca0000000000 */
[----:B------:R-:W-:Y:S01]  /*0ce0*/  ISETP.GE.AND P0, PT, R28, R2, PT ;  /* 0x000000021c00720c */ /* 0x000fe20003f06270 */
[----:B0-----:R-:W-:-:S05]  /*0cf0*/  IMAD.WIDE.U32 R10, R9, 0x2, R10 ;  /* 0x00000002090a7825 */ /* 0x001fca00078e000a */
[----:B------:R0:W-:Y:S07]  /*0d00*/  STG.E.U16 desc[UR4][R10.64], R26 ;  /* 0x0000001a0a007986 */ /* 0x0001ee000c101504 */
[----:B------:R-:W-:Y:S05]  /*0d10*/  @P0 BRA `(.L_x_836) ;  /* 0x0000000000300947 */ /* 0x000fea0003800000 */
[----:B0-----:R-:W0:Y:S01]  /*0d20*/  LDC.64 R10, c[0x0][0x218] ;  /* 0x00008600ff0a7b82 */ /* 0x001e220000000a00 */
[----:B------:R-:W-:Y:S01]  /*0d30*/  IADD3 R9, R0, R28, RZ ;  /* 0x0000001c00097210 */ /* 0x000fe20007ffe0ff */
[----:B------:R-:W-:-:S04]  /*0d40*/  VIADD R28, R28, 0x80 ;  /* 0x000000801c1c7836 */ /* 0x000fc80000000000 */
[----:B0-----:R-:W-:-:S05]  /*0d50*/  IMAD.WIDE.U32 R10, R9, 0x2, R10 ;  /* 0x00000002090a7825 */ /* 0x001fca00078e000a */
[----:B------:R0:W-:Y:S02]  /*0d60*/  STG.E.U16 desc[UR4][R10.64], R3 ;  /* 0x000000030a007986 */ /* 0x0001e4000c101504 */
.L_x_835:
[----:B------:R-:W-:-:S13]  /*0d70*/  ISETP.GE.AND P0, PT, R28, R2, PT ;  /* 0x000000021c00720c */ /* 0x000fda0003f06270 */
[----:B------:R-:W-:Y:S05]  /*0d80*/  @P0 BRA `(.L_x_837) ;  /* 0x0000000000300947 */ /* 0x000fea0003800000 */
[----:B0-----:R-:W0:Y:S01]  /*0d90*/  LDC.64 R10, c[0x0][0x218] ;  /* 0x00008600ff0a7b82 */ /* 0x001e220000000a00 */
[----:B------:R-:W-:Y:S01]  /*0da0*/  IADD3 R3, R0, R28, RZ ;  /* 0x0000001c00037210 */ /* 0x000fe20007ffe0ff */
[----:B------:R-:W-:-:S04]  /*0db0*/  VIADD R28, R28, 0x80 ;  /* 0x000000801c1c7836 */ /* 0x000fc80000000000 */
[----:B0-----:R-:W-:-:S05]  /*0dc0*/  IMAD.WIDE.U32 R10, R3, 0x2, R10 ;  /* 0x00000002030a7825 */ /* 0x001fca00078e000a */
[----:B------:R1:W-:Y:S02]  /*0dd0*/  STG.E.U16 desc[UR4][R10.64], R4 ;  /* 0x000000040a007986 */ /* 0x0003e4000c101504 */
.L_x_836:
[----:B------:R-:W-:-:S13]  /*0de0*/  ISETP.GE.AND P0, PT, R28, R2, PT ;  /* 0x000000021c00720c */ /* 0x000fda0003f06270 */
[----:B------:R-:W-:Y:S05]  /*0df0*/  @P0 BRA `(.L_x_838) ;  /* 0x0000000000340947 */ /* 0x000fea0003800000 */
[----:B01----:R-:W0:Y:S01]  /*0e00*/  LDC.64 R10, c[0x0][0x218] ;  /* 0x00008600ff0a7b82 */ /* 0x003e220000000a00 */
[----:B------:R-:W-:Y:S01]  /*0e10*/  IADD3 R3, R0, R28, RZ ;  /* 0x0000001c00037210 */ /* 0x000fe20007ffe0ff */
[----:B------:R-:W-:-:S04]  /*0e20*/  VIADD R28, R28, 0x80 ;  /* 0x000000801c1c7836 */ /* 0x000fc80000000000 */
[----:B0-----:R-:W-:-:S05]  /*0e30*/  IMAD.WIDE.U32 R10, R3, 0x2, R10 ;  /* 0x00000002030a7825 */ /* 0x001fca00078e000a */
[----:B------:R1:W-:Y:S02]  /*0e40*/  STG.E.U16 desc[UR4][R10.64], R5 ;  /* 0x000000050a007986 */ /* 0x0003e4000c101504 */
.L_x_837:
[----:B------:R-:W-:-:S13]  /*0e50*/  ISETP.GE.AND P0, PT, R28, R2, PT ;  /* 0x000000021c00720c */ /* 0x000fda0003f06270 */
[----:B------:R-:W-:Y:S05]  /*0e60*/  @P0 BREAK B1 ;  /* 0x0000000000010942 */ /* 0x000fea0003800000 */
[----:B------:R-:W-:Y:S05]  /*0e70*/  @P0 BRA `(.L_x_839) ;  /* 0x0000000000300947 */ /* 0x000fea0003800000 */
[----:B-1----:R-:W1:Y:S01]  /*0e80*/  LDC.64 R4, c[0x0][0x218] ;  /* 0x00008600ff047b82 */ /* 0x002e620000000a00 */
[----:B0-----:R-:W-:Y:S01]  /*0e90*/  IADD3 R3, R0, R28, RZ ;  /* 0x0000001c00037210 */ /* 0x001fe20007ffe0ff */
[----:B------:R-:W-:-:S04]  /*0ea0*/  VIADD R28, R28, 0x80 ;  /* 0x000000801c1c7836 */ /* 0x000fc80000000000 */
[----:B-1----:R-:W-:-:S05]  /*0eb0*/  IMAD.WIDE.U32 R4, R3, 0x2, R4 ;  /* 0x0000000203047825 */ /* 0x002fca00078e0004 */
[----:B------:R2:W-:Y:S02]  /*0ec0*/  STG.E.U16 desc[UR4][R4.64], R6 ;  /* 0x0000000604007986 */ /* 0x0005e4000c101504 */
.L_x_838:
[----:B------:R-:W-:Y:S05]  /*0ed0*/  BSYNC B1 ;  /* 0x0000000000017941 */ /* 0x000fea0003800000 */
.L_x_834:
[----:B------:R-:W-:-:S13]  /*0ee0*/  ISETP.GE.AND P0, PT, R28, R2, PT ;  /* 0x000000021c00720c */ /* 0x000fda0003f06270 */
[----:B-12---:R-:W1:Y:S01]  /*0ef0*/  @!P0 LDC.64 R4, c[0x0][0x218] ;  /* 0x00008600ff048b82 */ /* 0x006e620000000a00 */
[----:B------:R-:W-:Y:S01]  /*0f00*/  @!P0 IADD3 R3, R0, R28, RZ ;  /* 0x0000001c00038210 */ /* 0x000fe20007ffe0ff */
[----:B------:R-:W-:-:S04]  /*0f10*/  @!P0 VIADD R28, R28, 0x80 ;  /* 0x000000801c1c8836 */ /* 0x000fc80000000000 */
[----:B-1----:R-:W-:-:S05]  /*0f20*/  @!P0 IMAD.WIDE.U32 R4, R3, 0x2, R4 ;  /* 0x0000000203048825 */ /* 0x002fca00078e0004 */
[----:B------:R2:W-:Y:S02]  /*0f30*/  @!P0 STG.E.U16 desc[UR4][R4.64], R7 ;  /* 0x0000000704008986 */ /* 0x0005e4000c101504 */
.L_x_839:
[----:B------:R-:W-:Y:S05]  /*0f40*/  BSYNC B0 ;  /* 0x0000000000007941 */ /* 0x000fea0003800000 */
.L_x_833:
[----:B------:R-:W-:Y:S05]  /*0f50*/  WARPSYNC.ALL ;  /* 0x0000000000007948 */ /* 0x000fea0003800000 */
[----:B------:R-:W-:-:S13]  /*0f60*/  ISETP.GE.AND P0, PT, R28, R2, PT ;  /* 0x000000021c00720c */ /* 0x000fda0003f06270 */
[----:B------:R-:W-:Y:S05]  /*0f70*/  @P0 EXIT ;  /* 0x000000000000094d */ /* 0x000fea0003800000 */
[----:B0-----:R-:W0:Y:S01]  /*0f80*/  LDC.64 R2, c[0x0][0x218] ;  /* 0x00008600ff027b82 */ /* 0x001e220000000a00 */
[----:B-12---:R-:W-:-:S05]  /*0f90*/  IADD3 R5, R0, R28, RZ ;  /* 0x0000001c00057210 */ /* 0x006fca0007ffe0ff */
[----:B0-----:R-:W-:-:S05]  /*0fa0*/  IMAD.WIDE.U32 R2, R5, 0x2, R2 ;  /* 0x0000000205027825 */ /* 0x001fca00078e0002 */
[----:B------:R-:W-:Y:S01]  /*0fb0*/  STG.E.U16 desc[UR4][R2.64], R8 ;  /* 0x0000000802007986 */ /* 0x000fe2000c101504 */
[----:B------:R-:W-:Y:S05]  /*0fc0*/  EXIT ;  /* 0x000000000000794d */ /* 0x000fea0003800000 */
.L_x_840:
        /* <DEDUP_REMOVED lines=11> */
.L_x_8013:


//--------------------- .text._ZN2at6native29vectorized_elementwise_kernelILi4ENS0_13BinaryFunctorIN3c104HalfES4_S4_ZZZNS0_20copysign_kernel_cudaERNS_18TensorIteratorBaseEENKUlvE_clEvENKUlvE2_clEvEUlS4_S4_E_EESt5arrayIPcLm3EEEEviT0_T1_ --------------------------
	.section	.text._ZN2at6native29vectorized_elementwise_kernelILi4ENS0_13BinaryFunctorIN3c104HalfES4_S4_ZZZNS0_20copysign_kernel_cudaERNS_18TensorIteratorBaseEENKUlvE_clEvENKUlvE2_clEvEUlS4_S4_E_EESt5arrayIPcLm3EEEEviT0_T1_,"ax",@progbits
	.align	128
        .global         _ZN2at6native29vectorized_elementwise_kernelILi4ENS0_13BinaryFunctorIN3c104HalfES4_S4_ZZZNS0_20copysign_kernel_cudaERNS_18TensorIteratorBaseEENKUlvE_clEvENKUlvE2_clEvEUlS4_S4_E_EESt5arrayIPcLm3EEEEviT0_T1_
        .type           _ZN2at6native29vectorized_elementwise_kernelILi4ENS0_13BinaryFunctorIN3c104HalfES4_S4_ZZZNS0_20copysign_kernel_cudaERNS_18TensorIteratorBaseEENKUlvE_clEvENKUlvE2_clEvEUlS4_S4_E_EESt5arrayIPcLm3EEEEviT0_T1_,@function
        .size           _ZN2at6native29vectorized_elementwise_kernelILi4ENS0_13BinaryFunctorIN3c104HalfES4_S4_ZZZNS0_20copysign_kernel_cudaERNS_18TensorIteratorBaseEENKUlvE_clEvENKUlvE2_clEvEUlS4_S4_E_EESt5arrayIPcLm3EEEEviT0_T1_,(.L_x_8014 - _ZN2at6native29vectorized_elementwise_kernelILi4ENS0_13BinaryFunctorIN3c104HalfES4_S4_ZZZNS0_20copysign_kernel_cudaERNS_18TensorIteratorBaseEENKUlvE_clEvENKUlvE2_clEvEUlS4_S4_E_EESt5arrayIPcLm3EEEEviT0_T1_)
        .other          _ZN2at6native29vectorized_elementwise_kernelILi4ENS0_13BinaryFunctorIN3c104HalfES4_S4_ZZZNS0_20copysign_kernel_cudaERNS_18TensorIteratorBaseEENKUlvE_clEvENKUlvE2_clEvEUlS4_S4_E_EESt5arrayIPcLm3EEEEviT0_T1_,@"STO_CUDA_ENTRY STV_DEFAULT"
_ZN2at6native29vectorized_elementwise_kernelILi4ENS0_13BinaryFunctorIN3c104HalfES4_S4_ZZZNS0_20copysign_kernel_cudaERNS_18TensorIteratorBaseEENKUlvE_clEvENKUlvE2_clEvEUlS4_S4_E_EESt5arrayIPcLm3EEEEviT0_T1_:
.text._ZN2at6native29vectorized_elementwise_kernelILi4ENS0_13BinaryFunctorIN3c104HalfES4_S4_ZZZNS0_20copysign_kernel_cudaERNS_18TensorIteratorBaseEENKUlvE_clEvENKUlvE2_clEvEUlS4_S4_E_EESt5arrayIPcLm3EEEEviT0_T1_:
        /* <DEDUP_REMOVED lines=10> */
[----:B------:R-:W2:Y:S08]  /*00a0*/  LDC.64 R6, c[0x0][0x228] ;  /* 0x00008a00ff067b82 */ /* 0x000eb00000000a00 */
[----:B------:R-:W3:Y:S01]  /*00b0*/  LDC.64 R12, c[0x0][0x218] ;  /* 0x00008600ff0c7b82 */ /* 0x000ee20000000a00 */
[----:B-1----:R-:W-:-:S04]  /*00c0*/  IMAD.WIDE R4, R0, 0x2, R4 ;  /* 0x0000000200047825 */ /* 0x002fc800078e0204 */
[----:B0-----:R-:W-:-:S04]  /*00d0*/  IMAD.WIDE.U32 R14, R2, 0x8, R4 ;  /* 0x00000008020e7825 */ /* 0x001fc800078e0004 */
[----:B--2---:R-:W-:Y:S01]  /*00e0*/  IMAD.WIDE R6, R0, 0x2, R6 ;  /* 0x0000000200067825 */ /* 0x004fe200078e0206 */
[----:B------:R-:W2:Y:S04]  /*00f0*/  LDG.E.64 R8, desc[UR4][R14.64+0x400] ;  /* 0x000400040e087981 */ /* 0x000ea8000c1e1b00 */
[----:B------:R2:W4:Y:S01]  /*0100*/  LDG.E.64 R4, desc[UR4][R14.64] ;  /* 0x000000040e047981 */ /* 0x000522000c1e1b00 */
[----:B------:R-:W-:-:S05]  /*0110*/  IMAD.WIDE.U32 R16, R2, 0x8, R6 ;  /* 0x0000000802107825 */ /* 0x000fca00078e0006 */
[----:B------:R-:W5:Y:S04]  /*0120*/  LDG.E.64 R6, desc[UR4][R16.64] ;  /* 0x0000000410067981 */ /* 0x000f68000c1e1b00 */
[----:B------:R0:W5:Y:S01]  /*0130*/  LDG.E.64 R10, desc[UR4][R16.64+0x400] ;  /* 0x00040004100a7981 */ /* 0x000162000c1e1b00 */
[----:B---3--:R-:W-:-:S04]  /*0140*/  IMAD.WIDE.U32 R12, R0, 0x2, R12 ;  /* 0x00000002000c7825 */ /* 0x008fc800078e000c */
[----:B------:R-:W-:-:S04]  /*0150*/  IMAD.WIDE R12, R2, 0x8, R12 ;  /* 0x00000008020c7825 */ /* 0x000fc800078e020c */
[--C-:B--2---:R-:W-:Y:S02]  /*0160*/  HADD2.F32 R15, -RZ, R9.reuse.H0_H0 ;  /* 0x20000009ff0f7230 */ /* 0x104fe40000004100 */
[----:B0-----:R-:W-:Y:S02]  /*0170*/  HADD2.F32 R16, -RZ, R9.H1_H1 ;  /* 0x30000009ff107230 */ /* 0x001fe40000004100 */
[--C-:B----4-:R-:W-:Y:S02]  /*0180*/  HADD2.F32 R3, -RZ, R4.reuse.H0_H0 ;  /* 0x20000004ff037230 */ /* 0x110fe40000004100 */
[----:B------:R-:W-:Y:S02]  /*0190*/  HADD2.F32 R18, -RZ, R4.H1_H1 ;  /* 0x30000004ff127230 */ /* 0x000fe40000004100 */
[----:B------:R-:W-:Y:S02]  /*01a0*/  HADD2.F32 R20, -RZ, R5.H0_H0 ;  /* 0x20000005ff147230 */ /* 0x000fe40000004100 */
[----:B-----5:R-:W-:-:S02]  /*01b0*/  HADD2.F32 R21, -RZ, R7.H0_H0 ;  /* 0x20000007ff157230 */ /* 0x020fc40000004100 */
[----:B------:R-:W-:Y:S02]  /*01c0*/  HADD2.F32 R0, -RZ, R7.H1_H1 ;  /* 0x30000007ff007230 */ /* 0x000fe40000004100 */
[--C-:B------:R-:W-:Y:S02]  /*01d0*/  HADD2.F32 R7, -RZ, R10.reuse.H0_H0 ;  /* 0x2000000aff077230 */ /* 0x100fe40000004100 */
[----:B------:R-:W-:Y:S02]  /*01e0*/  HADD2.F32 R9, -RZ, R10.H1_H1 ;  /* 0x3000000aff097230 */ /* 0x000fe40000004100 */
[----:B------:R-:W-:Y:S02]  /*01f0*/  HADD2.F32 R4, -RZ, R6.H0_H0 ;  /* 0x20000006ff047230 */ /* 0x000fe40000004100 */
[----:B------:R-:W-:Y:S02]  /*0200*/  HADD2.F32 R14, -RZ, R8.H0_H0 ;  /* 0x20000008ff0e7230 */ /* 0x000fe40000004100 */
[----:B------:R-:W-:-:S02]  /*0210*/  HADD2.F32 R10, -RZ, R11.H0_H0 ;  /* 0x2000000bff0a7230 */ /* 0x000fc40000004100 */
[----:B------:R-:W-:Y:S02]  /*0220*/  HADD2.F32 R19, -RZ, R6.H1_H1 ;  /* 0x30000006ff137230 */ /* 0x000fe40000004100 */
[----:B------:R-:W-:Y:S02]  /*0230*/  HADD2.F32 R5, -RZ, R5.H1_H1 ;  /* 0x30000005ff057230 */ /* 0x000fe40000004100 */
[----:B------:R-:W-:Y:S02]  /*0240*/  HADD2.F32 R8, -RZ, R8.H1_H1 ;  /* 0x30000008ff087230 */ /* 0x000fe40000004100 */
[----:B------:R-:W-:Y:S01]  /*0250*/  HADD2.F32 R11, -RZ, R11.H1_H1 ;  /* 0x3000000bff0b7230 */ /* 0x000fe20000004100 */
[----:B------:R-:W-:Y:S02]  /*0260*/  LOP3.LUT R3, R3, 0x80000000, R4, 0xb8, !PT ;  /* 0x8000000003037812 */ /* 0x000fe400078eb804 */
[----:B------:R-:W-:Y:S02]  /*0270*/  LOP3.LUT R4, R18, 0x80000000, R19, 0xb8, !PT ;  /* 0x8000000012047812 */ /* 0x000fe400078eb813 */
[----:B------:R-:W-:-:S02]  /*0280*/  LOP3.LUT R6, R20, 0x80000000, R21, 0xb8, !PT ;  /* 0x8000000014067812 */ /* 0x000fc400078eb815 */
[----:B------:R-:W-:Y:S02]  /*0290*/  LOP3.LUT R5, R5, 0x80000000, R0, 0xb8, !PT ;  /* 0x8000000005057812 */ /* 0x000fe400078eb800 */
[----:B------:R-:W-:Y:S02]  /*02a0*/  LOP3.LUT R7, R14, 0x80000000, R7, 0xb8, !PT ;  /* 0x800000000e077812 */ /* 0x000fe400078eb807 */
[----:B------:R-:W-:Y:S02]  /*02b0*/  LOP3.LUT R8, R8, 0x80000000, R9, 0xb8, !PT ;  /* 0x8000000008087812 */ /* 0x000fe400078eb809 */
[----:B------:R-:W-:Y:S02]  /*02c0*/  LOP3.LUT R10, R15, 0x80000000, R10, 0xb8, !PT ;  /* 0x800000000f0a7812 */ /* 0x000fe400078eb80a */
[----:B------:R-:W-:Y:S02]  /*02d0*/  LOP3.LUT R11, R16, 0x80000000, R11, 0xb8, !PT ;  /* 0x80000000100b7812 */ /* 0x000fe400078eb80b */
[----:B------:R-:W-:-:S02]  /*02e0*/  F2FP.F16.F32.PACK_AB R4, R4, R3 ;  /* 0x000000030404723e */ /* 0x000fc400000000ff */
[----:B------:R-:W-:Y:S02]  /*02f0*/  F2FP.F16.F32.PACK_AB R5, R5, R6 ;  /* 0x000000060505723e */ /* 0x000fe400000000ff */
[----:B------:R-:W-:Y:S02]  /*0300*/  F2FP.F16.F32.PACK_AB R8, R8, R7 ;  /* 0x000000070808723e */ /* 0x000fe400000000ff */
[----:B------:R-:W-:Y:S01]  /*0310*/  F2FP.F16.F32.PACK_AB R9, R11, R10 ;  /* 0x0000000a0b09723e */ /* 0x000fe200000000ff */
[----:B------:R-:W-:Y:S04]  /*0320*/  STG.E.64 desc[UR4][R12.64], R4 ;  /* 0x000000040c007986 */ /* 0x000fe8000c101b04 */
[----:B------:R-:W-:Y:S01]  /*0330*/  STG.E.64 desc[UR4][R12.64+0x400], R8 ;  /* 0x000400080c007986 */ /* 0x000fe2000c101b04 */
[----:B------:R-:W-:Y:S05]  /*0340*/  EXIT ;  /* 0x000000000000794d */ /* 0x000fea0003800000 */
.L_x_841:
        /* <DEDUP_REMOVED lines=156> */
.L_x_844:
[----:B------:R-:W-:-:S13]  /*0d10*/  ISETP.GE.AND P0, PT, R28, R2, PT ;  /* 0x000000021c00720c */ /* 0x000fda0003f06270 */
[----:B------:R-:W-:Y:S05]  /*0d20*/  @P0 BRA `(.L_x_846) ;  /* 0x0000000000300947 */ /* 0x000fea0003800000 */
[----:B0-----:R-:W0:Y:S01]  /*0d30*/  LDC.64 R10, c[0x0][0x218] ;  /* 0x00008600ff0a7b82 */ /* 0x001e220000000a00 */
[----:B------:R-:W-:Y:S01]  /*0d40*/  IADD3 R3, R0, R28, RZ ;  /* 0x0000001c00037210 */ /* 0x000fe20007ffe0ff */
[----:B------:R-:W-:-:S04]  /*0d50*/  VIADD R28, R28, 0x80 ;  /* 0x000000801c1c7836 */ /* 0x000fc80000000000 */
[----:B0-----:R-:W-:-:S05]  /*0d60*/  IMAD.WIDE.U32 R10, R3, 0x2, R10 ;  /* 0x00000002030a7825 */ /* 0x001fca00078e000a */
[----:B------:R1:W-:Y:S02]  /*0d70*/  STG.E.U16 desc[UR4][R10.64], R4 ;  /* 0x000000040a007986 */ /* 0x0003e4000c101504 */
.L_x_845:
[----:B------:R-:W-:-:S13]  /*0d80*/  ISETP.GE.AND P0, PT, R28, R2, PT ;  /* 0x000000021c00720c */ /* 0x000fda0003f06270 */
[----:B------:R-:W-:Y:S05]  /*0d90*/  @P0 BRA `(.L_x_847) ;  /* 0x0000000000340947 */ /* 0x000fea0003800000 */
[----:B01----:R-:W0:Y:S01]  /*0da0*/  LDC.64 R10, c[0x0][0x218] ;  /* 0x00008600ff0a7b82 */ /* 0x003e220000000a00 */
[----:B------:R-:W-:Y:S01]  /*0db0*/  IADD3 R3, R0, R28, RZ ;  /* 0x0000001c00037210 */ /* 0x000fe20007ffe0ff */
[----:B------:R-:W-:-:S04]  /*0dc0*/  VIADD R28, R28, 0x80 ;  /* 0x000000801c1c7836 */ /* 0x000fc80000000000 */
[----:B0-----:R-:W-:-:S05]  /*0dd0*/  IMAD.WIDE.U32 R10, R3, 0x2, R10 ;  /* 0x00000002030a7825 */ /* 0x001fca00078e000a */
[----:B------:R1:W-:Y:S02]  /*0de0*/  STG.E.U16 desc[UR4][R10.64], R5 ;  /* 0x000000050a007986 */ /* 0x0003e4000c101504 */
.L_x_846:
        /* <DEDUP_REMOVED lines=8> */
.L_x_847:
[----:B------:R-:W-:Y:S05]  /*0e70*/  BSYNC B1 ;  /* 0x0000000000017941 */ /* 0x000fea0003800000 */
.L_x_843:
[----:B------:R-:W-:-:S13]  /*0e80*/  ISETP.GE.AND P0, PT, R28, R2, PT ;  /* 0x000000021c00720c */ /* 0x000fda0003f06270 */
[----:B-12---:R-:W1:Y:S01]  /*0e90*/  @!P0 LDC.64 R4, c[0x0][0x218] ;  /* 0x00008600ff048b82 */ /* 0x006e620000000a00 */
[----:B------:R-:W-:Y:S01]  /*0ea0*/  @!P0 IADD3 R3, R0, R28, RZ ;  /* 0x0000001c00038210 */ /* 0x000fe20007ffe0ff */
[----:B------:R-:W-:-:S04]  /*0eb0*/  @!P0 VIADD R28, R28, 0x80 ;  /* 0x000000801c1c8836 */ /* 0x000fc80000000000 */
[----:B-1----:R-:W-:-:S05]  /*0ec0*/  @!P0 IMAD.WIDE.U32 R4, R3, 0x2, R4 ;  /* 0x0000000203048825 */ /* 0x002fca00078e0004 */
[----:B------:R2:W-:Y:S02]  /*0ed0*/  @!P0 STG.E.U16 desc[UR4][R4.64], R7 ;  /* 0x0000000704008986 */ /* 0x0005e4000c101504 */
.L_x_848:
[----:B------:R-:W-:Y:S05]  /*0ee0*/  BSYNC B0 ;  /* 0x0000000000007941 */ /* 0x000fea0003800000 */
.L_x_842:
        /* <DEDUP_REMOVED lines=8> */
.L_x_849:
        /* <DEDUP_REMOVED lines=9> */
.L_x_8014:


//--------------------- .text._ZN2at6native29vectorized_elementwise_kernelILi8ENS0_13BinaryFunctorIN3c104HalfES4_S4_ZZZNS0_20copysign_kernel_cudaERNS_18TensorIteratorBaseEENKUlvE_clEvENKUlvE2_clEvEUlS4_S4_E_EESt5arrayIPcLm3EEEEviT0_T1_ --------------------------
	.section	.text._ZN2at6native29vectorized_elementwise_kernelILi8ENS0_13BinaryFunctorIN3c104HalfES4_S4_ZZZNS0_20copysign_kernel_cudaERNS_18TensorIteratorBaseEENKUlvE_clEvENKUlvE2_clEvEUlS4_S4_E_EESt5arrayIPcLm3EEEEviT0_T1_,"ax",@progbits
	.align	128
        .global         _ZN2at6native29vectorized_elementwise_kernelILi8ENS0_13BinaryFunctorIN3c104HalfES4_S4_ZZZNS0_20copysign_kernel_cudaERNS_18TensorIteratorBaseEENKUlvE_clEvENKUlvE2_clEvEUlS4_S4_E_EESt5arrayIPcLm3EEEEviT0_T1_
        .type           _ZN2at6native29vectorized_elementwise_kernelILi8ENS0_13BinaryFunctorIN3c104HalfES4_S4_ZZZNS0_20copysign_kernel_cudaERNS_18TensorIteratorBaseEENKUlvE_clEvENKUlvE2_clEvEUlS4_S4_E_EESt5arrayIPcLm3EEEEviT0_T1_,@function
        .size           _ZN2at6native29vectorized_elementwise_kernelILi8ENS0_13BinaryFunctorIN3c104HalfES4_S4_ZZZNS0_20copysign_kernel_cudaERNS_18TensorIteratorBaseEENKUlvE_clEvENKUlvE2_clEvEUlS4_S4_E_EESt5arrayIPcLm3EEEEviT0_T1_,(.L_x_8015 - _ZN2at6native29vectorized_elementwise_kernelILi8ENS0_13BinaryFunctorIN3c104HalfES4_S4_ZZZNS0_20copysign_kernel_cudaERNS_18TensorIteratorBaseEENKUlvE_clEvENKUlvE2_clEvEUlS4_S4_E_EESt5arrayIPcLm3EEEEviT0_T1_)
        .other          _ZN2at6native29vectorized_elementwise_kernelILi8ENS0_13BinaryFunctorIN3c104HalfES4_S4_ZZZNS0_20copysign_kernel_cudaERNS_18TensorIteratorBaseEENKUlvE_clEvENKUlvE2_clEvEUlS4_S4_E_EESt5arrayIPcLm3EEEEviT0_T1_,@"STO_CUDA_ENTRY STV_DEFAULT"
_ZN2at6native29vectorized_elementwise_kernelILi8ENS0_13BinaryFunctorIN3c104HalfES4_S4_ZZZNS0_20copysign_kernel_cudaERNS_18TensorIteratorBaseEENKUlvE_clEvENKUlvE2_clEvEUlS4_S4_E_EESt5arrayIPcLm3EEEEviT0_T1_:
.text._ZN2at6native29vectorized_elementwise_kernelILi8ENS0_13BinaryFunctorIN3c104HalfES4_S4_ZZZNS0_20copysign_kernel_cudaERNS_18TensorIteratorBaseEENKUlvE_clEvENKUlvE2_clEvEUlS4_S4_E_EESt5arrayIPcLm3EEEEviT0_T1_:
        /* <DEDUP_REMOVED lines=15> */
[----:B------:R-:W2:Y:S03]  /*00f0*/  LDG.E.128 R8, desc[UR4][R14.64] ;  /* 0x000000040e087981 */ /* 0x000ea6000c1e1d00 */
[----:B------:R-:W-:-:S06]  /*0100*/  IMAD.WIDE.U32 R4, R2, 0x10, R4 ;  /* 0x0000001002047825 */ /* 0x000fcc00078e0004 */
[----:B------:R-:W4:Y:S01]  /*0110*/  LDG.E.128 R4, desc[UR4][R4.64] ;  /* 0x0000000404047981 */ /* 0x000f22000c1e1d00 */
[----:B---3--:R-:W-:-:S04]  /*0120*/  IMAD.WIDE.U32 R12, R0, 0x2, R12 ;  /* 0x00000002000c7825 */ /* 0x008fc800078e000c */
[----:B------:R-:W-:-:S04]  /*0130*/  IMAD.WIDE R12, R2, 0x10, R12 ;  /* 0x00000010020c7825 */ /* 0x000fc800078e020c */
[--C-:B--2---:R-:W-:Y:S02]  /*0140*/  HADD2.F32 R16, -RZ, R8.reuse.H0_H0 ;  /* 0x20000008ff107230 */ /* 0x104fe40000004100 */
[----:B------:R-:W-:Y:S02]  /*0150*/  HADD2.F32 R17, -RZ, R8.H1_H1 ;  /* 0x30000008ff117230 */ /* 0x000fe40000004100 */
[----:B------:R-:W-:Y:S02]  /*0160*/  HADD2.F32 R18, -RZ, R9.H0_H0 ;  /* 0x20000009ff127230 */ /* 0x000fe40000004100 */
[----:B------:R-:W-:Y:S02]  /*0170*/  HADD2.F32 R8, -RZ, R10.H0_H0 ;  /* 0x2000000aff087230 */ /* 0x000fe40000004100 */
[----:B------:R-:W-:Y:S02]  /*0180*/  HADD2.F32 R3, -RZ, R11.H0_H0 ;  /* 0x2000000bff037230 */ /* 0x000fe40000004100 */
[----:B------:R-:W-:-:S02]  /*0190*/  HADD2.F32 R9, -RZ, R9.H1_H1 ;  /* 0x30000009ff097230 */ /* 0x000fc40000004100 */
[----:B------:R-:W-:Y:S02]  /*01a0*/  HADD2.F32 R10, -RZ, R10.H1_H1 ;  /* 0x3000000aff0a7230 */ /* 0x000fe40000004100 */
[----:B------:R-:W-:Y:S02]  /*01b0*/  HADD2.F32 R11, -RZ, R11.H1_H1 ;  /* 0x3000000bff0b7230 */ /* 0x000fe40000004100 */
[--C-:B----4-:R-:W-:Y:S02]  /*01c0*/  HADD2.F32 R15, -RZ, R4.reuse.H0_H0 ;  /* 0x20000004ff0f7230 */ /* 0x110fe40000004100 */
[----:B------:R-:W-:Y:S02]  /*01d0*/  HADD2.F32 R14, -RZ, R4.H1_H1 ;  /* 0x30000004ff0e7230 */ /* 0x000fe40000004100 */
[--C-:B------:R-:W-:Y:S01]  /*01e0*/  HADD2.F32 R19, -RZ, R5.reuse.H0_H0 ;  /* 0x20000005ff137230 */ /* 0x100fe20000004100 */
[----:B------:R-:W-:Y:S01]  /*01f0*/  LOP3.LUT R4, R16, 0x80000000, R15, 0xb8, !PT ;  /* 0x8000000010047812 */ /* 0x000fe200078eb80f */
[----:B------:R-:W-:Y:S01]  /*0200*/  HADD2.F32 R20, -RZ, R5.H1_H1 ;  /* 0x30000005ff147230 */ /* 0x000fe20000004100 */
[----:B------:R-:W-:Y:S01]  /*0210*/  LOP3.LUT R17, R17, 0x80000000, R14, 0xb8, !PT ;  /* 0x8000000011117812 */ /* 0x000fe200078eb80e */
[--C-:B------:R-:W-:Y:S01]  /*0220*/  HADD2.F32 R21, -RZ, R6.reuse.H0_H0 ;  /* 0x20000006ff157230 */ /* 0x100fe20000004100 */
[----:B------:R-:W-:Y:S01]  /*0230*/  LOP3.LUT R5, R18, 0x80000000, R19, 0xb8, !PT ;  /* 0x8000000012057812 */ /* 0x000fe200078eb813 */
[----:B------:R-:W-:Y:S01]  /*0240*/  HADD2.F32 R23, -RZ, R6.H1_H1 ;  /* 0x30000006ff177230 */ /* 0x000fe20000004100 */
[----:B------:R-:W-:Y:S01]  /*0250*/  LOP3.LUT R20, R9, 0x80000000, R20, 0xb8, !PT ;  /* 0x8000000009147812 */ /* 0x000fe200078eb814 */
[--C-:B------:R-:W-:Y:S01]  /*0260*/  HADD2.F32 R22, -RZ, R7.reuse.H0_H0 ;  /* 0x20000007ff167230 */ /* 0x100fe20000004100 */
[----:B------:R-:W-:Y:S01]  /*0270*/  LOP3.LUT R6, R8, 0x80000000, R21, 0xb8, !PT ;  /* 0x8000000008067812 */ /* 0x000fe200078eb815 */
[----:B------:R-:W-:Y:S01]  /*0280*/  HADD2.F32 R24, -RZ, R7.H1_H1 ;  /* 0x30000007ff187230 */ /* 0x000fe20000004100 */
[----:B------:R-:W-:-:S02]  /*0290*/  LOP3.LUT R23, R10, 0x80000000, R23, 0xb8, !PT ;  /* 0x800000000a177812 */ /* 0x000fc400078eb817 */
[----:B------:R-:W-:Y:S02]  /*02a0*/  LOP3.LUT R3, R3, 0x80000000, R22, 0xb8, !PT ;  /* 0x8000000003037812 */ /* 0x000fe400078eb816 */
[----:B------:R-:W-:Y:S02]  /*02b0*/  LOP3.LUT R24, R11, 0x80000000, R24, 0xb8, !PT ;  /* 0x800000000b187812 */ /* 0x000fe400078eb818 */
[----:B------:R-:W-:Y:S02]  /*02c0*/  F2FP.F16.F32.PACK_AB R4, R17, R4 ;  /* 0x000000041104723e */ /* 0x000fe400000000ff */
[----:B------:R-:W-:Y:S02]  /*02d0*/  F2FP.F16.F32.PACK_AB R5, R20, R5 ;  /* 0x000000051405723e */ /* 0x000fe400000000ff */
[----:B------:R-:W-:Y:S02]  /*02e0*/  F2FP.F16.F32.PACK_AB R6, R23, R6 ;  /* 0x000000061706723e */ /* 0x000fe400000000ff */
[----:B------:R-:W-:-:S05]  /*02f0*/  F2FP.F16.F32.PACK_AB R7, R24, R3 ;  /* 0x000000031807723e */ /* 0x000fca00000000ff */
[----:B------:R-:W-:Y:S01]  /*0300*/  STG.E.128 desc[UR4][R12.64], R4 ;  /* 0x000000040c007986 */ /* 0x000fe2000c101d04 */
[----:B------:R-:W-:Y:S05]  /*0310*/  EXIT ;  /* 0x000000000000794d */ /* 0x000fea0003800000 */
.L_x_850:
        /* <DEDUP_REMOVED lines=156> */
.L_x_853:
[----:B------:R-:W-:-:S13]  /*0ce0*/  ISETP.GE.AND P0, PT, R28, R2, PT ;  /* 0x000000021c00720c */ /* 0x000fda0003f06270 */
[----:B------:R-:W-:Y:S05]  /*0cf0*/  @P0 BRA `(.L_x_855) ;  /* 0x0000000000300947 */ /* 0x000fea0003800000 */
[----:B0-----:R-:W0:Y:S01]  /*0d00*/  LDC.64 R10, c[0x0][0x218] ;  /* 0x00008600ff0a7b82 */ /* 0x001e220000000a00 */
[----:B------:R-:W-:Y:S01]  /*0d10*/  IADD3 R3, R0, R28, RZ ;  /* 0x0000001c00037210 */ /* 0x000fe20007ffe0ff */
[----:B------:R-:W-:-:S04]  /*0d20*/  VIADD R28, R28, 0x80 ;  /* 0x000000801c1c7836 */ /* 0x000fc80000000000 */
[----:B0-----:R-:W-:-:S05]  /*0d30*/  IMAD.WIDE.U32 R10, R3, 0x2, R10 ;  /* 0x00000002030a7825 */ /* 0x001fca00078e000a */
[----:B------:R1:W-:Y:S02]  /*0d40*/  STG.E.U16 desc[UR4][R10.64], R4 ;  /* 0x000000040a007986 */ /* 0x0003e4000c101504 */
.L_x_854:
[----:B------:R-:W-:-:S13]  /*0d50*/  ISETP.GE.AND P0, PT, R28, R2, PT ;  /* 0x000000021c00720c */ /* 0x000fda0003f06270 */
[----:B------:R-:W-:Y:S05]  /*0d60*/  @P0 BRA `(.L_x_856) ;  /* 0x0000000000340947 */ /* 0x000fea0003800000 */
[----:B01----:R-:W0:Y:S01]  /*0d70*/  LDC.64 R10, c[0x0][0x218] ;  /* 0x00008600ff0a7b82 */ /* 0x003e220000000a00 */
[----:B------:R-:W-:Y:S01]  /*0d80*/  IADD3 R3, R0, R28, RZ ;  /* 0x0000001c00037210 */ /* 0x000fe20007ffe0ff */
[----:B------:R-:W-:-:S04]  /*0d90*/  VIADD R28, R28, 0x80 ;  /* 0x000000801c1c7836 */ /* 0x000fc80000000000 */
[----:B0-----:R-:W-:-:S05]  /*0da0*/  IMAD.WIDE.U32 R10, R3, 0x2, R10 ;  /* 0x00000002030a7825 */ /* 0x001fca00078e000a */
[----:B------:R1:W-:Y:S02]  /*0db0*/  STG.E.U16 desc[UR4][R10.64], R5 ;  /* 0x000000050a007986 */ /* 0x0003e4000c101504 */
.L_x_855:
        /* <DEDUP_REMOVED lines=8> */
.L_x_856:
[----:B------:R-:W-:Y:S05]  /*0e40*/  BSYNC B1 ;  /* 0x0000000000017941 */ /* 0x000fea0003800000 */
.L_x_852:
[----:B------:R-:W-:-:S13]  /*0e50*/  ISETP.GE.AND P0, PT, R28, R2, PT ;  /* 0x000000021c00720c */ /* 0x000fda0003f06270 */
[----:B-12---:R-:W1:Y:S01]  /*0e60*/  @!P0 LDC.64 R4, c[0x0][0x218] ;  /* 0x00008600ff048b82 */ /* 0x006e620000000a00 */
[----:B------:R-:W-:Y:S01]  /*0e70*/  @!P0 IADD3 R3, R0, R28, RZ ;  /* 0x0000001c00038210 */ /* 0x000fe20007ffe0ff */
[----:B------:R-:W-:-:S04]  /*0e80*/  @!P0 VIADD R28, R28, 0x80 ;  /* 0x000000801c1c8836 */ /* 0x000fc80000000000 */
[----:B-1----:R-:W-:-:S05]  /*0e90*/  @!P0 IMAD.WIDE.U32 R4, R3, 0x2, R4 ;  /* 0x0000000203048825 */ /* 0x002fca00078e0004 */
[----:B------:R2:W-:Y:S02]  /*0ea0*/  @!P0 STG.E.U16 desc[UR4][R4.64], R7 ;  /* 0x0000000704008986 */ /* 0x0005e4000c101504 */
.L_x_857:
[----:B------:R-:W-:Y:S05]  /*0eb0*/  BSYNC B0 ;  /* 0x0000000000007941 */ /* 0x000fea0003800000 */
.L_x_851:
        /* <DEDUP_REMOVED lines=8> */
.L_x_858:
        /* <DEDUP_REMOVED lines=12> */
.L_x_8015:


//--------------------- .text._ZN2at6native18elementwise_kernelILi128ELi4EZNS0_15gpu_kernel_implINS0_13BUnaryFunctorIN3c104HalfES5_S5_ZZZNS0_20copysign_kernel_cudaERNS_18TensorIteratorBaseEENKUlvE_clEvENKUlvE2_clEvEUlS5_S5_E_EEEEvS7_RKT_EUliE_EEviT1_ --------------------------
	.section	.text._ZN2at6native18elementwise_kernelILi128ELi4EZNS0_15gpu_kernel_implINS0_13BUnaryFunctorIN3c104HalfES5_S5_ZZZNS0_20copysign_kernel_cudaERNS_18TensorIteratorBaseEENKUlvE_clEvENKUlvE2_clEvEUlS5_S5_E_EEEEvS7_RKT_EUliE_EEviT1_,"ax",@progbits
	.align	128
        .global         _ZN2at6native18elementwise_kernelILi128ELi4EZNS0_15gpu_kernel_implINS0_13BUnaryFunctorIN3c104HalfES5_S5_ZZZNS0_20copysign_kernel_cudaERNS_18TensorIteratorBaseEENKUlvE_clEvENKUlvE2_clEvEUlS5_S5_E_EEEEvS7_RKT_EUliE_EEviT1_
        .type           _ZN2at6native18elementwise_kernelILi128ELi4EZNS0_15gpu_kernel_implINS0_13BUnaryFunctorIN3c104HalfES5_S5_ZZZNS0_20copysign_kernel_cudaERNS_18TensorIteratorBaseEENKUlvE_clEvENKUlvE2_clEvEUlS5_S5_E_EEEEvS7_RKT_EUliE_EEviT1_,@function
        .size           _ZN2at6native18elementwise_kernelILi128ELi4EZNS0_15gpu_kernel_implINS0_13BUnaryFunctorIN3c104HalfES5_S5_ZZZNS0_20copysign_kernel_cudaERNS_18TensorIteratorBaseEENKUlvE_clEvENKUlvE2_clEvEUlS5_S5_E_EEEEvS7_RKT_EUliE_EEviT1_,(.L_x_8016 - _ZN2at6native18elementwise_kernelILi128ELi4EZNS0_15gpu_kernel_implINS0_13BUnaryFunctorIN3c104HalfES5_S5_ZZZNS0_20copysign_kernel_cudaERNS_18TensorIteratorBaseEENKUlvE_clEvENKUlvE2_clEvEUlS5_S5_E_EEEEvS7_RKT_EUliE_EEviT1_)
        .other          _ZN2at6native18elementwise_kernelILi128ELi4EZNS0_15gpu_kernel_implINS0_13BUnaryFunctorIN3c104HalfES5_S5_ZZZNS0_20copysign_kernel_cudaERNS_18TensorIteratorBaseEENKUlvE_clEvENKUlvE2_clEvEUlS5_S5_E_EEEEvS7_RKT_EUliE_EEviT1_,@"STO_CUDA_ENTRY STV_DEFAULT"
_ZN2at6native18elementwise_kernelILi128ELi4EZNS0_15gpu_kernel_implINS0_13BUnaryFunctorIN3c104HalfES5_S5_ZZZNS0_20copysign_kernel_cudaERNS_18TensorIteratorBaseEENKUlvE_clEvENKUlvE2_clEvEUlS5_S5_E_EEEEvS7_RKT_EUliE_EEviT1_:
.text._ZN2at6native18elementwise_kernelILi128ELi4EZNS0_15gpu_kernel_implINS0_13BUnaryFunctorIN3c104HalfES5_S5_ZZZNS0_20copysign_kernel_cudaERNS_18TensorIteratorBaseEENKUlvE_clEvENKUlvE2_clEvEUlS5_S5_E_EEEEvS7_RKT_EUliE_EEviT1_:
        /* <DEDUP_REMOVED lines=18> */
[----:B------:R-:W-:Y:S01]  /*0120*/  IMAD.HI.U32 R2, R19, UR4, R2 ;  /* 0x0000000413027c27 */ /* 0x000fe2000f8e0002 */
[----:B------:R-:W-:-:S04]  /*0130*/  ULDC UR4, c[0x0][0x21c] ;  /* 0x0000870000047ab9 */ /* 0x000fc80000000800 */
[----:B------:R-:W-:-:S05]  /*0140*/  SHF.R.U32.HI R3, RZ, UR5, R2 ;  /* 0x00000005ff037c19 */ /* 0x000fca0008011602 */
[----:B------:R-:W-:-:S04]  /*0150*/  IMAD.MOV R0, RZ, RZ, -R3 ;  /* 0x000000ffff007224 */ /* 0x000fc800078e0a03 */
[----:B------:R-:W-:Y:S01]  /*0160*/  IMAD R19, R0, UR4, R19 ;  /* 0x0000000400137c24 */ /* 0x000fe2000f8e0213 */
[----:B------:R-:W-:-:S03]  /*0170*/  ULDC.64 UR4, c[0x0][0x348] ;  /* 0x0000d20000047ab9 */ /* 0x000fc60000000a00 */
        /* <DEDUP_REMOVED lines=8> */
[----:B------:R-:W-:-:S05]  /*0200*/  SHF.R.U32.HI R5, RZ, UR5, R4 ;  /* 0x00000005ff057c19 */ /* 0x000fca0008011604 */
[----:B------:R-:W-:-:S04]  /*0210*/  IMAD.MOV R2, RZ, RZ, -R5 ;  /* 0x000000ffff027224 */ /* 0x000fc800078e0a05 */
[----:B------:R-:W-:Y:S01]  /*0220*/  IMAD R3, R2, UR6, R3 ;  /* 0x0000000602037c24 */ /* 0x000fe2000f8e0203 */
[----:B------:R-:W-:-:S03]  /*0230*/  ULDC.64 UR6, c[0x0][0x350] ;  /* 0x0000d40000067ab9 */ /* 0x000fc60000000a00 */
[C---:B------:R-:W-:Y:S02]  /*0240*/  IMAD R16, R3.reuse, UR6, RZ ;  /* 0x0000000603107c24 */ /* 0x040fe4000f8e02ff */
[----:B------:R-:W-:Y:S02]  /*0250*/  IMAD R0, R3, UR7, R0 ;  /* 0x0000000703007c24 */ /* 0x000fe4000f8e0200 */
[----:B------:R-:W-:Y:S01]  /*0260*/  IMAD R16, R19, UR4, R16 ;  /* 0x0000000413107c24 */ /* 0x000fe2000f8e0210 */
[----:B------:R-:W-:Y:S06]  /*0270*/  @!P0 BRA `(.L_x_861) ;  /* 0x0000001000488947 */ /* 0x000fec0003800000 */
[----:B------:R-:W-:Y:S01]  /*0280*/  IMAD.MOV.U32 R4, RZ, RZ, RZ ;  /* 0x000000ffff047224 */ /* 0x000fe200078e00ff */
[----:B------:R-:W-:Y:S01]  /*0290*/  ULDC.64 UR4, c[0x0][0x238] ;  /* 0x00008e0000047ab9 */ /* 0x000fe20000000a00 */
[----:B------:R-:W-:Y:S02]  /*02a0*/  ISETP.NE.AND P0, PT, R6, 0x3, PT ;  /* 0x000000030600780c */ /* 0x000fe40003f05270 */
[----:B------:R-:W-:Y:S01]  /*02b0*/  IMAD.HI.U32 R2, R5, UR4, R4 ;  /* 0x0000000405027c27 */ /* 0x000fe2000f8e0004 */
[----:B------:R-:W-:-:S04]  /*02c0*/  ULDC UR4, c[0x0][0x234] ;  /* 0x00008d0000047ab9 */ /* 0x000fc80000000800 */
[----:B------:R-:W-:-:S05]  /*02d0*/  SHF.R.U32.HI R3, RZ, UR5, R2 ;  /* 0x00000005ff037c19 */ /* 0x000fca0008011602 */
[----:B------:R-:W-:-:S04]  /*02e0*/  IMAD.MOV R4, RZ, RZ, -R3 ;  /* 0x000000ffff047224 */ /* 0x000fc800078e0a03 */
[----:B------:R-:W-:Y:S01]  /*02f0*/  IMAD R5, R4, UR4, R5 ;  /* 0x0000000404057c24 */ /* 0x000fe2000f8e0205 */
[----:B------:R-:W-:-:S03]  /*0300*/  ULDC.64 UR4, c[0x0][0x358] ;  /* 0x0000d60000047ab9 */ /* 0x000fc60000000a00 */
        /* <DEDUP_REMOVED lines=9> */
[----:B------:R-:W-:-:S04]  /*03a0*/  ULDC.64 UR4, c[0x0][0x360] ;  /* 0x0000d80000047ab9 */ /* 0x000fc80000000a00 */
[----:B------:R-:W-:-:S04]  /*03b0*/  IMAD.MOV R2, RZ, RZ, -R5 ;  /* 0x000000ffff027224 */ /* 0x000fc800078e0a05 */
[----:B------:R-:W-:-:S04]  /*03c0*/  IMAD R3, R2, UR6, R3 ;  /* 0x0000000602037c24 */ /* 0x000fc8000f8e0203 */
[C---:B------:R-:W-:Y:S02]  /*03d0*/  IMAD R16, R3.reuse, UR4, R16 ;  /* 0x0000000403107c24 */ /* 0x040fe4000f8e0210 */
        /* <DEDUP_REMOVED lines=243> */
[----:B------:R-:W-:-:S03]  /*1310*/  ULDC.64 UR4, c[0x0][0x340] ;  /* 0x0000d00000047ab9 */ /* 0x000fc60000000a00 */
[----:B------:R-:W-:Y:S01]  /*1320*/  IMAD.HI.U32 R2, R5, UR4, R4 ;  /* 0x0000000405027c27 */ /* 0x000fe2000f8e0004 */
[----:B------:R-:W-:-:S04]  /*1330*/  ULDC UR4, c[0x0][0x33c] ;  /* 0x0000cf0000047ab9 */ /* 0x000fc80000000800 */
[----:B------:R-:W-:-:S05]  /*1340*/  SHF.R.U32.HI R2, RZ, UR5, R2 ;  /* 0x00000005ff027c19 */ /* 0x000fca0008011602 */
[----:B------:R-:W-:-:S04]  /*1350*/  IMAD.MOV R3, RZ, RZ, -R2 ;  /* 0x000000ffff037224 */ /* 0x000fc800078e0a02 */
[----:B------:R-:W-:Y:S01]  /*1360*/  IMAD R5, R3, UR4, R5 ;  /* 0x0000000403057c24 */ /* 0x000fe2000f8e0205 */
[----:B------:R-:W-:-:S03]  /*1370*/  ULDC.64 UR4, c[0x0][0x408] ;  /* 0x0001020000047ab9 */ /* 0x000fc60000000a00 */
[C---:B------:R-:W-:Y:S02]  /*1380*/  IMAD R16, R5.reuse, UR4, R16 ;  /* 0x0000000405107c24 */ /* 0x040fe4000f8e0210 */
[----:B------:R-:W-:-:S07]  /*1390*/  IMAD R0, R5, UR5, R0 ;  /* 0x0000000505007c24 */ /* 0x000fce000f8e0200 */
.L_x_861:
        /* <DEDUP_REMOVED lines=22> */
.L_x_865:
[----:B------:R-:W2:Y:S02]  /*1500*/  LDG.E.U8 R2, desc[UR36][R2.64] ;  /* 0x0000002402027981 */ /* 0x000ea4000c1e1100 */
[----:B--2---:R-:W-:-:S04]  /*1510*/  I2FP.F32.U32 R0, R2 ;  /* 0x0000000200007245 */ /* 0x004fc80000201000 */
[----:B------:R-:W-:Y:S01]  /*1520*/  F2FP.F16.F32.PACK_AB R0, RZ, R0 ;  /* 0x00000000ff00723e */ /* 0x000fe200000000ff */
[----:B------:R-:W-:Y:S06]  /*1530*/  BRA `(.L_x_867) ;  /* 0x0000000c00887947 */ /* 0x000fec0003800000 */
.L_x_864:
        /* <DEDUP_REMOVED lines=10> */
.L_x_869:
[----:B------:R-:W2:Y:S02]  /*15e0*/  LDG.E R2, desc[UR36][R2.64] ;  /* 0x0000002402027981 */ /* 0x000ea4000c1e1900 */
[----:B--2---:R-:W-:-:S04]  /*15f0*/  I2FP.F32.S32 R0, R2 ;  /* 0x0000000200007245 */ /* 0x004fc80000201400 */
[----:B------:R-:W-:Y:S01]  /*1600*/  F2FP.F16.F32.PACK_AB R0, RZ, R0 ;  /* 0x00000000ff00723e */ /* 0x000fe200000000ff */
[----:B------:R-:W-:Y:S06]  /*1610*/  BRA `(.L_x_867) ;  /* 0x0000000c00507947 */ /* 0x000fec0003800000 */
.L_x_868:
[----:B------:R-:W2:Y:S02]  /*1620*/  LDG.E.U16 R2, desc[UR36][R2.64] ;  /* 0x0000002402027981 */ /* 0x000ea4000c1e1500 */
[----:B--2---:R-:W0:Y:S02]  /*1630*/  I2F.S16 R0, R2 ;  /* 0x0000000200007306 */ /* 0x004e240000101400 */
[----:B0-----:R-:W-:Y:S01]  /*1640*/  F2FP.F16.F32.PACK_AB R0, RZ, R0 ;  /* 0x00000000ff00723e */ /* 0x001fe200000000ff */
[----:B------:R-:W-:Y:S06]  /*1650*/  BRA `(.L_x_867) ;  /* 0x0000000c00407947 */ /* 0x000fec0003800000 */
.L_x_863:
        /* <DEDUP_REMOVED lines=9> */
.L_x_871:
[----:B------:R0:W5:Y:S01]  /*16f0*/  LDG.E.U16 R0, desc[UR36][R2.64] ;  /* 0x0000002402007981 */ /* 0x000162000c1e1500 */
[----:B------:R-:W-:Y:S05]  /*1700*/  BRA `(.L_x_867) ;  /* 0x0000000c00147947 */ /* 0x000fea0003800000 */
.L_x_870:
        /* <DEDUP_REMOVED lines=9> */
.L_x_873:
[----:B------:R1:W5:Y:S01]  /*17a0*/  LDG.E.U16 R0, desc[UR36][R2.64] ;  /* 0x0000002402007981 */ /* 0x000362000c1e1500 */
[----:B------:R-:W-:Y:S05]  /*17b0*/  BRA `(.L_x_867) ;  /* 0x0000000800e87947 */ /* 0x000fea0003800000 */
.L_x_872:
        /* <DEDUP_REMOVED lines=8> */
.L_x_862:
        /* <DEDUP_REMOVED lines=13> */
.L_x_876:
        /* <DEDUP_REMOVED lines=8> */
.L_x_875:
        /* <DEDUP_REMOVED lines=28> */
.L_x_878:
        /* <DEDUP_REMOVED lines=15> */
.L_x_877:
[----:B------:R-:W2:Y:S02]  /*1c40*/  LDG.E.U16 R0, desc[UR36][R2.64] ;  /* 0x0000002402007981 */ /* 0x000ea4000c1e1500 */
[----:B--2---:R-:W-:-:S05]  /*1c50*/  IMAD.U32 R0, R0, 0x10000, RZ ;  /* 0x0001000000007824 */ /* 0x004fca00078e00ff */
[----:B------:R-:W-:Y:S01]  /*1c60*/  F2FP.F16.F32.PACK_AB R0, RZ, R0 ;  /* 0x00000000ff00723e */ /* 0x000fe200000000ff */
[----:B------:R-:W-:Y:S06]  /*1c70*/  BRA `(.L_x_867) ;  /* 0x0000000400b87947 */ /* 0x000fec0003800000 */
.L_x_874:
        /* <DEDUP_REMOVED lines=12> */
.L_x_881:
        /* <DEDUP_REMOVED lines=21> */
.L_x_885:
[----:B------:R-:W-:Y:S05]  /*1e90*/  BSYNC B1 ;  /* 0x0000000000017941 */ /* 0x000fea0003800000 */
.L_x_884:
[----:B------:R-:W-:Y:S01]  /*1ea0*/  LEA R3, R0, 0x3b800000, 0x17 ;  /* 0x3b80000000037811 */ /* 0x000fe200078eb8ff */
[----:B------:R-:W-:-:S05]  /*1eb0*/  IMAD.SHL.U32 R0, R2, 0x100000, RZ ;  /* 0x0010000002007824 */ /* 0x000fca00078e00ff */
[----:B------:R-:W-:-:S07]  /*1ec0*/  LOP3.LUT R0, R3, R0, R4, 0xfe, !PT ;  /* 0x0000000003007212 */ /* 0x000fce00078efe04 */
.L_x_883:
[----:B------:R-:W-:Y:S05]  /*1ed0*/  BSYNC B0 ;  /* 0x0000000000007941 */ /* 0x000fea0003800000 */
.L_x_882:
[----:B------:R-:W-:Y:S01]  /*1ee0*/  F2FP.F16.F32.PACK_AB R0, RZ, R0 ;  /* 0x00000000ff00723e */ /* 0x000fe200000000ff */
[----:B------:R-:W-:Y:S06]  /*1ef0*/  BRA `(.L_x_867) ;  /* 0x0000000400187947 */ /* 0x000fec0003800000 */
.L_x_880:
        /* <DEDUP_REMOVED lines=21> */
.L_x_889:
[----:B------:R-:W-:Y:S05]  /*2050*/  BSYNC B1 ;  /* 0x0000000000017941 */ /* 0x000fea0003800000 */
.L_x_888:
[----:B------:R-:W-:Y:S01]  /*2060*/  LEA R3, R0, 0x37800000, 0x17 ;  /* 0x3780000000037811 */ /* 0x000fe200078eb8ff */
[----:B------:R-:W-:-:S05]  /*2070*/  IMAD.SHL.U32 R0, R2, 0x200000, RZ ;  /* 0x0020000002007824 */ /* 0x000fca00078e00ff */
[----:B------:R-:W-:-:S07]  /*2080*/  LOP3.LUT R0, R3, R0, R4, 0xfe, !PT ;  /* 0x0000000003007212 */ /* 0x000fce00078efe04 */
.L_x_887:
[----:B------:R-:W-:Y:S05]  /*2090*/  BSYNC B0 ;  /* 0x0000000000007941 */ /* 0x000fea0003800000 */
.L_x_886:
[----:B------:R-:W-:Y:S01]  /*20a0*/  F2FP.F16.F32.PACK_AB R0, RZ, R0 ;  /* 0x00000000ff00723e */ /* 0x000fe200000000ff */
[----:B------:R-:W-:Y:S06]  /*20b0*/  BRA `(.L_x_867) ;  /* 0x0000000000a87947 */ /* 0x000fec0003800000 */
.L_x_879:
        /* <DEDUP_REMOVED lines=14> */
.L_x_893:
[----:B------:R-:W-:Y:S05]  /*21a0*/  BSYNC B0 ;  /* 0x0000000000007941 */ /* 0x000fea0003800000 */
.L_x_892:
[----:B------:R-:W-:Y:S01]  /*21b0*/  F2FP.F16.F32.PACK_AB R0, RZ, R0 ;  /* 0x00000000ff00723e */ /* 0x000fe200000000ff */
[----:B------:R-:W-:Y:S06]  /*21c0*/  BRA `(.L_x_867) ;  /* 0x0000000000647947 */ /* 0x000fec0003800000 */
.L_x_866:
        /* <DEDUP_REMOVED lines=16> */
.L_x_894:
[----:B------:R-:W-:Y:S01]  /*22d0*/  PRMT R0, RZ, 0x7610, R0 ;  /* 0x00007610ff007816 */ /* 0x000fe20000000000 */
[----:B------:R-:W-:Y:S06]  /*22e0*/  BRA `(.L_x_867) ;  /* 0x00000000001c7947 */ /* 0x000fec0003800000 */
.L_x_891:
[----:B------:R-:W2:Y:S02]  /*22f0*/  LDG.E.64 R2, desc[UR36][R2.64] ;  /* 0x0000002402027981 */ /* 0x000ea4000c1e1b00 */
[----:B--2---:R-:W0:Y:S02]  /*2300*/  I2F.U64 R0, R2 ;  /* 0x0000000200007312 */ /* 0x004e240000301000 */
[----:B0-----:R-:W-:Y:S01]  /*2310*/  F2FP.F16.F32.PACK_AB R0, RZ, R0 ;  /* 0x00000000ff00723e */ /* 0x001fe200000000ff */
[----:B------:R-:W-:Y:S06]  /*2320*/  BRA `(.L_x_867) ;  /* 0x00000000000c7947 */ /* 0x000fec0003800000 */
.L_x_890:
[----:B------:R-:W2:Y:S02]  /*2330*/  LDG.E R2, desc[UR36][R2.64] ;  /* 0x0000002402027981 */ /* 0x000ea4000c1e1900 */
[----:B--2---:R-:W-:-:S04]  /*2340*/  I2FP.F32.U32 R0, R2 ;  /* 0x0000000200007245 */ /* 0x004fc80000201000 */
[----:B------:R-:W-:-:S07]  /*2350*/  F2FP.F16.F32.PACK_AB R0, RZ, R0 ;  /* 0x00000000ff00723e */ /* 0x000fce00000000ff */
.L_x_867:
[----:B------:R-:W2:Y:S01]  /*2360*/  LDC.U8 R4, c[0x0][0x424] ;  /* 0x00010900ff047b82 */ /* 0x000ea20000000000 */
[----:B-----5:R-:W-:-:S07]  /*2370*/  HADD2.F32 R0, -RZ, R0.H0_H0 ;  /* 0x20000000ff007230 */ /* 0x020fce0000004100 */
[----:B01----:R-:W0:Y:S01]  /*2380*/  LDC.U16 R3, c[0x0][0x422] ;  /* 0x00010880ff037b82 */ /* 0x003e220000000400 */
[----:B--2---:R-:W-:-:S04]  /*2390*/  PRMT R2, R4, 0x9910, RZ ;  /* 0x0000991004027816 */ /* 0x004fc800000000ff */
[----:B------:R-:W-:Y:S01]  /*23a0*/  ISETP.GT.AND P0, PT, R2, 0x9, PT ;  /* 0x000000090200780c */ /* 0x000fe20003f04270 */
[----:B0-----:R-:W-:-:S05]  /*23b0*/  HADD2.F32 R3, -RZ, R3.H0_H0 ;  /* 0x20000003ff037230 */ /* 0x001fca0000004100 */
[----:B------:R-:W-:-:S04]  /*23c0*/  LOP3.LUT R0, R0, 0x80000000, R3, 0xb8, !PT ;  /* 0x8000000000007812 */ /* 0x000fc800078eb803 */
[----:B------:R-:W-:-:S03]  /*23d0*/  F2FP.F16.F32.PACK_AB R0, RZ, R0 ;  /* 0x00000000ff00723e */ /* 0x000fc600000000ff */
        /* <DEDUP_REMOVED lines=13> */
.L_x_898:
[----:B------:R-:W-:-:S06]  /*24b0*/  HADD2.F32 R3, -RZ, R0.H0_H0 ;  /* 0x20000000ff037230 */ /* 0x000fcc0000004100 */
[----:B------:R-:W0:Y:S02]  /*24c0*/  F2I.S64.TRUNC R2, R3 ;  /* 0x0000000300027311 */ /* 0x000e24000020d900 */
[----:B0-----:R3:W-:Y:S01]  /*24d0*/  STG.E.U8 desc[UR36][R16.64], R2 ;  /* 0x0000000210007986 */ /* 0x0017e2000c101124 */
[----:B------:R-:W-:Y:S05]  /*24e0*/  BRA `(.L_x_900) ;  /* 0x0000000c00847947 */ /* 0x000fea0003800000 */
.L_x_897:
        /* <DEDUP_REMOVED lines=10> */
.L_x_902:
[----:B------:R-:W-:-:S04]  /*2590*/  HADD2.F32 R0, -RZ, R0.H0_H0 ;  /* 0x20000000ff007230 */ /* 0x000fc80000004100 */
[----:B------:R-:W0:Y:S02]  /*25a0*/  F2I.FTZ.TRUNC.NTZ R3, R0 ;  /* 0x0000000000037305 */ /* 0x000e24000021f100 */
[----:B0-----:R1:W-:Y:S01]  /*25b0*/  STG.E desc[UR36][R16.64], R3 ;  /* 0x0000000310007986 */ /* 0x0013e2000c101924 */
[----:B------:R-:W-:Y:S05]  /*25c0*/  BRA `(.L_x_900) ;  /* 0x0000000c004c7947 */ /* 0x000fea0003800000 */
.L_x_901:
[----:B------:R-:W-:-:S04]  /*25d0*/  HADD2.F32 R0, -RZ, R0.H0_H0 ;  /* 0x20000000ff007230 */ /* 0x000fc80000004100 */
[----:B------:R-:W0:Y:S02]  /*25e0*/  F2I.FTZ.TRUNC.NTZ R3, R0 ;  /* 0x0000000000037305 */ /* 0x000e24000021f100 */
[----:B0-----:R2:W-:Y:S01]  /*25f0*/  STG.E.U16 desc[UR36][R16.64], R3 ;  /* 0x0000000310007986 */ /* 0x0015e2000c101524 */
[----:B------:R-:W-:Y:S05]  /*2600*/  BRA `(.L_x_900) ;  /* 0x0000000c003c7947 */ /* 0x000fea0003800000 */
.L_x_896:
        /* <DEDUP_REMOVED lines=9> */
.L_x_904:
[----:B------:R0:W-:Y:S01]  /*26a0*/  STG.E.U16 desc[UR36][R16.64], R0 ;  /* 0x0000000010007986 */ /* 0x0001e2000c101524 */
[----:B------:R-:W-:Y:S05]  /*26b0*/  BRA `(.L_x_900) ;  /* 0x0000000c00107947 */ /* 0x000fea0003800000 */
.L_x_903:
        /* <DEDUP_REMOVED lines=10> */
.L_x_906:
[----:B------:R-:W-:-:S05]  /*2760*/  HADD2.F32 R0, -RZ, R0.H0_H0 ;  /* 0x20000000ff007230 */ /* 0x000fca0000004100 */
[----:B------:R-:W-:-:S04]  /*2770*/  F2FP.F16.F32.PACK_AB R0, RZ, R0 ;  /* 0x00000000ff00723e */ /* 0x000fc800000000ff */
[----:B------:R-:W-:-:S05]  /*2780*/  PRMT R0, R0, 0x5410, RZ ;  /* 0x0000541000007816 */ /* 0x000fca00000000ff */
[----:B------:R0:W-:Y:S01]  /*2790*/  STG.E desc[UR36][R16.64], R0 ;  /* 0x0000000010007986 */ /* 0x0001e2000c101924 */
[----:B------:R-:W-:Y:S05]  /*27a0*/  BRA `(.L_x_900) ;  /* 0x0000000800d47947 */ /* 0x000fea0003800000 */
.L_x_905:
[----:B------:R-:W-:-:S05]  /*27b0*/  HADD2.F32 R2, -RZ, R0.H0_H0 ;  /* 0x20000000ff027230 */ /* 0x000fca0000004100 */
[----:B------:R-:W-:-:S06]  /*27c0*/  FMUL.FTZ R2, R2, 1 ;  /* 0x3f80000002027820 */ /* 0x000fcc0000410000 */
[----:B------:R-:W0:Y:S02]  /*27d0*/  F2F.F64.F32 R2, R2 ;  /* 0x0000000200027310 */ /* 0x000e240000201800 */
[----:B0-----:R0:W-:Y:S01]  /*27e0*/  STG.E.64 desc[UR36][R16.64], R2 ;  /* 0x0000000210007986 */ /* 0x0011e2000c101b24 */
[----:B------:R-:W-:Y:S05]  /*27f0*/  BRA `(.L_x_900) ;  /* 0x0000000800c07947 */ /* 0x000fea0003800000 */
.L_x_895:
        /* <DEDUP_REMOVED lines=13> */
.L_x_909:
[----:B------:R-:W-:Y:S01]  /*28d0*/  HADD2.F32 R0, -RZ, R0.H0_H0 ;  /* 0x20000000ff007230 */ /* 0x000fe20000004100 */
[----:B------:R-:W-:-:S04]  /*28e0*/  CS2R R6, SRZ ;  /* 0x0000000000067805 */ /* 0x000fc8000001ff00 */
[----:B------:R-:W-:-:S04]  /*28f0*/  FMUL.FTZ R0, R0, 1 ;  /* 0x3f80000000007820 */ /* 0x000fc80000410000 */
[----:B------:R-:W0:Y:S02]  /*2900*/  F2F.F64.F32 R4, R0 ;  /* 0x0000000000047310 */ /* 0x000e240000201800 */
[----:B0-----:R0:W-:Y:S01]  /*2910*/  STG.E.128 desc[UR36][R16.64], R4 ;  /* 0x0000000410007986 */ /* 0x0011e2000c101d24 */
[----:B------:R-:W-:Y:S05]  /*2920*/  BRA `(.L_x_900) ;  /* 0x0000000800747947 */ /* 0x000fea0003800000 */
.L_x_908:
        /* <DEDUP_REMOVED lines=21> */
.L_x_913:
[----:B------:R-:W-:Y:S05]  /*2a80*/  BSYNC B0 ;  /* 0x0000000000007941 */ /* 0x000fea0003800000 */
.L_x_912:
[----:B------:R-:W-:-:S05]  /*2a90*/  LOP3.LUT R3, R0, R3, RZ, 0xfc, !PT ;  /* 0x0000000300037212 */ /* 0x000fca00078efcff */
[----:B------:R0:W-:Y:S01]  /*2aa0*/  STG.E.U8 desc[UR36][R16.64], R3 ;  /* 0x0000000310007986 */ /* 0x0001e2000c101124 */
[----:B------:R-:W-:Y:S05]  /*2ab0*/  BRA `(.L_x_900) ;  /* 0x0000000800107947 */ /* 0x000fea0003800000 */
.L_x_911:
        /* <DEDUP_REMOVED lines=13> */
.L_x_915:
[----:B------:R-:W-:Y:S01]  /*2b90*/  IMAD.MOV.U32 R0, RZ, RZ, 0x7f ;  /* 0x0000007fff007424 */ /* 0x000fe200078e00ff */
[----:B------:R-:W-:-:S04]  /*2ba0*/  ISETP.GT.U32.AND P0, PT, R2, 0x7f800000, PT ;  /* 0x7f8000000200780c */ /* 0x000fc80003f04070 */
[----:B------:R-:W-:-:S09]  /*2bb0*/  SEL R0, R0, 0x7c, P0 ;  /* 0x0000007c00007807 */ /* 0x000fd20000000000 */
.L_x_916:
[----:B------:R-:W-:Y:S05]  /*2bc0*/  BSYNC B0 ;  /* 0x0000000000007941 */ /* 0x000fea0003800000 */
.L_x_914:
[----:B------:R-:W-:-:S04]  /*2bd0*/  LOP3.LUT R2, R3, 0x80000000, RZ, 0xc0, !PT ;  /* 0x8000000003027812 */ /* 0x000fc800078ec0ff */
[----:B------:R-:W-:-:S04]  /*2be0*/  SHF.R.U32.HI R3, RZ, 0x18, R2 ;  /* 0x00000018ff037819 */ /* 0x000fc80000011602 */
[----:B------:R-:W-:-:S05]  /*2bf0*/  LOP3.LUT R3, R0, R3, RZ, 0xfc, !PT ;  /* 0x0000000300037212 */ /* 0x000fca00078efcff */
[----:B------:R0:W-:Y:S01]  /*2c00*/  STG.E.U8 desc[UR36][R16.64], R3 ;  /* 0x0000000310007986 */ /* 0x0001e2000c101124 */
[----:B------:R-:W-:Y:S05]  /*2c10*/  BRA `(.L_x_900) ;  /* 0x0000000400b87947 */ /* 0x000fea0003800000 */
.L_x_910:
[----:B------:R-:W-:-:S05]  /*2c20*/  HADD2.F32 R0, -RZ, R0.H0_H0 ;  /* 0x20000000ff007230 */ /* 0x000fca0000004100 */
[----:B------:R-:W-:-:S05]  /*2c30*/  F2FP.BF16.F32.PACK_AB R0, RZ, R0 ;  /* 0x00000000ff00723e */ /* 0x000fca00000010ff */
[----:B------:R0:W-:Y:S01]  /*2c40*/  STG.E.U16 desc[UR36][R16.64], R0 ;  /* 0x0000000010007986 */ /* 0x0001e2000c101524 */
[----:B------:R-:W-:Y:S05]  /*2c50*/  BRA `(.L_x_900) ;  /* 0x0000000400a87947 */ /* 0x000fea0003800000 */
.L_x_907:
        /* <DEDUP_REMOVED lines=12> */
.L_x_919:
        /* <DEDUP_REMOVED lines=17> */
.L_x_922:
[----:B------:R-:W-:-:S04]  /*2e30*/  LOP3.LUT R2, R3, 0x80000000, RZ, 0xc0, !PT ;  /* 0x8000000003027812 */ /* 0x000fc800078ec0ff */
[----:B------:R-:W-:-:S04]  /*2e40*/  SHF.R.U32.HI R3, RZ, 0x18, R2 ;  /* 0x00000018ff037819 */ /* 0x000fc80000011602 */
[----:B------:R-:W-:-:S04]  /*2e50*/  LOP3.LUT R0, R0, R3, RZ, 0xfc, !PT ;  /* 0x0000000300007212 */ /* 0x000fc800078efcff */
[----:B------:R-:W-:-:S07]  /*2e60*/  PRMT R8, R0, 0x7610, R8 ;  /* 0x0000761000087816 */ /* 0x000fce0000000008 */
.L_x_921:
[----:B------:R-:W-:Y:S05]  /*2e70*/  BSYNC B0 ;  /* 0x0000000000007941 */ /* 0x000fea0003800000 */
.L_x_920:
[----:B------:R0:W-:Y:S01]  /*2e80*/  STG.E.U8 desc[UR36][R16.64], R8 ;  /* 0x0000000810007986 */ /* 0x0001e2000c101124 */
[----:B------:R-:W-:Y:S05]  /*2e90*/  BRA `(.L_x_900) ;  /* 0x0000000400187947 */ /* 0x000fea0003800000 */
.L_x_918:
        /* <DEDUP_REMOVED lines=17> */
.L_x_925:
[----:B------:R-:W-:-:S04]  /*2fb0*/  LOP3.LUT R2, R3, 0x80000000, RZ, 0xc0, !PT ;  /* 0x8000000003027812 */ /* 0x000fc800078ec0ff */
[----:B------:R-:W-:-:S04]  /*2fc0*/  SHF.R.U32.HI R3, RZ, 0x18, R2 ;  /* 0x00000018ff037819 */ /* 0x000fc80000011602 */
[----:B------:R-:W-:-:S04]  /*2fd0*/  LOP3.LUT R0, R0, R3, RZ, 0xfc, !PT ;  /* 0x0000000300007212 */ /* 0x000fc800078efcff */
[----:B------:R-:W-:-:S07]  /*2fe0*/  PRMT R8, R0, 0x7610, R8 ;  /* 0x0000761000087816 */ /* 0x000fce0000000008 */
.L_x_924:
[----:B------:R-:W-:Y:S05]  /*2ff0*/  BSYNC B0 ;  /* 0x0000000000007941 */ /* 0x000fea0003800000 */
.L_x_923:
[----:B------:R0:W-:Y:S01]  /*3000*/  STG.E.U8 desc[UR36][R16.64], R8 ;  /* 0x0000000810007986 */ /* 0x0001e2000c101124 */
[----:B------:R-:W-:Y:S05]  /*3010*/  BRA `(.L_x_900) ;  /* 0x0000000000b87947 */ /* 0x000fea0003800000 */
.L_x_917:
        /* <DEDUP_REMOVED lines=22> */
.L_x_899:
        /* <DEDUP_REMOVED lines=16> */
.L_x_928:
[----:B------:R-:W-:Y:S05]  /*3280*/  BRA `(.L_x_900) ;  /* 0x00000000001c7947 */ /* 0x000fea0003800000 */
.L_x_927:
[----:B------:R-:W-:-:S06]  /*3290*/  HADD2.F32 R2, -RZ, R0.H0_H0 ;  /* 0x20000000ff027230 */ /* 0x000fcc0000004100 */
[----:B------:R-:W0:Y:S02]  /*32a0*/  F2I.U64.TRUNC R2, R2 ;  /* 0x0000000200027311 */ /* 0x000e24000020d800 */
[----:B0-----:R0:W-:Y:S01]  /*32b0*/  STG.E.64 desc[UR36][R16.64], R2 ;  /* 0x0000000210007986 */ /* 0x0011e2000c101b24 */
[----:B------:R-:W-:Y:S05]  /*32c0*/  BRA `(.L_x_900) ;  /* 0x00000000000c7947 */ /* 0x000fea0003800000 */
.L_x_926:
[----:B------:R-:W-:-:S04]  /*32d0*/  HADD2.F32 R0, -RZ, R0.H0_H0 ;  /* 0x20000000ff007230 */ /* 0x000fc80000004100 */
[----:B------:R-:W0:Y:S02]  /*32e0*/  F2I.FTZ.U32.TRUNC.NTZ R3, R0 ;  /* 0x0000000000037305 */ /* 0x000e24000021f000 */
[----:B0-----:R0:W-:Y:S02]  /*32f0*/  STG.E desc[UR36][R16.64], R3 ;  /* 0x0000000310007986 */ /* 0x0011e4000c101924 */
.L_x_900:
[----:B------:R-:W-:-:S04]  /*3300*/  IMAD R18, R23, 0x200, R18 ;  /* 0x0000020017127824 */ /* 0x000fc800078e0212 */
[----:B------:R-:W-:-:S07]  /*3310*/  VIADD R19, R18, 0x80 ;  /* 0x0000008012137836 */ /* 0x000fce0000000000 */
.L_x_860:
[----:B------:R-:W-:Y:S05]  /*3320*/  BSYNC B6 ;  /* 0x0000000000067941 */ /* 0x000fea0003800000 */
.L_x_859:
[----:B------:R-:W-:Y:S01]  /*3330*/  ULDC UR4, c[0x0][0x210] ;  /* 0x0000840000047ab9 */ /* 0x000fe20000000800 */
[----:B------:R-:W-:Y:S01]  /*3340*/  BSSY B6, `(.L_x_929) ;  /* 0x0000329000067945 */ /* 0x000fe20003800000 */
[----:B------:R-:W-:-:S13]  /*3350*/  ISETP.GE.AND P0, PT, R19, UR4, PT ;  /* 0x0000000413007c0c */ /* 0x000fda000bf06270 */
[----:B------:R-:W-:Y:S05]  /*3360*/  @P0 BRA `(.L_x_930) ;  /* 0x0000003000980947 */ /* 0x000fea0003800000 */
[----:B0-----:R-:W0:Y:S01]  /*3370*/  LDC R6, c[0x0][0x218] ;  /* 0x00008600ff067b82 */ /* 0x001e220000000800 */
[----:B------:R-:W-:Y:S02]  /*3380*/  IMAD.MOV.U32 R0, RZ, RZ, RZ ;  /* 0x000000ffff007224 */ /* 0x000fe400078e00ff */
[----:B-1234-:R-:W-:Y:S01]  /*3390*/  IMAD.MOV.U32 R16, RZ, RZ, RZ ;  /* 0x000000ffff107224 */ /* 0x01efe200078e00ff */
[----:B0-----:R-:W-:-:S13]  /*33a0*/  ISETP.NE.AND P0, PT, R6, RZ, PT ;  /* 0x000000ff0600720c */ /* 0x001fda0003f05270 */
[----:B------:R-:W-:Y:S05]  /*33b0*/  @!P0 BRA `(.L_x_931) ;  /* 0x0000001000a88947 */ /* 0x000fea0003800000 */
        /* <DEDUP_REMOVED lines=298> */
.L_x_931:
        /* <DEDUP_REMOVED lines=22> */
.L_x_935:
[----:B------:R-:W2:Y:S02]  /*47c0*/  LDG.E.U8 R2, desc[UR36][R2.64] ;  /* 0x0000002402027981 */ /* 0x000ea4000c1e1100 */
[----:B--2---:R-:W-:-:S04]  /*47d0*/  I2FP.F32.U32 R0, R2 ;  /* 0x0000000200007245 */ /* 0x004fc80000201000 */
[----:B------:R-:W-:Y:S01]  /*47e0*/  F2FP.F16.F32.PACK_AB R0, RZ, R0 ;  /* 0x00000000ff00723e */ /* 0x000fe200000000ff */
[----:B------:R-:W-:Y:S06]  /*47f0*/  BRA `(.L_x_937) ;  /* 0x0000000c00887947 */ /* 0x000fec0003800000 */
.L_x_934:
        /* <DEDUP_REMOVED lines=10> */
.L_x_939:
[----:B------:R-:W2:Y:S02]  /*48a0*/  LDG.E R2, desc[UR36][R2.64] ;  /* 0x0000002402027981 */ /* 0x000ea4000c1e1900 */
[----:B--2---:R-:W-:-:S04]  /*48b0*/  I2FP.F32.S32 R0, R2 ;  /* 0x0000000200007245 */ /* 0x004fc80000201400 */
[----:B------:R-:W-:Y:S01]  /*48c0*/  F2FP.F16.F32.PACK_AB R0, RZ, R0 ;  /* 0x00000000ff00723e */ /* 0x000fe200000000ff */
[----:B------:R-:W-:Y:S06]  /*48d0*/  BRA `(.L_x_937) ;  /* 0x0000000c00507947 */ /* 0x000fec0003800000 */
.L_x_938:
[----:B------:R-:W2:Y:S02]  /*48e0*/  LDG.E.U16 R2, desc[UR36][R2.64] ;  /* 0x0000002402027981 */ /* 0x000ea4000c1e1500 */
[----:B--2---:R-:W0:Y:S02]  /*48f0*/  I2F.S16 R0, R2 ;  /* 0x0000000200007306 */ /* 0x004e240000101400 */
[----:B0-----:R-:W-:Y:S01]  /*4900*/  F2FP.F16.F32.PACK_AB R0, RZ, R0 ;  /* 0x00000000ff00723e */ /* 0x001fe200000000ff */
[----:B------:R-:W-:Y:S06]  /*4910*/  BRA `(.L_x_937) ;  /* 0x0000000c00407947 */ /* 0x000fec0003800000 */
.L_x_933:
        /* <DEDUP_REMOVED lines=9> */
.L_x_941:
[----:B------:R0:W5:Y:S01]  /*49b0*/  LDG.E.U16 R0, desc[UR36][R2.64] ;  /* 0x0000002402007981 */ /* 0x000162000c1e1500 */
[----:B------:R-:W-:Y:S05]  /*49c0*/  BRA `(.L_x_937) ;  /* 0x0000000c00147947 */ /* 0x000fea0003800000 */
.L_x_940:
        /* <DEDUP_REMOVED lines=9> */
.L_x_943:
[----:B------:R1:W5:Y:S01]  /*4a60*/  LDG.E.U16 R0, desc[UR36][R2.64] ;  /* 0x0000002402007981 */ /* 0x000362000c1e1500 */
[----:B------:R-:W-:Y:S05]  /*4a70*/  BRA `(.L_x_937) ;  /* 0x0000000800e87947 */ /* 0x000fea0003800000 */
.L_x_942:
        /* <DEDUP_REMOVED lines=8> */
.L_x_932:
        /* <DEDUP_REMOVED lines=13> */
.L_x_946:
        /* <DEDUP_REMOVED lines=8> */
.L_x_945:
        /* <DEDUP_REMOVED lines=28> */
.L_x_948:
        /* <DEDUP_REMOVED lines=15> */
.L_x_947:
[----:B------:R-:W2:Y:S02]  /*4f00*/  LDG.E.U16 R0, desc[UR36][R2.64] ;  /* 0x0000002402007981 */ /* 0x000ea4000c1e1500 */
[----:B--2---:R-:W-:-:S05]  /*4f10*/  IMAD.U32 R0, R0, 0x10000, RZ ;  /* 0x0001000000007824 */ /* 0x004fca00078e00ff */
[----:B------:R-:W-:Y:S01]  /*4f20*/  F2FP.F16.F32.PACK_AB R0, RZ, R0 ;  /* 0x00000000ff00723e */ /* 0x000fe200000000ff */
[----:B------:R-:W-:Y:S06]  /*4f30*/  BRA `(.L_x_937) ;  /* 0x0000000400b87947 */ /* 0x000fec0003800000 */
.L_x_944:
        /* <DEDUP_REMOVED lines=12> */
.L_x_951:
        /* <DEDUP_REMOVED lines=21> */
.L_x_955:
[----:B------:R-:W-:Y:S05]  /*5150*/  BSYNC B1 ;  /* 0x0000000000017941 */ /* 0x000fea0003800000 */
.L_x_954:
[----:B------:R-:W-:Y:S01]  /*5160*/  LEA R3, R0, 0x3b800000, 0x17 ;  /* 0x3b80000000037811 */ /* 0x000fe200078eb8ff */
[----:B------:R-:W-:-:S05]  /*5170*/  IMAD.SHL.U32 R0, R2, 0x100000, RZ ;  /* 0x0010000002007824 */ /* 0x000fca00078e00ff */
[----:B------:R-:W-:-:S07]  /*5180*/  LOP3.LUT R0, R3, R0, R4, 0xfe, !PT ;  /* 0x0000000003007212 */ /* 0x000fce00078efe04 */
.L_x_953:
[----:B------:R-:W-:Y:S05]  /*5190*/  BSYNC B0 ;  /* 0x0000000000007941 */ /* 0x000fea0003800000 */
.L_x_952:
[----:B------:R-:W-:Y:S01]  /*51a0*/  F2FP.F16.F32.PACK_AB R0, RZ, R0 ;  /* 0x00000000ff00723e */ /* 0x000fe200000000ff */
[----:B------:R-:W-:Y:S06]  /*51b0*/  BRA `(.L_x_937) ;  /* 0x0000000400187947 */ /* 0x000fec0003800000 */
.L_x_950:
        /* <DEDUP_REMOVED lines=21> */
.L_x_959:
[----:B------:R-:W-:Y:S05]  /*5310*/  BSYNC B1 ;  /* 0x0000000000017941 */ /* 0x000fea0003800000 */
.L_x_958:
[----:B------:R-:W-:Y:S01]  /*5320*/  LEA R3, R0, 0x37800000, 0x17 ;  /* 0x3780000000037811 */ /* 0x000fe200078eb8ff */
[----:B------:R-:W-:-:S05]  /*5330*/  IMAD.SHL.U32 R0, R2, 0x200000, RZ ;  /* 0x0020000002007824 */ /* 0x000fca00078e00ff */
[----:B------:R-:W-:-:S07]  /*5340*/  LOP3.LUT R0, R3, R0, R4, 0xfe, !PT ;  /* 0x0000000003007212 */ /* 0x000fce00078efe04 */
.L_x_957:
[----:B------:R-:W-:Y:S05]  /*5350*/  BSYNC B0 ;  /* 0x0000000000007941 */ /* 0x000fea0003800000 */
.L_x_956:
[----:B------:R-:W-:Y:S01]  /*5360*/  F2FP.F16.F32.PACK_AB R0, RZ, R0 ;  /* 0x00000000ff00723e */ /* 0x000fe200000000ff */
[----:B------:R-:W-:Y:S06]  /*5370*/  BRA `(.L_x_937) ;  /* 0x0000000000a87947 */ /* 0x000fec0003800000 */
.L_x_949:
        /* <DEDUP_REMOVED lines=14> */
.L_x_963:
[----:B------:R-:W-:Y:S05]  /*5460*/  BSYNC B0 ;  /* 0x0000000000007941 */ /* 0x000fea0003800000 */
.L_x_962:
[----:B------:R-:W-:Y:S01]  /*5470*/  F2FP.F16.F32.PACK_AB R0, RZ, R0 ;  /* 0x00000000ff00723e */ /* 0x000fe200000000ff */
[----:B------:R-:W-:Y:S06]  /*5480*/  BRA `(.L_x_937) ;  /* 0x0000000000647947 */ /* 0x000fec0003800000 */
.L_x_936:
        /* <DEDUP_REMOVED lines=16> */
.L_x_964:
[----:B------:R-:W-:Y:S01]  /*5590*/  PRMT R0, RZ, 0x7610, R0 ;  /* 0x00007610ff007816 */ /* 0x000fe20000000000 */
[----:B------:R-:W-:Y:S06]  /*55a0*/  BRA `(.L_x_937) ;  /* 0x00000000001c7947 */ /* 0x000fec0003800000 */
.L_x_961:
[----:B------:R-:W2:Y:S02]  /*55b0*/  LDG.E.64 R2, desc[UR36][R2.64] ;  /* 0x0000002402027981 */ /* 0x000ea4000c1e1b00 */
[----:B--2---:R-:W0:Y:S02]  /*55c0*/  I2F.U64 R0, R2 ;  /* 0x0000000200007312 */ /* 0x004e240000301000 */
[----:B0-----:R-:W-:Y:S01]  /*55d0*/  F2FP.F16.F32.PACK_AB R0, RZ, R0 ;  /* 0x00000000ff00723e */ /* 0x001fe200000000ff */
[----:B------:R-:W-:Y:S06]  /*55e0*/  BRA `(.L_x_937) ;  /* 0x00000000000c7947 */ /* 0x000fec0003800000 */
.L_x_960:
[----:B------:R-:W2:Y:S02]  /*55f0*/  LDG.E R2, desc[UR36][R2.64] ;  /* 0x0000002402027981 */ /* 0x000ea4000c1e1900 */
[----:B--2---:R-:W-:-:S04]  /*5600*/  I2FP.F32.U32 R0, R2 ;  /* 0x0000000200007245 */ /* 0x004fc80000201000 */
[----:B------:R-:W-:-:S07]  /*5610*/  F2FP.F16.F32.PACK_AB R0, RZ, R0 ;  /* 0x00000000ff00723e */ /* 0x000fce00000000ff */
.L_x_937:
        /* <DEDUP_REMOVED lines=21> */
.L_x_968:
[----:B------:R-:W-:-:S06]  /*5770*/  HADD2.F32 R3, -RZ, R0.H0_H0 ;  /* 0x20000000ff037230 */ /* 0x000fcc0000004100 */
[----:B------:R-:W0:Y:S02]  /*5780*/  F2I.S64.TRUNC R2, R3 ;  /* 0x0000000300027311 */ /* 0x000e24000020d900 */
[----:B0-----:R0:W-:Y:S01]  /*5790*/  STG.E.U8 desc[UR36][R16.64], R2 ;  /* 0x0000000210007986 */ /* 0x0011e2000c101124 */
[----:B------:R-:W-:Y:S05]  /*57a0*/  BRA `(.L_x_970) ;  /* 0x0000000c00847947 */ /* 0x000fea0003800000 */
.L_x_967:
        /* <DEDUP_REMOVED lines=10> */
.L_x_972:
[----:B------:R-:W-:-:S04]  /*5850*/  HADD2.F32 R0, -RZ, R0.H0_H0 ;  /* 0x20000000ff007230 */ /* 0x000fc80000004100 */
[----:B------:R-:W0:Y:S02]  /*5860*/  F2I.FTZ.TRUNC.NTZ R3, R0 ;  /* 0x0000000000037305 */ /* 0x000e24000021f100 */
[----:B0-----:R0:W-:Y:S01]  /*5870*/  STG.E desc[UR36][R16.64], R3 ;  /* 0x0000000310007986 */ /* 0x0011e2000c101924 */
[----:B------:R-:W-:Y:S05]  /*5880*/  BRA `(.L_x_970) ;  /* 0x0000000c004c7947 */ /* 0x000fea0003800000 */
.L_x_971:
[----:B------:R-:W-:-:S04]  /*5890*/  HADD2.F32 R0, -RZ, R0.H0_H0 ;  /* 0x20000000ff007230 */ /* 0x000fc80000004100 */
[----:B------:R-:W0:Y:S02]  /*58a0*/  F2I.FTZ.TRUNC.NTZ R3, R0 ;  /* 0x0000000000037305 */ /* 0x000e24000021f100 */
[----:B0-----:R0:W-:Y:S01]  /*58b0*/  STG.E.U16 desc[UR36][R16.64], R3 ;  /* 0x0000000310007986 */ /* 0x0011e2000c101524 */
[----:B------:R-:W-:Y:S05]  /*58c0*/  BRA `(.L_x_970) ;  /* 0x0000000c003c7947 */ /* 0x000fea0003800000 */
.L_x_966:
        /* <DEDUP_REMOVED lines=9> */
.L_x_974:
[----:B------:R0:W-:Y:S01]  /*5960*/  STG.E.U16 desc[UR36][R16.64], R0 ;  /* 0x0000000010007986 */ /* 0x0001e2000c101524 */
[----:B------:R-:W-:Y:S05]  /*5970*/  BRA `(.L_x_970) ;  /* 0x0000000c00107947 */ /* 0x000fea0003800000 */
.L_x_973:
        /* <DEDUP_REMOVED lines=10> */
.L_x_976:
[----:B------:R-:W-:-:S05]  /*5a20*/  HADD2.F32 R0, -RZ, R0.H0_H0 ;  /* 0x20000000ff007230 */ /* 0x000fca0000004100 */
[----:B------:R-:W-:-:S04]  /*5a30*/  F2FP.F16.F32.PACK_AB R0, RZ, R0 ;  /* 0x00000000ff00723e */ /* 0x000fc800000000ff */
[----:B------:R-:W-:-:S05]  /*5a40*/  PRMT R0, R0, 0x5410, RZ ;  /* 0x0000541000007816 */ /* 0x000fca00000000ff */
[----:B------:R0:W-:Y:S01]  /*5a50*/  STG.E desc[UR36][R16.64], R0 ;  /* 0x0000000010007986 */ /* 0x0001e2000c101924 */
[----:B------:R-:W-:Y:S05]  /*5a60*/  BRA `(.L_x_970) ;  /* 0x0000000800d47947 */ /* 0x000fea0003800000 */
.L_x_975:
[----:B------:R-:W-:-:S05]  /*5a70*/  HADD2.F32 R2, -RZ, R0.H0_H0 ;  /* 0x20000000ff027230 */ /* 0x000fca0000004100 */
[----:B------:R-:W-:-:S06]  /*5a80*/  FMUL.FTZ R2, R2, 1 ;  /* 0x3f80000002027820 */ /* 0x000fcc0000410000 */
[----:B------:R-:W0:Y:S02]  /*5a90*/  F2F.F64.F32 R2, R2 ;  /* 0x0000000200027310 */ /* 0x000e240000201800 */
[----:B0-----:R0:W-:Y:S01]  /*5aa0*/  STG.E.64 desc[UR36][R16.64], R2 ;  /* 0x0000000210007986 */ /* 0x0011e2000c101b24 */
[----:B------:R-:W-:Y:S05]  /*5ab0*/  BRA `(.L_x_970) ;  /* 0x0000000800c07947 */ /* 0x000fea0003800000 */
.L_x_965:
        /* <DEDUP_REMOVED lines=13> */
.L_x_979:
[----:B------:R-:W-:Y:S01]  /*5b90*/  HADD2.F32 R0, -RZ, R0.H0_H0 ;  /* 0x20000000ff007230 */ /* 0x000fe20000004100 */
[----:B------:R-:W-:-:S04]  /*5ba0*/  CS2R R6, SRZ ;  /* 0x0000000000067805 */ /* 0x000fc8000001ff00 */
[----:B------:R-:W-:-:S04]  /*5bb0*/  FMUL.FTZ R0, R0, 1 ;  /* 0x3f80000000007820 */ /* 0x000fc80000410000 */
[----:B------:R-:W0:Y:S02]  /*5bc0*/  F2F.F64.F32 R4, R0 ;  /* 0x0000000000047310 */ /* 0x000e240000201800 */
[----:B0-----:R0:W-:Y:S01]  /*5bd0*/  STG.E.128 desc[UR36][R16.64], R4 ;  /* 0x0000000410007986 */ /* 0x0011e2000c101d24 */
[----:B------:R-:W-:Y:S05]  /*5be0*/  BRA `(.L_x_970) ;  /* 0x0000000800747947 */ /* 0x000fea0003800000 */
.L_x_978:
        /* <DEDUP_REMOVED lines=21> */
.L_x_983:
[----:B------:R-:W-:Y:S05]  /*5d40*/  BSYNC B0 ;  /* 0x0000000000007941 */ /* 0x000fea0003800000 */
.L_x_982:
[----:B------:R-:W-:-:S05]  /*5d50*/  LOP3.LUT R3, R0, R3, RZ, 0xfc, !PT ;  /* 0x0000000300037212 */ /* 0x000fca00078efcff */
[----:B------:R0:W-:Y:S01]  /*5d60*/  STG.E.U8 desc[UR36][R16.64], R3 ;  /* 0x0000000310007986 */ /* 0x0001e2000c101124 */
[----:B------:R-:W-:Y:S05]  /*5d70*/  BRA `(.L_x_970) ;  /* 0x0000000800107947 */ /* 0x000fea0003800000 */
.L_x_981:
        /* <DEDUP_REMOVED lines=13> */
.L_x_985:
[----:B------:R-:W-:Y:S01]  /*5e50*/  IMAD.MOV.U32 R0, RZ, RZ, 0x7f ;  /* 0x0000007fff007424 */ /* 0x000fe200078e00ff */
[----:B------:R-:W-:-:S04]  /*5e60*/  ISETP.GT.U32.AND P0, PT, R2, 0x7f800000, PT ;  /* 0x7f8000000200780c */ /* 0x000fc80003f04070 */
[----:B------:R-:W-:-:S09]  /*5e70*/  SEL R0, R0, 0x7c, P0 ;  /* 0x0000007c00007807 */ /* 0x000fd20000000000 */
.L_x_986:
[----:B------:R-:W-:Y:S05]  /*5e80*/  BSYNC B0 ;  /* 0x0000000000007941 */ /* 0x000fea0003800000 */
.L_x_984:
[----:B------:R-:W-:-:S04]  /*5e90*/  LOP3.LUT R2, R3, 0x80000000, RZ, 0xc0, !PT ;  /* 0x8000000003027812 */ /* 0x000fc800078ec0ff */
[----:B------:R-:W-:-:S04]  /*5ea0*/  SHF.R.U32.HI R3, RZ, 0x18, R2 ;  /* 0x00000018ff037819 */ /* 0x000fc80000011602 */
[----:B------:R-:W-:-:S05]  /*5eb0*/  LOP3.LUT R3, R0, R3, RZ, 0xfc, !PT ;  /* 0x0000000300037212 */ /* 0x000fca00078efcff */
[----:B------:R0:W-:Y:S01]  /*5ec0*/  STG.E.U8 desc[UR36][R16.64], R3 ;  /* 0x0000000310007986 */ /* 0x0001e2000c101124 */
[----:B------:R-:W-:Y:S05]  /*5ed0*/  BRA `(.L_x_970) ;  /* 0x0000000400b87947 */ /* 0x000fea0003800000 */
.L_x_980:
[----:B------:R-:W-:-:S05]  /*5ee0*/  HADD2.F32 R0, -RZ, R0.H0_H0 ;  /* 0x20000000ff007230 */ /* 0x000fca0000004100 */
[----:B------:R-:W-:-:S05]  /*5ef0*/  F2FP.BF16.F32.PACK_AB R0, RZ, R0 ;  /* 0x00000000ff00723e */ /* 0x000fca00000010ff */
[----:B------:R0:W-:Y:S01]  /*5f00*/  STG.E.U16 desc[UR36][R16.64], R0 ;  /* 0x0000000010007986 */ /* 0x0001e2000c101524 */
[----:B------:R-:W-:Y:S05]  /*5f10*/  BRA `(.L_x_970) ;  /* 0x0000000400a87947 */ /* 0x000fea0003800000 */
.L_x_977:
        /* <DEDUP_REMOVED lines=12> */
.L_x_989:
        /* <DEDUP_REMOVED lines=17> */
.L_x_992:
[----:B------:R-:W-:-:S04]  /*60f0*/  LOP3.LUT R2, R3, 0x80000000, RZ, 0xc0, !PT ;  /* 0x8000000003027812 */ /* 0x000fc800078ec0ff */
[----:B------:R-:W-:-:S04]  /*6100*/  SHF.R.U32.HI R3, RZ, 0x18, R2 ;  /* 0x00000018ff037819 */ /* 0x000fc80000011602 */
[----:B------:R-:W-:-:S04]  /*6110*/  LOP3.LUT R0, R0, R3, RZ, 0xfc, !PT ;  /* 0x0000000300007212 */ /* 0x000fc800078efcff */
[----:B------:R-:W-:-:S07]  /*6120*/  PRMT R8, R0, 0x7610, R8 ;  /* 0x0000761000087816 */ /* 0x000fce0000000008 */
.L_x_991:
[----:B------:R-:W-:Y:S05]  /*6130*/  BSYNC B0 ;  /* 0x0000000000007941 */ /* 0x000fea0003800000 */
.L_x_990:
[----:B------:R3:W-:Y:S01]  /*6140*/  STG.E.U8 desc[UR36][R16.64], R8 ;  /* 0x0000000810007986 */ /* 0x0007e2000c101124 */
[----:B------:R-:W-:Y:S05]  /*6150*/  BRA `(.L_x_970) ;  /* 0x0000000400187947 */ /* 0x000fea0003800000 */
.L_x_988:
        /* <DEDUP_REMOVED lines=17> */
.L_x_995:
[----:B------:R-:W-:-:S04]  /*6270*/  LOP3.LUT R2, R3, 0x80000000, RZ, 0xc0, !PT ;  /* 0x8000000003027812 */ /* 0x000fc800078ec0ff */
[----:B------:R-:W-:-:S04]  /*6280*/  SHF.R.U32.HI R3, RZ, 0x18, R2 ;  /* 0x00000018ff037819 */ /* 0x000fc80000011602 */
[----:B------:R-:W-:-:S04]  /*6290*/  LOP3.LUT R0, R0, R3, RZ, 0xfc, !PT ;  /* 0x0000000300007212 */ /* 0x000fc800078efcff */
[----:B------:R-:W-:-:S07]  /*62a0*/  PRMT R8, R0, 0x7610, R8 ;  /* 0x0000761000087816 */ /* 0x000fce0000000008 */
.L_x_994:
[----:B------:R-:W-:Y:S05]  /*62b0*/  BSYNC B0 ;  /* 0x0000000000007941 */ /* 0x000fea0003800000 */
.L_x_993:
[----:B------:R0:W-:Y:S01]  /*62c0*/  STG.E.U8 desc[UR36][R16.64], R8 ;  /* 0x0000000810007986 */ /* 0x0001e2000c101124 */
[----:B------:R-:W-:Y:S05]  /*62d0*/  BRA `(.L_x_970) ;  /* 0x0000000000b87947 */ /* 0x000fea0003800000 */
.L_x_987:
        /* <DEDUP_REMOVED lines=22> */
.L_x_969:
        /* <DEDUP_REMOVED lines=16> */
.L_x_998:
[----:B------:R-:W-:Y:S05]  /*6540*/  BRA `(.L_x_970) ;  /* 0x00000000001c7947 */ /* 0x000fea0003800000 */
.L_x_997:
[----:B------:R-:W-:-:S06]  /*6550*/  HADD2.F32 R2, -RZ, R0.H0_H0 ;  /* 0x20000000ff027230 */ /* 0x000fcc0000004100 */
[----:B------:R-:W0:Y:S02]  /*6560*/  F2I.U64.TRUNC R2, R2 ;  /* 0x0000000200027311 */ /* 0x000e24000020d800 */
[----:B0-----:R2:W-:Y:S01]  /*6570*/  STG.E.64 desc[UR36][R16.64], R2 ;  /* 0x0000000210007986 */ /* 0x0015e2000c101b24 */
[----:B------:R-:W-:Y:S05]  /*6580*/  BRA `(.L_x_970) ;  /* 0x00000000000c7947 */ /* 0x000fea0003800000 */
.L_x_996:
[----:B------:R-:W-:-:S04]  /*6590*/  HADD2.F32 R0, -RZ, R0.H0_H0 ;  /* 0x20000000ff007230 */ /* 0x000fc80000004100 */
[----:B------:R-:W0:Y:S02]  /*65a0*/  F2I.FTZ.U32.TRUNC.NTZ R3, R0 ;  /* 0x0000000000037305 */ /* 0x000e24000021f000 */
[----:B0-----:R0:W-:Y:S02]  /*65b0*/  STG.E desc[UR36][R16.64], R3 ;  /* 0x0000000310007986 */ /* 0x0011e4000c101924 */
.L_x_970:
[----:B------:R-:W-:-:S07]  /*65c0*/  VIADD R19, R19, 0x80 ;  /* 0x0000008013137836 */ /* 0x000fce0000000000 */
.L_x_930:
[----:B------:R-:W-:Y:S05]  /*65d0*/  BSYNC B6 ;  /* 0x0000000000067941 */ /* 0x000fea0003800000 */
.L_x_929:
        /* <DEDUP_REMOVED lines=307> */
.L_x_1001:
        /* <DEDUP_REMOVED lines=22> */
.L_x_1005:
[----:B------:R-:W2:Y:S02]  /*7a70*/  LDG.E.U8 R2, desc[UR36][R2.64] ;  /* 0x0000002402027981 */ /* 0x000ea4000c1e1100 */
[----:B--2---:R-:W-:-:S04]  /*7a80*/  I2FP.F32.U32 R0, R2 ;  /* 0x0000000200007245 */ /* 0x004fc80000201000 */
[----:B------:R-:W-:Y:S01]  /*7a90*/  F2FP.F16.F32.PACK_AB R0, RZ, R0 ;  /* 0x00000000ff00723e */ /* 0x000fe200000000ff */
[----:B------:R-:W-:Y:S06]  /*7aa0*/  BRA `(.L_x_1007) ;  /* 0x0000000c00887947 */ /* 0x000fec0003800000 */
.L_x_1004:
        /* <DEDUP_REMOVED lines=10> */
.L_x_1009:
[----:B------:R-:W2:Y:S02]  /*7b50*/  LDG.E R2, desc[UR36][R2.64] ;  /* 0x0000002402027981 */ /* 0x000ea4000c1e1900 */
[----:B--2---:R-:W-:-:S04]  /*7b60*/  I2FP.F32.S32 R0, R2 ;  /* 0x0000000200007245 */ /* 0x004fc80000201400 */
[----:B------:R-:W-:Y:S01]  /*7b70*/  F2FP.F16.F32.PACK_AB R0, RZ, R0 ;  /* 0x00000000ff00723e */ /* 0x000fe200000000ff */
[----:B------:R-:W-:Y:S06]  /*7b80*/  BRA `(.L_x_1007) ;  /* 0x0000000c00507947 */ /* 0x000fec0003800000 */
.L_x_1008:
[----:B------:R-:W2:Y:S02]  /*7b90*/  LDG.E.U16 R2, desc[UR36][R2.64] ;  /* 0x0000002402027981 */ /* 0x000ea4000c1e1500 */
[----:B--2---:R-:W0:Y:S02]  /*7ba0*/  I2F.S16 R0, R2 ;  /* 0x0000000200007306 */ /* 0x004e240000101400 */
[----:B0-----:R-:W-:Y:S01]  /*7bb0*/  F2FP.F16.F32.PACK_AB R0, RZ, R0 ;  /* 0x00000000ff00723e */ /* 0x001fe200000000ff */
[----:B------:R-:W-:Y:S06]  /*7bc0*/  BRA `(.L_x_1007) ;  /* 0x0000000c00407947 */ /* 0x000fec0003800000 */
.L_x_1003:
        /* <DEDUP_REMOVED lines=9> */
.L_x_1011:
[----:B------:R1:W5:Y:S01]  /*7c60*/  LDG.E.U16 R0, desc[UR36][R2.64] ;  /* 0x0000002402007981 */ /* 0x000362000c1e1500 */
[----:B------:R-:W-:Y:S05]  /*7c70*/  BRA `(.L_x_1007) ;  /* 0x0000000c00147947 */ /* 0x000fea0003800000 */
.L_x_1010:
        /* <DEDUP_REMOVED lines=9> */
.L_x_1013:
[----:B------:R0:W5:Y:S01]  /*7d10*/  LDG.E.U16 R0, desc[UR36][R2.64] ;  /* 0x0000002402007981 */ /* 0x000162000c1e1500 */
[----:B------:R-:W-:Y:S05]  /*7d20*/  BRA `(.L_x_1007) ;  /* 0x0000000800e87947 */ /* 0x000fea0003800000 */
.L_x_1012:
        /* <DEDUP_REMOVED lines=8> */
.L_x_1002:
        /* <DEDUP_REMOVED lines=13> */
.L_x_1016:
        /* <DEDUP_REMOVED lines=8> */
.L_x_1015:
        /* <DEDUP_REMOVED lines=28> */
.L_x_1018:
        /* <DEDUP_REMOVED lines=15> */
.L_x_1017:
[----:B------:R-:W2:Y:S02]  /*81b0*/  LDG.E.U16 R0, desc[UR36][R2.64] ;  /* 0x0000002402007981 */ /* 0x000ea4000c1e1500 */
[----:B--2---:R-:W-:-:S05]  /*81c0*/  IMAD.U32 R0, R0, 0x10000, RZ ;  /* 0x0001000000007824 */ /* 0x004fca00078e00ff */
[----:B------:R-:W-:Y:S01]  /*81d0*/  F2FP.F16.F32.PACK_AB R0, RZ, R0 ;  /* 0x00000000ff00723e */ /* 0x000fe200000000ff */
[----:B------:R-:W-:Y:S06]  /*81e0*/  BRA `(.L_x_1007) ;  /* 0x0000000400b87947 */ /* 0x000fec0003800000 */
.L_x_1014:
        /* <DEDUP_REMOVED lines=12> */
.L_x_1021:
        /* <DEDUP_REMOVED lines=21> */
.L_x_1025:
[----:B------:R-:W-:Y:S05]  /*8400*/  BSYNC B1 ;  /* 0x0000000000017941 */ /* 0x000fea0003800000 */
.L_x_1024:
[----:B------:R-:W-:Y:S01]  /*8410*/  LEA R3, R0, 0x3b800000, 0x17 ;  /* 0x3b80000000037811 */ /* 0x000fe200078eb8ff */
[----:B------:R-:W-:-:S05]  /*8420*/  IMAD.SHL.U32 R0, R2, 0x100000, RZ ;  /* 0x0010000002007824 */ /* 0x000fca00078e00ff */
[----:B------:R-:W-:-:S07]  /*8430*/  LOP3.LUT R0, R3, R0, R4, 0xfe, !PT ;  /* 0x0000000003007212 */ /* 0x000fce00078efe04 */
.L_x_1023:
[----:B------:R-:W-:Y:S05]  /*8440*/  BSYNC B0 ;  /* 0x0000000000007941 */ /* 0x000fea0003800000 */
.L_x_1022:
[----:B------:R-:W-:Y:S01]  /*8450*/  F2FP.F16.F32.PACK_AB R0, RZ, R0 ;  /* 0x00000000ff00723e */ /* 0x000fe200000000ff */
[----:B------:R-:W-:Y:S06]  /*8460*/  BRA `(.L_x_1007) ;  /* 0x0000000400187947 */ /* 0x000fec0003800000 */
.L_x_1020:
        /* <DEDUP_REMOVED lines=21> */
.L_x_1029:
[----:B------:R-:W-:Y:S05]  /*85c0*/  BSYNC B1 ;  /* 0x0000000000017941 */ /* 0x000fea0003800000 */
.L_x_1028:
[----:B------:R-:W-:Y:S01]  /*85d0*/  LEA R3, R0, 0x37800000, 0x17 ;  /* 0x3780000000037811 */ /* 0x000fe200078eb8ff */
[----:B------:R-:W-:-:S05]  /*85e0*/  IMAD.SHL.U32 R0, R2, 0x200000, RZ ;  /* 0x0020000002007824 */ /* 0x000fca00078e00ff */
[----:B------:R-:W-:-:S07]  /*85f0*/  LOP3.LUT R0, R3, R0, R4, 0xfe, !PT ;  /* 0x0000000003007212 */ /* 0x000fce00078efe04 */
.L_x_1027:
[----:B------:R-:W-:Y:S05]  /*8600*/  BSYNC B0 ;  /* 0x0000000000007941 */ /* 0x000fea0003800000 */
.L_x_1026:
[----:B------:R-:W-:Y:S01]  /*8610*/  F2FP.F16.F32.PACK_AB R0, RZ, R0 ;  /* 0x00000000ff00723e */ /* 0x000fe200000000ff */
[----:B------:R-:W-:Y:S06]  /*8620*/  BRA `(.L_x_1007) ;  /* 0x0000000000a87947 */ /* 0x000fec0003800000 */
.L_x_1019:
        /* <DEDUP_REMOVED lines=14> */
.L_x_1033:
[----:B------:R-:W-:Y:S05]  /*8710*/  BSYNC B0 ;  /* 0x0000000000007941 */ /* 0x000fea0003800000 */
.L_x_1032:
[----:B------:R-:W-:Y:S01]  /*8720*/  F2FP.F16.F32.PACK_AB R0, RZ, R0 ;  /* 0x00000000ff00723e */ /* 0x000fe200000000ff */
[----:B------:R-:W-:Y:S06]  /*8730*/  BRA `(.L_x_1007) ;  /* 0x0000000000647947 */ /* 0x000fec0003800000 */
.L_x_1006:
        /* <DEDUP_REMOVED lines=16> */
.L_x_1034:
[----:B------:R-:W-:Y:S01]  /*8840*/  PRMT R0, RZ, 0x7610, R0 ;  /* 0x00007610ff007816 */ /* 0x000fe20000000000 */
[----:B------:R-:W-:Y:S06]  /*8850*/  BRA `(.L_x_1007) ;  /* 0x00000000001c7947 */ /* 0x000fec0003800000 */
.L_x_1031:
[----:B------:R-:W2:Y:S02]  /*8860*/  LDG.E.64 R2, desc[UR36][R2.64] ;  /* 0x0000002402027981 */ /* 0x000ea4000c1e1b00 */
[----:B--2---:R-:W0:Y:S02]  /*8870*/  I2F.U64 R0, R2 ;  /* 0x0000000200007312 */ /* 0x004e240000301000 */
[----:B0-----:R-:W-:Y:S01]  /*8880*/  F2FP.F16.F32.PACK_AB R0, RZ, R0 ;  /* 0x00000000ff00723e */ /* 0x001fe200000000ff */
[----:B------:R-:W-:Y:S06]  /*8890*/  BRA `(.L_x_1007) ;  /* 0x00000000000c7947 */ /* 0x000fec0003800000 */
.L_x_1030:
[----:B------:R-:W2:Y:S02]  /*88a0*/  LDG.E R2, desc[UR36][R2.64] ;  /* 0x0000002402027981 */ /* 0x000ea4000c1e1900 */
[----:B--2---:R-:W-:-:S04]  /*88b0*/  I2FP.F32.U32 R0, R2 ;  /* 0x0000000200007245 */ /* 0x004fc80000201000 */
[----:B------:R-:W-:-:S07]  /*88c0*/  F2FP.F16.F32.PACK_AB R0, RZ, R0 ;  /* 0x00000000ff00723e */ /* 0x000fce00000000ff */
.L_x_1007:
        /* <DEDUP_REMOVED lines=21> */
.L_x_1038:
[----:B------:R-:W-:-:S06]  /*8a20*/  HADD2.F32 R3, -RZ, R0.H0_H0 ;  /* 0x20000000ff037230 */ /* 0x000fcc0000004100 */
[----:B------:R-:W0:Y:S02]  /*8a30*/  F2I.S64.TRUNC R2, R3 ;  /* 0x0000000300027311 */ /* 0x000e24000020d900 */
[----:B0-----:R3:W-:Y:S01]  /*8a40*/  STG.E.U8 desc[UR36][R16.64], R2 ;  /* 0x0000000210007986 */ /* 0x0017e2000c101124 */
[----:B------:R-:W-:Y:S05]  /*8a50*/  BRA `(.L_x_1040) ;  /* 0x0000000c00847947 */ /* 0x000fea0003800000 */
.L_x_1037:
        /* <DEDUP_REMOVED lines=10> */
.L_x_1042:
[----:B------:R-:W-:-:S04]  /*8b00*/  HADD2.F32 R0, -RZ, R0.H0_H0 ;  /* 0x20000000ff007230 */ /* 0x000fc80000004100 */
[----:B------:R-:W0:Y:S02]  /*8b10*/  F2I.FTZ.TRUNC.NTZ R3, R0 ;  /* 0x0000000000037305 */ /* 0x000e24000021f100 */
[----:B0-----:R2:W-:Y:S01]  /*8b20*/  STG.E desc[UR36][R16.64], R3 ;  /* 0x0000000310007986 */ /* 0x0015e2000c101924 */
[----:B------:R-:W-:Y:S05]  /*8b30*/  BRA `(.L_x_1040) ;  /* 0x0000000c004c7947 */ /* 0x000fea0003800000 */
.L_x_1041:
[----:B------:R-:W-:-:S04]  /*8b40*/  HADD2.F32 R0, -RZ, R0.H0_H0 ;  /* 0x20000000ff007230 */ /* 0x000fc80000004100 */
[----:B------:R-:W0:Y:S02]  /*8b50*/  F2I.FTZ.TRUNC.NTZ R3, R0 ;  /* 0x0000000000037305 */ /* 0x000e24000021f100 */
[----:B0-----:R0:W-:Y:S01]  /*8b60*/  STG.E.U16 desc[UR36][R16.64], R3 ;  /* 0x0000000310007986 */ /* 0x0011e2000c101524 */
[----:B------:R-:W-:Y:S05]  /*8b70*/  BRA `(.L_x_1040) ;  /* 0x0000000c003c7947 */ /* 0x000fea0003800000 */
.L_x_1036:
        /* <DEDUP_REMOVED lines=9> */
.L_x_1044:
[----:B------:R0:W-:Y:S01]  /*8c10*/  STG.E.U16 desc[UR36][R16.64], R0 ;  /* 0x0000000010007986 */ /* 0x0001e2000c101524 */
[----:B------:R-:W-:Y:S05]  /*8c20*/  BRA `(.L_x_1040) ;  /* 0x0000000c00107947 */ /* 0x000fea0003800000 */
.L_x_1043:
        /* <DEDUP_REMOVED lines=10> */
.L_x_1046:
[----:B------:R-:W-:-:S05]  /*8cd0*/  HADD2.F32 R0, -RZ, R0.H0_H0 ;  /* 0x20000000ff007230 */ /* 0x000fca0000004100 */
[----:B------:R-:W-:-:S04]  /*8ce0*/  F2FP.F16.F32.PACK_AB R0, RZ, R0 ;  /* 0x00000000ff00723e */ /* 0x000fc800000000ff */
[----:B------:R-:W-:-:S05]  /*8cf0*/  PRMT R0, R0, 0x5410, RZ ;  /* 0x0000541000007816 */ /* 0x000fca00000000ff */
[----:B------:R0:W-:Y:S01]  /*8d00*/  STG.E desc[UR36][R16.64], R0 ;  /* 0x0000000010007986 */ /* 0x0001e2000c101924 */
[----:B------:R-:W-:Y:S05]  /*8d10*/  BRA `(.L_x_1040) ;  /* 0x0000000800d47947 */ /* 0x000fea0003800000 */
.L_x_1045:
[----:B------:R-:W-:-:S05]  /*8d20*/  HADD2.F32 R2, -RZ, R0.H0_H0 ;  /* 0x20000000ff027230 */ /* 0x000fca0000004100 */
[----:B------:R-:W-:-:S06]  /*8d30*/  FMUL.FTZ R2, R2, 1 ;  /* 0x3f80000002027820 */ /* 0x000fcc0000410000 */
[----:B------:R-:W0:Y:S02]  /*8d40*/  F2F.F64.F32 R2, R2 ;  /* 0x0000000200027310 */ /* 0x000e240000201800 */
[----:B0-----:R0:W-:Y:S01]  /*8d50*/  STG.E.64 desc[UR36][R16.64], R2 ;  /* 0x0000000210007986 */ /* 0x0011e2000c101b24 */
[----:B------:R-:W-:Y:S05]  /*8d60*/  BRA `(.L_x_1040) ;  /* 0x0000000800c07947 */ /* 0x000fea0003800000 */
.L_x_1035:
        /* <DEDUP_REMOVED lines=13> */
.L_x_1049:
[----:B------:R-:W-:Y:S01]  /*8e40*/  HADD2.F32 R0, -RZ, R0.H0_H0 ;  /* 0x20000000ff007230 */ /* 0x000fe20000004100 */
[----:B------:R-:W-:-:S04]  /*8e50*/  CS2R R6, SRZ ;  /* 0x0000000000067805 */ /* 0x000fc8000001ff00 */
[----:B------:R-:W-:-:S04]  /*8e60*/  FMUL.FTZ R0, R0, 1 ;  /* 0x3f80000000007820 */ /* 0x000fc80000410000 */
[----:B------:R-:W0:Y:S02]  /*8e70*/  F2F.F64.F32 R4, R0 ;  /* 0x0000000000047310 */ /* 0x000e240000201800 */
[----:B0-----:R0:W-:Y:S01]  /*8e80*/  STG.E.128 desc[UR36][R16.64], R4 ;  /* 0x0000000410007986 */ /* 0x0011e2000c101d24 */
[----:B------:R-:W-:Y:S05]  /*8e90*/  BRA `(.L_x_1040) ;  /* 0x0000000800747947 */ /* 0x000fea0003800000 */
.L_x_1048:
        /* <DEDUP_REMOVED lines=21> */
.L_x_1053:
[----:B------:R-:W-:Y:S05]  /*8ff0*/  BSYNC B0 ;  /* 0x0000000000007941 */ /* 0x000fea0003800000 */
.L_x_1052:
[----:B------:R-:W-:-:S05]  /*9000*/  LOP3.LUT R3, R0, R3, RZ, 0xfc, !PT ;  /* 0x0000000300037212 */ /* 0x000fca00078efcff */
[----:B------:R0:W-:Y:S01]  /*9010*/  STG.E.U8 desc[UR36][R16.64], R3 ;  /* 0x0000000310007986 */ /* 0x0001e2000c101124 */
[----:B------:R-:W-:Y:S05]  /*9020*/  BRA `(.L_x_1040) ;  /* 0x0000000800107947 */ /* 0x000fea0003800000 */
.L_x_1051:
        /* <DEDUP_REMOVED lines=13> */
.L_x_1055:
[----:B------:R-:W-:Y:S01]  /*9100*/  IMAD.MOV.U32 R0, RZ, RZ, 0x7f ;  /* 0x0000007fff007424 */ /* 0x000fe200078e00ff */
[----:B------:R-:W-:-:S04]  /*9110*/  ISETP.GT.U32.AND P0, PT, R2, 0x7f800000, PT ;  /* 0x7f8000000200780c */ /* 0x000fc80003f04070 */
[----:B------:R-:W-:-:S09]  /*9120*/  SEL R0, R0, 0x7c, P0 ;  /* 0x0000007c00007807 */ /* 0x000fd20000000000 */
.L_x_1056:
[----:B------:R-:W-:Y:S05]  /*9130*/  BSYNC B0 ;  /* 0x0000000000007941 */ /* 0x000fea0003800000 */
.L_x_1054:
[----:B------:R-:W-:-:S04]  /*9140*/  LOP3.LUT R2, R3, 0x80000000, RZ, 0xc0, !PT ;  /* 0x8000000003027812 */ /* 0x000fc800078ec0ff */
[----:B------:R-:W-:-:S04]  /*9150*/  SHF.R.U32.HI R3, RZ, 0x18, R2 ;  /* 0x00000018ff037819 */ /* 0x000fc80000011602 */
[----:B------:R-:W-:-:S05]  /*9160*/  LOP3.LUT R3, R0, R3, RZ, 0xfc, !PT ;  /* 0x0000000300037212 */ /* 0x000fca00078efcff */
[----:B------:R0:W-:Y:S01]  /*9170*/  STG.E.U8 desc[UR36][R16.64], R3 ;  /* 0x0000000310007986 */ /* 0x0001e2000c101124 */
[----:B------:R-:W-:Y:S05]  /*9180*/  BRA `(.L_x_1040) ;  /* 0x0000000400b87947 */ /* 0x000fea0003800000 */
.L_x_1050:
[----:B------:R-:W-:-:S05]  /*9190*/  HADD2.F32 R0, -RZ, R0.H0_H0 ;  /* 0x20000000ff007230 */ /* 0x000fca0000004100 */
[----:B------:R-:W-:-:S05]  /*91a0*/  F2FP.BF16.F32.PACK_AB R0, RZ, R0 ;  /* 0x00000000ff00723e */ /* 0x000fca00000010ff */
[----:B------:R0:W-:Y:S01]  /*91b0*/  STG.E.U16 desc[UR36][R16.64], R0 ;  /* 0x0000000010007986 */ /* 0x0001e2000c101524 */
[----:B------:R-:W-:Y:S05]  /*91c0*/  BRA `(.L_x_1040) ;  /* 0x0000000400a87947 */ /* 0x000fea0003800000 */
.L_x_1047:
        /* <DEDUP_REMOVED lines=12> */
.L_x_1059:
        /* <DEDUP_REMOVED lines=17> */
.L_x_1062:
[----:B------:R-:W-:-:S04]  /*93a0*/  LOP3.LUT R2, R3, 0x80000000, RZ, 0xc0, !PT ;  /* 0x8000000003027812 */ /* 0x000fc800078ec0ff */
[----:B------:R-:W-:-:S04]  /*93b0*/  SHF.R.U32.HI R3, RZ, 0x18, R2 ;  /* 0x00000018ff037819 */ /* 0x000fc80000011602 */
[----:B------:R-:W-:-:S04]  /*93c0*/  LOP3.LUT R0, R0, R3, RZ, 0xfc, !PT ;  /* 0x0000000300007212 */ /* 0x000fc800078efcff */
[----:B------:R-:W-:-:S07]  /*93d0*/  PRMT R8, R0, 0x7610, R8 ;  /* 0x0000761000087816 */ /* 0x000fce0000000008 */
.L_x_1061:
[----:B------:R-:W-:Y:S05]  /*93e0*/  BSYNC B0 ;  /* 0x0000000000007941 */ /* 0x000fea0003800000 */
.L_x_1060:
[----:B------:R0:W-:Y:S01]  /*93f0*/  STG.E.U8 desc[UR36][R16.64], R8 ;  /* 0x0000000810007986 */ /* 0x0001e2000c101124 */
[----:B------:R-:W-:Y:S05]  /*9400*/  BRA `(.L_x_1040) ;  /* 0x0000000400187947 */ /* 0x000fea0003800000 */
.L_x_1058:
        /* <DEDUP_REMOVED lines=17> */
.L_x_1065:
[----:B------:R-:W-:-:S04]  /*9520*/  LOP3.LUT R2, R3, 0x80000000, RZ, 0xc0, !PT ;  /* 0x8000000003027812 */ /* 0x000fc800078ec0ff */
[----:B------:R-:W-:-:S04]  /*9530*/  SHF.R.U32.HI R3, RZ, 0x18, R2 ;  /* 0x00000018ff037819 */ /* 0x000fc80000011602 */
[----:B------:R-:W-:-:S04]  /*9540*/  LOP3.LUT R0, R0, R3, RZ, 0xfc, !PT ;  /* 0x0000000300007212 */ /* 0x000fc800078efcff */
[----:B------:R-:W-:-:S07]  /*9550*/  PRMT R8, R0, 0x7610, R8 ;  /* 0x0000761000087816 */ /* 0x000fce0000000008 */
.L_x_1064:
[----:B------:R-:W-:Y:S05]  /*9560*/  BSYNC B0 ;  /* 0x0000000000007941 */ /* 0x000fea0003800000 */
.L_x_1063:
[----:B------:R0:W-:Y:S01]  /*9570*/  STG.E.U8 desc[UR36][R16.64], R8 ;  /* 0x0000000810007986 */ /* 0x0001e2000c101124 */
[----:B------:R-:W-:Y:S05]  /*9580*/  BRA `(.L_x_1040) ;  /* 0x0000000000b87947 */ /* 0x000fea0003800000 */
.L_x_1057:
        /* <DEDUP_REMOVED lines=22> */
.L_x_1039:
        /* <DEDUP_REMOVED lines=16> */
.L_x_1068:
[----:B------:R-:W-:Y:S05]  /*97f0*/  BRA `(.L_x_1040) ;  /* 0x00000000001c7947 */ /* 0x000fea0003800000 */
.L_x_1067:
[----:B------:R-:W-:-:S06]  /*9800*/  HADD2.F32 R2, -RZ, R0.H0_H0 ;  /* 0x20000000ff027230 */ /* 0x000fcc0000004100 */
[----:B------:R-:W0:Y:S02]  /*9810*/  F2I.U64.TRUNC R2, R2 ;  /* 0x0000000200027311 */ /* 0x000e24000020d800 */
[----:B0-----:R0:W-:Y:S01]  /*9820*/  STG.E.64 desc[UR36][R16.64], R2 ;  /* 0x0000000210007986 */ /* 0x0011e2000c101b24 */
[----:B------:R-:W-:Y:S05]  /*9830*/  BRA `(.L_x_1040) ;  /* 0x00000000000c7947 */ /* 0x000fea0003800000 */
.L_x_1066:
[----:B------:R-:W-:-:S04]  /*9840*/  HADD2.F32 R0, -RZ, R0.H0_H0 ;  /* 0x20000000ff007230 */ /* 0x000fc80000004100 */
[----:B------:R-:W0:Y:S02]  /*9850*/  F2I.FTZ.U32.TRUNC.NTZ R3, R0 ;  /* 0x0000000000037305 */ /* 0x000e24000021f000 */
[----:B0-----:R0:W-:Y:S02]  /*9860*/  STG.E desc[UR36][R16.64], R3 ;  /* 0x0000000310007986 */ /* 0x0011e4000c101924 */
.L_x_1040:
[----:B------:R-:W-:-:S07]  /*9870*/  VIADD R19, R19, 0x80 ;  /* 0x0000008013137836 */ /* 0x000fce0000000000 */
.L_x_1000:
[----:B------:R-:W-:Y:S05]  /*9880*/  BSYNC B6 ;  /* 0x0000000000067941 */ /* 0x000fea0003800000 */
.L_x_999:
[----:B------:R-:W-:Y:S02]  /*9890*/  ULDC UR4, c[0x0][0x210] ;  /* 0x0000840000047ab9 */ /* 0x000fe40000000800 */
[----:B------:R-:W-:-:S13]  /*98a0*/  ISETP.GE.AND P0, PT, R19, UR4, PT ;  /* 0x0000000413007c0c */ /* 0x000fda000bf06270 */
[----:B------:R-:W-:Y:S05]  /*98b0*/  @P0 EXIT ;  /* 0x000000000000094d */ /* 0x000fea0003800000 */
        /* <DEDUP_REMOVED lines=303> */
.L_x_1069:
        /* <DEDUP_REMOVED lines=22> */
.L_x_1073:
[----:B------:R-:W2:Y:S02]  /*ad10*/  LDG.E.U8 R2, desc[UR36][R2.64] ;  /* 0x0000002402027981 */ /* 0x000ea4000c1e1100 */
[----:B--2---:R-:W-:-:S04]  /*ad20*/  I2FP.F32.U32 R0, R2 ;  /* 0x0000000200007245 */ /* 0x004fc80000201000 */
[----:B------:R-:W-:Y:S01]  /*ad30*/  F2FP.F16.F32.PACK_AB R0, RZ, R0 ;  /* 0x00000000ff00723e */ /* 0x000fe200000000ff */
[----:B------:R-:W-:Y:S06]  /*ad40*/  BRA `(.L_x_1075) ;  /* 0x0000000c00887947 */ /* 0x000fec0003800000 */
.L_x_1072:
        /* <DEDUP_REMOVED lines=10> */
.L_x_1077:
[----:B------:R-:W2:Y:S02]  /*adf0*/  LDG.E R2, desc[UR36][R2.64] ;  /* 0x0000002402027981 */ /* 0x000ea4000c1e1900 */
[----:B--2---:R-:W-:-:S04]  /*ae00*/  I2FP.F32.S32 R0, R2 ;  /* 0x0000000200007245 */ /* 0x004fc80000201400 */
[----:B------:R-:W-:Y:S01]  /*ae10*/  F2FP.F16.F32.PACK_AB R0, RZ, R0 ;  /* 0x00000000ff00723e */ /* 0x000fe200000000ff */
[----:B------:R-:W-:Y:S06]  /*ae20*/  BRA `(.L_x_1075) ;  /* 0x0000000c00507947 */ /* 0x000fec0003800000 */
.L_x_1076:
[----:B------:R-:W2:Y:S02]  /*ae30*/  LDG.E.U16 R2, desc[UR36][R2.64] ;  /* 0x0000002402027981 */ /* 0x000ea4000c1e1500 */
[----:B--2---:R-:W0:Y:S02]  /*ae40*/  I2F.S16 R0, R2 ;  /* 0x0000000200007306 */ /* 0x004e240000101400 */
[----:B0-----:R-:W-:Y:S01]  /*ae50*/  F2FP.F16.F32.PACK_AB R0, RZ, R0 ;  /* 0x00000000ff00723e */ /* 0x001fe200000000ff */
[----:B------:R-:W-:Y:S06]  /*ae60*/  BRA `(.L_x_1075) ;  /* 0x0000000c00407947 */ /* 0x000fec0003800000 */
.L_x_1071:
        /* <DEDUP_REMOVED lines=9> */
.L_x_1079:
[----:B------:R1:W5:Y:S01]  /*af00*/  LDG.E.U16 R0, desc[UR36][R2.64] ;  /* 0x0000002402007981 */ /* 0x000362000c1e1500 */
[----:B------:R-:W-:Y:S05]  /*af10*/  BRA `(.L_x_1075) ;  /* 0x0000000c00147947 */ /* 0x000fea0003800000 */
.L_x_1078:
        /* <DEDUP_REMOVED lines=9> */
.L_x_1081:
[----:B------:R0:W5:Y:S01]  /*afb0*/  LDG.E.U16 R0, desc[UR36][R2.64] ;  /* 0x0000002402007981 */ /* 0x000162000c1e1500 */
[----:B------:R-:W-:Y:S05]  /*afc0*/  BRA `(.L_x_1075) ;  /* 0x0000000800e87947 */ /* 0x000fea0003800000 */
.L_x_1080:
        /* <DEDUP_REMOVED lines=8> */
.L_x_1070:
        /* <DEDUP_REMOVED lines=13> */
.L_x_1084:
        /* <DEDUP_REMOVED lines=8> */
.L_x_1083:
        /* <DEDUP_REMOVED lines=28> */
.L_x_1086:
        /* <DEDUP_REMOVED lines=15> */
.L_x_1085:
[----:B------:R-:W2:Y:S02]  /*b450*/  LDG.E.U16 R0, desc[UR36][R2.64] ;  /* 0x0000002402007981 */ /* 0x000ea4000c1e1500 */
[----:B--2---:R-:W-:-:S05]  /*b460*/  IMAD.U32 R0, R0, 0x10000, RZ ;  /* 0x0001000000007824 */ /* 0x004fca00078e00ff */
[----:B------:R-:W-:Y:S01]  /*b470*/  F2FP.F16.F32.PACK_AB R0, RZ, R0 ;  /* 0x00000000ff00723e */ /* 0x000fe200000000ff */
[----:B------:R-:W-:Y:S06]  /*b480*/  BRA `(.L_x_1075) ;  /* 0x0000000400b87947 */ /* 0x000fec0003800000 */
.L_x_1082:
        /* <DEDUP_REMOVED lines=12> */
.L_x_1089:
        /* <DEDUP_REMOVED lines=21> */
.L_x_1093:
[----:B------:R-:W-:Y:S05]  /*b6a0*/  BSYNC B1 ;  /* 0x0000000000017941 */ /* 0x000fea0003800000 */
.L_x_1092:
[----:B------:R-:W-:Y:S01]  /*b6b0*/  LEA R3, R0, 0x3b800000, 0x17 ;  /* 0x3b80000000037811 */ /* 0x000fe200078eb8ff */
[----:B------:R-:W-:-:S05]  /*b6c0*/  IMAD.SHL.U32 R0, R2, 0x100000, RZ ;  /* 0x0010000002007824 */ /* 0x000fca00078e00ff */
[----:B------:R-:W-:-:S07]  /*b6d0*/  LOP3.LUT R0, R3, R0, R4, 0xfe, !PT ;  /* 0x0000000003007212 */ /* 0x000fce00078efe04 */
.L_x_1091:
[----:B------:R-:W-:Y:S05]  /*b6e0*/  BSYNC B0 ;  /* 0x0000000000007941 */ /* 0x000fea0003800000 */
.L_x_1090:
[----:B------:R-:W-:Y:S01]  /*b6f0*/  F2FP.F16.F32.PACK_AB R0, RZ, R0 ;  /* 0x00000000ff00723e */ /* 0x000fe200000000ff */
[----:B------:R-:W-:Y:S06]  /*b700*/  BRA `(.L_x_1075) ;  /* 0x0000000400187947 */ /* 0x000fec0003800000 */
.L_x_1088:
        /* <DEDUP_REMOVED lines=21> */
.L_x_1097:
[----:B------:R-:W-:Y:S05]  /*b860*/  BSYNC B1 ;  /* 0x0000000000017941 */ /* 0x000fea0003800000 */
.L_x_1096:
[----:B------:R-:W-:Y:S01]  /*b870*/  LEA R3, R0, 0x37800000, 0x17 ;  /* 0x3780000000037811 */ /* 0x000fe200078eb8ff */
[----:B------:R-:W-:-:S05]  /*b880*/  IMAD.SHL.U32 R0, R2, 0x200000, RZ ;  /* 0x0020000002007824 */ /* 0x000fca00078e00ff */
[----:B------:R-:W-:-:S07]  /*b890*/  LOP3.LUT R0, R3, R0, R4, 0xfe, !PT ;  /* 0x0000000003007212 */ /* 0x000fce00078efe04 */
.L_x_1095:
[----:B------:R-:W-:Y:S05]  /*b8a0*/  BSYNC B0 ;  /* 0x0000000000007941 */ /* 0x000fea0003800000 */
.L_x_1094:
[----:B------:R-:W-:Y:S01]  /*b8b0*/  F2FP.F16.F32.PACK_AB R0, RZ, R0 ;  /* 0x00000000ff00723e */ /* 0x000fe200000000ff */
[----:B------:R-:W-:Y:S06]  /*b8c0*/  BRA `(.L_x_1075) ;  /* 0x0000000000a87947 */ /* 0x000fec0003800000 */
.L_x_1087:
        /* <DEDUP_REMOVED lines=14> */
.L_x_1101:
[----:B------:R-:W-:Y:S05]  /*b9b0*/  BSYNC B0 ;  /* 0x0000000000007941 */ /* 0x000fea0003800000 */
.L_x_1100:
[----:B------:R-:W-:Y:S01]  /*b9c0*/  F2FP.F16.F32.PACK_AB R0, RZ, R0 ;  /* 0x00000000ff00723e */ /* 0x000fe200000000ff */
[----:B------:R-:W-:Y:S06]  /*b9d0*/  BRA `(.L_x_1075) ;  /* 0x0000000000647947 */ /* 0x000fec0003800000 */
.L_x_1074:
        /* <DEDUP_REMOVED lines=16> */
.L_x_1102:
[----:B------:R-:W-:Y:S01]  /*bae0*/  PRMT R0, RZ, 0x7610, R0 ;  /* 0x00007610ff007816 */ /* 0x000fe20000000000 */
[----:B------:R-:W-:Y:S06]  /*baf0*/  BRA `(.L_x_1075) ;  /* 0x00000000001c7947 */ /* 0x000fec0003800000 */
.L_x_1099:
[----:B------:R-:W2:Y:S02]  /*bb00*/  LDG.E.64 R2, desc[UR36][R2.64] ;  /* 0x0000002402027981 */ /* 0x000ea4000c1e1b00 */
[----:B--2---:R-:W0:Y:S02]  /*bb10*/  I2F.U64 R0, R2 ;  /* 0x0000000200007312 */ /* 0x004e240000301000 */
[----:B0-----:R-:W-:Y:S01]  /*bb20*/  F2FP.F16.F32.PACK_AB R0, RZ, R0 ;  /* 0x00000000ff00723e */ /* 0x001fe200000000ff */
[----:B------:R-:W-:Y:S06]  /*bb30*/  BRA `(.L_x_1075) ;  /* 0x00000000000c7947 */ /* 0x000fec0003800000 */
.L_x_1098:
[----:B------:R-:W2:Y:S02]  /*bb40*/  LDG.E R2, desc[UR36][R2.64] ;  /* 0x0000002402027981 */ /* 0x000ea4000c1e1900 */
[----:B--2---:R-:W-:-:S04]  /*bb50*/  I2FP.F32.U32 R0, R2 ;  /* 0x0000000200007245 */ /* 0x004fc80000201000 */
[----:B------:R-:W-:-:S07]  /*bb60*/  F2FP.F16.F32.PACK_AB R0, RZ, R0 ;  /* 0x00000000ff00723e */ /* 0x000fce00000000ff */
.L_x_1075:
        /* <DEDUP_REMOVED lines=21> */
.L_x_1106:
[----:B------:R-:W-:-:S06]  /*bcc0*/  HADD2.F32 R3, -RZ, R0.H0_H0 ;  /* 0x20000000ff037230 */ /* 0x000fcc0000004100 */
[----:B------:R-:W0:Y:S02]  /*bcd0*/  F2I.S64.TRUNC R2, R3 ;  /* 0x0000000300027311 */ /* 0x000e24000020d900 */
[----:B0-----:R-:W-:Y:S01]  /*bce0*/  STG.E.U8 desc[UR36][R16.64], R2 ;  /* 0x0000000210007986 */ /* 0x001fe2000c101124 */
[----:B------:R-:W-:Y:S05]  /*bcf0*/  EXIT ;  /* 0x000000000000794d */ /* 0x000fea0003800000 */
.L_x_1105:
        /* <DEDUP_REMOVED lines=10> */
.L_x_1109:
[----:B------:R-:W-:-:S04]  /*bda0*/  HADD2.F32 R0, -RZ, R0.H0_H0 ;  /* 0x20000000ff007230 */ /* 0x000fc80000004100 */
[----:B------:R-:W0:Y:S02]  /*bdb0*/  F2I.FTZ.TRUNC.NTZ R3, R0 ;  /* 0x0000000000037305 */ /* 0x000e24000021f100 */
[----:B0-----:R-:W-:Y:S01]  /*bdc0*/  STG.E desc[UR36][R16.64], R3 ;  /* 0x0000000310007986 */ /* 0x001fe2000c101924 */
[----:B------:R-:W-:Y:S05]  /*bdd0*/  EXIT ;  /* 0x000000000000794d */ /* 0x000fea0003800000 */
.L_x_1108:
[----:B------:R-:W-:-:S04]  /*bde0*/  HADD2.F32 R0, -RZ, R0.H0_H0 ;  /* 0x20000000ff007230 */ /* 0x000fc80000004100 */
[----:B------:R-:W0:Y:S02]  /*bdf0*/  F2I.FTZ.TRUNC.NTZ R3, R0 ;  /* 0x0000000000037305 */ /* 0x000e24000021f100 */
[----:B0-----:R-:W-:Y:S01]  /*be00*/  STG.E.U16 desc[UR36][R16.64], R3 ;  /* 0x0000000310007986 */ /* 0x001fe2000c101524 */
[----:B------:R-:W-:Y:S05]  /*be10*/  EXIT ;  /* 0x000000000000794d */ /* 0x000fea0003800000 */
.L_x_1104:
        /* <DEDUP_REMOVED lines=9> */
.L_x_1111:
[----:B------:R-:W-:Y:S01]  /*beb0*/  STG.E.U16 desc[UR36][R16.64], R0 ;  /* 0x0000000010007986 */ /* 0x000fe2000c101524 */
[----:B------:R-:W-:Y:S05]  /*bec0*/  EXIT ;  /* 0x000000000000794d */ /* 0x000fea0003800000 */
.L_x_1110:
        /* <DEDUP_REMOVED lines=10> */
.L_x_1113:
[----:B------:R-:W-:-:S05]  /*bf70*/  HADD2.F32 R0, -RZ, R0.H0_H0 ;  /* 0x20000000ff007230 */ /* 0x000fca0000004100 */
[----:B------:R-:W-:-:S04]  /*bf80*/  F2FP.F16.F32.PACK_AB R0, RZ, R0 ;  /* 0x00000000ff00723e */ /* 0x000fc800000000ff */
[----:B------:R-:W-:-:S05]  /*bf90*/  PRMT R0, R0, 0x5410, RZ ;  /* 0x0000541000007816 */ /* 0x000fca00000000ff */
[----:B------:R-:W-:Y:S01]  /*bfa0*/  STG.E desc[UR36][R16.64], R0 ;  /* 0x0000000010007986 */ /* 0x000fe2000c101924 */
[----:B------:R-:W-:Y:S05]  /*bfb0*/  EXIT ;  /* 0x000000000000794d */ /* 0x000fea0003800000 */
.L_x_1112:
[----:B------:R-:W-:-:S05]  /*bfc0*/  HADD2.F32 R2, -RZ, R0.H0_H0 ;  /* 0x20000000ff027230 */ /* 0x000fca0000004100 */
[----:B------:R-:W-:-:S06]  /*bfd0*/  FMUL.FTZ R2, R2, 1 ;  /* 0x3f80000002027820 */ /* 0x000fcc0000410000 */
[----:B------:R-:W0:Y:S02]  /*bfe0*/  F2F.F64.F32 R2, R2 ;  /* 0x0000000200027310 */ /* 0x000e240000201800 */
[----:B0-----:R-:W-:Y:S01]  /*bff0*/  STG.E.64 desc[UR36][R16.64], R2 ;  /* 0x0000000210007986 */ /* 0x001fe2000c101b24 */
[----:B------:R-:W-:Y:S05]  /*c000*/  EXIT ;  /* 0x000000000000794d */ /* 0x000fea0003800000 */
.L_x_1103:
        /* <DEDUP_REMOVED lines=13> */
.L_x_1116:
[----:B------:R-:W-:Y:S01]  /*c0e0*/  HADD2.F32 R0, -RZ, R0.H0_H0 ;  /* 0x20000000ff007230 */ /* 0x000fe20000004100 */
[----:B------:R-:W-:-:S04]  /*c0f0*/  CS2R R6, SRZ ;  /* 0x0000000000067805 */ /* 0x000fc8000001ff00 */
[----:B------:R-:W-:-:S04]  /*c100*/  FMUL.FTZ R0, R0, 1 ;  /* 0x3f80000000007820 */ /* 0x000fc80000410000 */
[----:B------:R-:W0:Y:S02]  /*c110*/  F2F.F64.F32 R4, R0 ;  /* 0x0000000000047310 */ /* 0x000e240000201800 */
[----:B0-----:R-:W-:Y:S01]  /*c120*/  STG.E.128 desc[UR36][R16.64], R4 ;  /* 0x0000000410007986 */ /* 0x001fe2000c101d24 */
[----:B------:R-:W-:Y:S05]  /*c130*/  EXIT ;  /* 0x000000000000794d */ /* 0x000fea0003800000 */
.L_x_1115:
        /* <DEDUP_REMOVED lines=21> */
.L_x_1120:
[----:B------:R-:W-:Y:S05]  /*c290*/  BSYNC B0 ;  /* 0x0000000000007941 */ /* 0x000fea0003800000 */
.L_x_1119:
[----:B------:R-:W-:-:S05]  /*c2a0*/  LOP3.LUT R3, R0, R3, RZ, 0xfc, !PT ;  /* 0x0000000300037212 */ /* 0x000fca00078efcff */
[----:B------:R-:W-:Y:S01]  /*c2b0*/  STG.E.U8 desc[UR36][R16.64], R3 ;  /* 0x0000000310007986 */ /* 0x000fe2000c101124 */
[----:B------:R-:W-:Y:S05]  /*c2c0*/  EXIT ;  /* 0x000000000000794d */ /* 0x000fea0003800000 */
.L_x_1118:
        /* <DEDUP_REMOVED lines=13> */
.L_x_1122:
[----:B------:R-:W-:Y:S01]  /*c3a0*/  IMAD.MOV.U32 R0, RZ, RZ, 0x7f ;  /* 0x0000007fff007424 */ /* 0x000fe200078e00ff */
[----:B------:R-:W-:-:S04]  /*c3b0*/  ISETP.GT.U32.AND P0, PT, R2, 0x7f800000, PT ;  /* 0x7f8000000200780c */ /* 0x000fc80003f04070 */
[----:B------:R-:W-:-:S09]  /*c3c0*/  SEL R0, R0, 0x7c, P0 ;  /* 0x0000007c00007807 */ /* 0x000fd20000000000 */
.L_x_1123:
[----:B------:R-:W-:Y:S05]  /*c3d0*/  BSYNC B0 ;  /* 0x0000000000007941 */ /* 0x000fea0003800000 */
.L_x_1121:
[----:B------:R-:W-:-:S04]  /*c3e0*/  LOP3.LUT R2, R3, 0x80000000, RZ, 0xc0, !PT ;  /* 0x8000000003027812 */ /* 0x000fc800078ec0ff */
[----:B------:R-:W-:-:S04]  /*c3f0*/  SHF.R.U32.HI R3, RZ, 0x18, R2 ;  /* 0x00000018ff037819 */ /* 0x000fc80000011602 */
[----:B------:R-:W-:-:S05]  /*c400*/  LOP3.LUT R3, R0, R3, RZ, 0xfc, !PT ;  /* 0x0000000300037212 */ /* 0x000fca00078efcff */
[----:B------:R-:W-:Y:S01]  /*c410*/  STG.E.U8 desc[UR36][R16.64], R3 ;  /* 0x0000000310007986 */ /* 0x000fe2000c101124 */
[----:B------:R-:W-:Y:S05]  /*c420*/  EXIT ;  /* 0x000000000000794d */ /* 0x000fea0003800000 */
.L_x_1117:
[----:B------:R-:W-:-:S05]  /*c430*/  HADD2.F32 R0, -RZ, R0.H0_H0 ;  /* 0x20000000ff007230 */ /* 0x000fca0000004100 */
[----:B------:R-:W-:-:S05]  /*c440*/  F2FP.BF16.F32.PACK_AB R0, RZ, R0 ;  /* 0x00000000ff00723e */ /* 0x000fca00000010ff */
[----:B------:R-:W-:Y:S01]  /*c450*/  STG.E.U16 desc[UR36][R16.64], R0 ;  /* 0x0000000010007986 */ /* 0x000fe2000c101524 */
[----:B------:R-:W-:Y:S05]  /*c460*/  EXIT ;  /* 0x000000000000794d */ /* 0x000fea0003800000 */
.L_x_1114:
        /* <DEDUP_REMOVED lines=12> */
.L_x_1126:
        /* <DEDUP_REMOVED lines=17> */
.L_x_1129:
[----:B------:R-:W-:-:S04]  /*c640*/  LOP3.LUT R2, R3, 0x80000000, RZ, 0xc0, !PT ;  /* 0x8000000003027812 */ /* 0x000fc800078ec0ff */
[----:B------:R-:W-:-:S04]  /*c650*/  SHF.R.U32.HI R3, RZ, 0x18, R2 ;  /* 0x00000018ff037819 */ /* 0x000fc80000011602 */
[----:B------:R-:W-:-:S04]  /*c660*/  LOP3.LUT R0, R0, R3, RZ, 0xfc, !PT ;  /* 0x0000000300007212 */ /* 0x000fc800078efcff */
[----:B------:R-:W-:-:S07]  /*c670*/  PRMT R8, R0, 0x7610, R8 ;  /* 0x0000761000087816 */ /* 0x000fce0000000008 */
.L_x_1128:
[----:B------:R-:W-:Y:S05]  /*c680*/  BSYNC B0 ;  /* 0x0000000000007941 */ /* 0x000fea0003800000 */
.L_x_1127:
[----:B------:R-:W-:Y:S01]  /*c690*/  STG.E.U8 desc[UR36][R16.64], R8 ;  /* 0x0000000810007986 */ /* 0x000fe2000c101124 */
[----:B------:R-:W-:Y:S05]  /*c6a0*/  EXIT ;  /* 0x000000000000794d */ /* 0x000fea0003800000 */
.L_x_1125:
        /* <DEDUP_REMOVED lines=17> */
.L_x_1132:
[----:B------:R-:W-:-:S04]  /*c7c0*/  LOP3.LUT R2, R3, 0x80000000, RZ, 0xc0, !PT ;  /* 0x8000000003027812 */ /* 0x000fc800078ec0ff */
[----:B------:R-:W-:-:S04]  /*c7d0*/  SHF.R.U32.HI R3, RZ, 0x18, R2 ;  /* 0x00000018ff037819 */ /* 0x000fc80000011602 */
[----:B------:R-:W-:-:S04]  /*c7e0*/  LOP3.LUT R0, R0, R3, RZ, 0xfc, !PT ;  /* 0x0000000300007212 */ /* 0x000fc800078efcff */
[----:B------:R-:W-:-:S07]  /*c7f0*/  PRMT R8, R0, 0x7610, R8 ;  /* 0x0000761000087816 */ /* 0x000fce0000000008 */
.L_x_1131:
[----:B------:R-:W-:Y:S05]  /*c800*/  BSYNC B0 ;  /* 0x0000000000007941 */ /* 0x000fea0003800000 */
.L_x_1130:
[----:B------:R-:W-:Y:S01]  /*c810*/  STG.E.U8 desc[UR36][R16.64], R8 ;  /* 0x0000000810007986 */ /* 0x000fe2000c101124 */
[----:B------:R-:W-:Y:S05]  /*c820*/  EXIT ;  /* 0x000000000000794d */ /* 0x000fea0003800000 */
.L_x_1124:
        /* <DEDUP_REMOVED lines=22> */
.L_x_1107:
        /* <DEDUP_REMOVED lines=16> */
.L_x_1135:
[----:B------:R-:W-:Y:S05]  /*ca90*/  EXIT ;  /* 0x000000000000794d */ /* 0x000fea0003800000 */
.L_x_1134:
[----:B------:R-:W-:-:S06]  /*caa0*/  HADD2.F32 R2, -RZ, R0.H0_H0 ;  /* 0x20000000ff027230 */ /* 0x000fcc0000004100 */
[----:B------:R-:W0:Y:S02]  /*cab0*/  F2I.U64.TRUNC R2, R2 ;  /* 0x0000000200027311 */ /* 0x000e24000020d800 */
[----:B0-----:R-:W-:Y:S01]  /*cac0*/  STG.E.64 desc[UR36][R16.64], R2 ;  /* 0x0000000210007986 */ /* 0x001fe2000c101b24 */
[----:B------:R-:W-:Y:S05]  /*cad0*/  EXIT ;  /* 0x000000000000794d */ /* 0x000fea0003800000 */
.L_x_1133:
[----:B------:R-:W-:-:S04]  /*cae0*/  HADD2.F32 R0, -RZ, R0.H0_H0 ;  /* 0x20000000ff007230 */ /* 0x000fc80000004100 */
[----:B------:R-:W0:Y:S02]  /*caf0*/  F2I.FTZ.U32.TRUNC.NTZ R3, R0 ;  /* 0x0000000000037305 */ /* 0x000e24000021f000 */
[----:B0-----:R-:W-:Y:S01]  /*cb00*/  STG.E desc[UR36][R16.64], R3 ;  /* 0x0000000310007986 */ /* 0x001fe2000c101924 */
[----:B------:R-:W-:Y:S05]  /*cb10*/  EXIT ;  /* 0x000000000000794d */ /* 0x000fea0003800000 */
.L_x_1136:
        /* <DEDUP_REMOVED lines=14> */
.L_x_8016:


//--------------------- .text._ZN2at6native27unrolled_elementwise_kernelINS0_13BUnaryFunctorIN3c104HalfES4_S4_ZZZNS0_20copysign_kernel_cudaERNS_18TensorIteratorBaseEENKUlvE_clEvENKUlvE2_clEvEUlS4_S4_E_EESt5arrayIPcLm2EELi4E23TrivialOffsetCalculatorILi1EjESF_NS0_6memory12LoadWithCastILi1EEENSG_13StoreWithCastILi1EEEEEviT_T0_T2_T3_T4_T5_ --------------------------
	.section	.text._ZN2at6native27unrolled_elementwise_kernelINS0_13BUnaryFunctorIN3c104HalfES4_S4_ZZZNS0_20copysign_kernel_cudaERNS_18TensorIteratorBaseEENKUlvE_clEvENKUlvE2_clEvEUlS4_S4_E_EESt5arrayIPcLm2EELi4E23TrivialOffsetCalculatorILi1EjESF_NS0_6memory12LoadWithCastILi1EEENSG_13StoreWithCastILi1EEEEEviT_T0_T2_T3_T4_T5_,"ax",@progbits
	.align	128
        .global         _ZN2at6native27unrolled_elementwise_kernelINS0_13BUnaryFunctorIN3c104HalfES4_S4_ZZZNS0_20copysign_kernel_cudaERNS_18TensorIteratorBaseEENKUlvE_clEvENKUlvE2_clEvEUlS4_S4_E_EESt5arrayIPcLm2EELi4E23TrivialOffsetCalculatorILi1EjESF_NS0_6memory12LoadWithCastILi1EEENSG_13StoreWithCastILi1EEEEEviT_T0_T2_T3_T4_T5_
        .type           _ZN2at6native27unrolled_elementwise_kernelINS0_13BUnaryFunctorIN3c104HalfES4_S4_ZZZNS0_20copysign_kernel_cudaERNS_18TensorIteratorBaseEENKUlvE_clEvENKUlvE2_clEvEUlS4_S4_E_EESt5arrayIPcLm2EELi4E23TrivialOffsetCalculatorILi1EjESF_NS0_6memory12LoadWithCastILi1EEENSG_13StoreWithCastILi1EEEEEviT_T0_T2_T3_T4_T5_,@function
        .size           _ZN2at6native27unrolled_elementwise_kernelINS0_13BUnaryFunctorIN3c104HalfES4_S4_ZZZNS0_20copysign_kernel_cudaERNS_18TensorIteratorBaseEENKUlvE_clEvENKUlvE2_clEvEUlS4_S4_E_EESt5arrayIPcLm2EELi4E23TrivialOffsetCalculatorILi1EjESF_NS0_6memory12LoadWithCastILi1EEENSG_13StoreWithCastILi1EEEEEviT_T0_T2_T3_T4_T5_,(.L_x_8017 - _ZN2at6native27unrolled_elementwise_kernelINS0_13BUnaryFunctorIN3c104HalfES4_S4_ZZZNS0_20copysign_kernel_cudaERNS_18TensorIteratorBaseEENKUlvE_clEvENKUlvE2_clEvEUlS4_S4_E_EESt5arrayIPcLm2EELi4E23TrivialOffsetCalculatorILi1EjESF_NS0_6memory12LoadWithCastILi1EEENSG_13StoreWithCastILi1EEEEEviT_T0_T2_T3_T4_T5_)
        .other          _ZN2at6native27unrolled_elementwise_kernelINS0_13BUnaryFunctorIN3c104HalfES4_S4_ZZZNS0_20copysign_kernel_cudaERNS_18TensorIteratorBaseEENKUlvE_clEvENKUlvE2_clEvEUlS4_S4_E_EESt5arrayIPcLm2EELi4E23TrivialOffsetCalculatorILi1EjESF_NS0_6memory12LoadWithCastILi1EEENSG_13StoreWithCastILi1EEEEEviT_T0_T2_T3_T4_T5_,@"STO_CUDA_ENTRY STV_DEFAULT"
_ZN2at6native27unrolled_elementwise_kernelINS0_13BUnaryFunctorIN3c104HalfES4_S4_ZZZNS0_20copysign_kernel_cudaERNS_18TensorIteratorBaseEENKUlvE_clEvENKUlvE2_clEvEUlS4_S4_E_EESt5arrayIPcLm2EELi4E23TrivialOffsetCalculatorILi1EjESF_NS0_6memory12LoadWithCastILi1EEENSG_13StoreWithCastILi1EEEEEviT_T0_T2_T3_T4_T5_:
.text._ZN2at6native27unrolled_elementwise_kernelINS0_13BUnaryFunctorIN3c104HalfES4_S4_ZZZNS0_20copysign_kernel_cudaERNS_18TensorIteratorBaseEENKUlvE_clEvENKUlvE2_clEvEUlS4_S4_E_EESt5arrayIPcLm2EELi4E23TrivialOffsetCalculatorILi1EjESF_NS0_6memory12LoadWithCastILi1EEENSG_13StoreWithCastILi1EEEEEviT_T0_T2_T3_T4_T5_:
        /* <DEDUP_REMOVED lines=9> */
[----:B-1----:R-:W-:-:S05]  /*0090*/  IMAD R16, R18, -0x200, R3 ;  /* 0xfffffe0012107824 */ /* 0x002fca00078e0203 */
[----:B--2---:R-:W-:-:S13]  /*00a0*/  ISETP.GE.AND P0, PT, R19, R16, PT ;  /* 0x000000101300720c */ /* 0x004fda0003f06270 */
[----:B0--3--:R-:W-:Y:S05]  /*00b0*/  @P0 BRA `(.L_x_1138) ;  /* 0x0000001000340947 */ /* 0x009fea0003800000 */
        /* <DEDUP_REMOVED lines=22> */
.L_x_1142:
[----:B------:R-:W2:Y:S02]  /*0220*/  LDG.E.U8 R2, desc[UR36][R2.64] ;  /* 0x0000002402027981 */ /* 0x000ea4000c1e1100 */
[----:B--2---:R-:W-:-:S04]  /*0230*/  I2FP.F32.U32 R0, R2 ;  /* 0x0000000200007245 */ /* 0x004fc80000201000 */
[----:B------:R-:W-:-:S04]  /*0240*/  F2FP.F16.F32.PACK_AB R0, RZ, R0 ;  /* 0x00000000ff00723e */ /* 0x000fc800000000ff */
[----:B------:R-:W-:Y:S01]  /*0250*/  PRMT R22, R0, 0x7610, R22 ;  /* 0x0000761000167816 */ /* 0x000fe20000000016 */
[----:B------:R-:W-:Y:S06]  /*0260*/  BRA `(.L_x_1144) ;  /* 0x0000000c00c07947 */ /* 0x000fec0003800000 */
.L_x_1141:
        /* <DEDUP_REMOVED lines=11> */
.L_x_1146:
[----:B------:R-:W2:Y:S02]  /*0320*/  LDG.E R2, desc[UR36][R2.64] ;  /* 0x0000002402027981 */ /* 0x000ea4000c1e1900 */
[----:B--2---:R-:W-:-:S04]  /*0330*/  I2FP.F32.S32 R0, R2 ;  /* 0x0000000200007245 */ /* 0x004fc80000201400 */
[----:B------:R-:W-:-:S04]  /*0340*/  F2FP.F16.F32.PACK_AB R0, RZ, R0 ;  /* 0x00000000ff00723e */ /* 0x000fc800000000ff */
[----:B------:R-:W-:Y:S01]  /*0350*/  PRMT R22, R0, 0x7610, R22 ;  /* 0x0000761000167816 */ /* 0x000fe20000000016 */
[----:B------:R-:W-:Y:S06]  /*0360*/  BRA `(.L_x_1144) ;  /* 0x0000000c00807947 */ /* 0x000fec0003800000 */
.L_x_1145:
[----:B------:R-:W2:Y:S02]  /*0370*/  LDG.E.U16 R2, desc[UR36][R2.64] ;  /* 0x0000002402027981 */ /* 0x000ea4000c1e1500 */
[----:B--2---:R-:W0:Y:S02]  /*0380*/  I2F.S16 R0, R2 ;  /* 0x0000000200007306 */ /* 0x004e240000101400 */
[----:B0-----:R-:W-:-:S04]  /*0390*/  F2FP.F16.F32.PACK_AB R0, RZ, R0 ;  /* 0x00000000ff00723e */ /* 0x001fc800000000ff */
[----:B------:R-:W-:Y:S01]  /*03a0*/  PRMT R22, R0, 0x7610, R22 ;  /* 0x0000761000167816 */ /* 0x000fe20000000016 */
[----:B------:R-:W-:Y:S06]  /*03b0*/  BRA `(.L_x_1144) ;  /* 0x0000000c006c7947 */ /* 0x000fec0003800000 */
.L_x_1140:
        /* <DEDUP_REMOVED lines=9> */
.L_x_1148:
[----:B------:R1:W5:Y:S01]  /*0450*/  LDG.E.U16 R22, desc[UR36][R2.64] ;  /* 0x0000002402167981 */ /* 0x000362000c1e1500 */
[----:B------:R-:W-:Y:S05]  /*0460*/  BRA `(.L_x_1144) ;  /* 0x0000000c00407947 */ /* 0x000fea0003800000 */
.L_x_1147:
        /* <DEDUP_REMOVED lines=9> */
.L_x_1150:
[----:B------:R0:W5:Y:S01]  /*0500*/  LDG.E.U16 R22, desc[UR36][R2.64] ;  /* 0x0000002402167981 */ /* 0x000162000c1e1500 */
[----:B------:R-:W-:Y:S05]  /*0510*/  BRA `(.L_x_1144) ;  /* 0x0000000c00147947 */ /* 0x000fea0003800000 */
.L_x_1149:
        /* <DEDUP_REMOVED lines=9> */
.L_x_1139:
        /* <DEDUP_REMOVED lines=14> */
.L_x_1153:
        /* <DEDUP_REMOVED lines=9> */
.L_x_1152:
        /* <DEDUP_REMOVED lines=28> */
.L_x_1155:
[----:B------:R-:W2:Y:S02]  /*08e0*/  LDG.E.U8 R3, desc[UR36][R2.64] ;  /* 0x0000002402037981 */ /* 0x000ea4000c1e1100 */
[----:B--2---:R-:W-:-:S05]  /*08f0*/  IMAD.SHL.U32 R0, R3, 0x2000000, RZ ;  /* 0x0200000003007824 */ /* 0x004fca00078e00ff */
[----:B------:R-:W-:-:S13]  /*0900*/  ISETP.GE.U32.AND P0, PT, R0, 0x8000000, PT ;  /* 0x080000000000780c */ /* 0x000fda0003f06070 */
[C---:B------:R-:W-:Y:S02]  /*0910*/  @P0 IMAD.SHL.U32 R4, R3.reuse, 0x200000, RZ ;  /* 0x0020000003040824 */ /* 0x040fe400078e00ff */
[C---:B------:R-:W-:Y:S02]  /*0920*/  @!P0 IMAD.SHL.U32 R0, R3.reuse, 0x100, RZ ;  /* 0x0000010003008824 */ /* 0x040fe400078e00ff */
[----:B------:R-:W-:Y:S01]  /*0930*/  IMAD.SHL.U32 R3, R3, 0x1000000, RZ ;  /* 0x0100000003037824 */ /* 0x000fe200078e00ff */
[----:B------:R-:W-:Y:S02]  /*0940*/  @P0 LOP3.LUT R4, R4, 0xfe00000, RZ, 0xc0, !PT ;  /* 0x0fe0000004040812 */ /* 0x000fe400078ec0ff */
        /* <DEDUP_REMOVED lines=9> */
.L_x_1154:
[----:B------:R-:W2:Y:S02]  /*09e0*/  LDG.E.U16 R0, desc[UR36][R2.64] ;  /* 0x0000002402007981 */ /* 0x000ea4000c1e1500 */
[----:B--2---:R-:W-:-:S05]  /*09f0*/  IMAD.U32 R0, R0, 0x10000, RZ ;  /* 0x0001000000007824 */ /* 0x004fca00078e00ff */
[----:B------:R-:W-:-:S04]  /*0a00*/  F2FP.F16.F32.PACK_AB R0, RZ, R0 ;  /* 0x00000000ff00723e */ /* 0x000fc800000000ff */
[----:B------:R-:W-:Y:S01]  /*0a10*/  PRMT R22, R0, 0x7610, R22 ;  /* 0x0000761000167816 */ /* 0x000fe20000000016 */
[----:B------:R-:W-:Y:S06]  /*0a20*/  BRA `(.L_x_1144) ;  /* 0x0000000400d07947 */ /* 0x000fec0003800000 */
.L_x_1151:
        /* <DEDUP_REMOVED lines=13> */
.L_x_1158:
        /* <DEDUP_REMOVED lines=21> */
.L_x_1162:
[----:B------:R-:W-:Y:S05]  /*0c50*/  BSYNC B1 ;  /* 0x0000000000017941 */ /* 0x000fea0003800000 */
.L_x_1161:
[----:B------:R-:W-:Y:S01]  /*0c60*/  LEA R3, R0, 0x3b800000, 0x17 ;  /* 0x3b80000000037811 */ /* 0x000fe200078eb8ff */
[----:B------:R-:W-:-:S05]  /*0c70*/  IMAD.SHL.U32 R0, R2, 0x100000, RZ ;  /* 0x0010000002007824 */ /* 0x000fca00078e00ff */
[----:B------:R-:W-:-:S07]  /*0c80*/  LOP3.LUT R0, R3, R0, R4, 0xfe, !PT ;  /* 0x0000000003007212 */ /* 0x000fce00078efe04 */
.L_x_1160:
[----:B------:R-:W-:Y:S05]  /*0c90*/  BSYNC B0 ;  /* 0x0000000000007941 */ /* 0x000fea0003800000 */
.L_x_1159:
[----:B------:R-:W-:-:S04]  /*0ca0*/  F2FP.F16.F32.PACK_AB R0, RZ, R0 ;  /* 0x00000000ff00723e */ /* 0x000fc800000000ff */
[----:B------:R-:W-:Y:S01]  /*0cb0*/  PRMT R22, R0, 0x7610, R22 ;  /* 0x0000761000167816 */ /* 0x000fe20000000016 */
[----:B------:R-:W-:Y:S06]  /*0cc0*/  BRA `(.L_x_1144) ;  /* 0x0000000400287947 */ /* 0x000fec0003800000 */
.L_x_1157:
        /* <DEDUP_REMOVED lines=21> */
.L_x_1166:
[----:B------:R-:W-:Y:S05]  /*0e20*/  BSYNC B1 ;  /* 0x0000000000017941 */ /* 0x000fea0003800000 */
.L_x_1165:
[----:B------:R-:W-:Y:S01]  /*0e30*/  LEA R3, R0, 0x37800000, 0x17 ;  /* 0x3780000000037811 */ /* 0x000fe200078eb8ff */
[----:B------:R-:W-:-:S05]  /*0e40*/  IMAD.SHL.U32 R0, R2, 0x200000, RZ ;  /* 0x0020000002007824 */ /* 0x000fca00078e00ff */
[----:B------:R-:W-:-:S07]  /*0e50*/  LOP3.LUT R0, R3, R0, R4, 0xfe, !PT ;  /* 0x0000000003007212 */ /* 0x000fce00078efe04 */
.L_x_1164:
[----:B------:R-:W-:Y:S05]  /*0e60*/  BSYNC B0 ;  /* 0x0000000000007941 */ /* 0x000fea0003800000 */
.L_x_1163:
[----:B------:R-:W-:-:S04]  /*0e70*/  F2FP.F16.F32.PACK_AB R0, RZ, R0 ;  /* 0x00000000ff00723e */ /* 0x000fc800000000ff */
[----:B------:R-:W-:Y:S01]  /*0e80*/  PRMT R22, R0, 0x7610, R22 ;  /* 0x0000761000167816 */ /* 0x000fe20000000016 */
[----:B------:R-:W-:Y:S06]  /*0e90*/  BRA `(.L_x_1144) ;  /* 0x0000000000b47947 */ /* 0x000fec0003800000 */
.L_x_1156:
        /* <DEDUP_REMOVED lines=14> */
.L_x_1170:
[----:B------:R-:W-:Y:S05]  /*0f80*/  BSYNC B0 ;  /* 0x0000000000007941 */ /* 0x000fea0003800000 */
.L_x_1169:
[----:B------:R-:W-:-:S04]  /*0f90*/  F2FP.F16.F32.PACK_AB R0, RZ, R0 ;  /* 0x00000000ff00723e */ /* 0x000fc800000000ff */
[----:B------:R-:W-:Y:S01]  /*0fa0*/  PRMT R22, R0, 0x7610, R22 ;  /* 0x0000761000167816 */ /* 0x000fe20000000016 */
[----:B------:R-:W-:Y:S06]  /*0fb0*/  BRA `(.L_x_1144) ;  /* 0x00000000006c7947 */ /* 0x000fec0003800000 */
.L_x_1143:
        /* <DEDUP_REMOVED lines=16> */
.L_x_1171:
[----:B------:R-:W-:Y:S01]  /*10c0*/  PRMT R22, RZ, 0x7610, R22 ;  /* 0x00007610ff167816 */ /* 0x000fe20000000016 */
[----:B------:R-:W-:Y:S06]  /*10d0*/  BRA `(.L_x_1144) ;  /* 0x0000000000247947 */ /* 0x000fec0003800000 */
.L_x_1168:
[----:B------:R-:W2:Y:S02]  /*10e0*/  LDG.E.64 R2, desc[UR36][R2.64] ;  /* 0x0000002402027981 */ /* 0x000ea4000c1e1b00 */
[----:B--2---:R-:W0:Y:S02]  /*10f0*/  I2F.U64 R0, R2 ;  /* 0x0000000200007312 */ /* 0x004e240000301000 */
[----:B0-----:R-:W-:-:S04]  /*1100*/  F2FP.F16.F32.PACK_AB R0, RZ, R0 ;  /* 0x00000000ff00723e */ /* 0x001fc800000000ff */
[----:B------:R-:W-:Y:S01]  /*1110*/  PRMT R22, R0, 0x7610, R22 ;  /* 0x0000761000167816 */ /* 0x000fe20000000016 */
[----:B------:R-:W-:Y:S06]  /*1120*/  BRA `(.L_x_1144) ;  /* 0x0000000000107947 */ /* 0x000fec0003800000 */
.L_x_1167:
[----:B------:R-:W2:Y:S02]  /*1130*/  LDG.E R2, desc[UR36][R2.64] ;  /* 0x0000002402027981 */ /* 0x000ea4000c1e1900 */
[----:B--2---:R-:W-:-:S04]  /*1140*/  I2FP.F32.U32 R0, R2 ;  /* 0x0000000200007245 */ /* 0x004fc80000201000 */
[----:B------:R-:W-:-:S04]  /*1150*/  F2FP.F16.F32.PACK_AB R0, RZ, R0 ;  /* 0x00000000ff00723e */ /* 0x000fc800000000ff */
[----:B------:R-:W-:-:S07]  /*1160*/  PRMT R22, R0, 0x7610, R22 ;  /* 0x0000761000167816 */ /* 0x000fce0000000016 */
.L_x_1144:
[----:B------:R-:W2:Y:S02]  /*1170*/  S2R R19, SR_TID.X ;  /* 0x0000000000137919 */ /* 0x000ea40000002100 */
[----:B--2---:R-:W-:-:S07]  /*1180*/  VIADD R19, R19, 0x80 ;  /* 0x0000008013137836 */ /* 0x004fce0000000000 */
.L_x_1138:
[----:B------:R-:W-:Y:S05]  /*1190*/  BSYNC B6 ;  /* 0x0000000000067941 */ /* 0x000fea0003800000 */
.L_x_1137:
[----:B------:R-:W-:Y:S01]  /*11a0*/  ISETP.GE.AND P0, PT, R19, R16, PT ;  /* 0x000000101300720c */ /* 0x000fe20003f06270 */
[----:B------:R-:W-:-:S12]  /*11b0*/  BSSY B6, `(.L_x_1172) ;  /* 0x000010e000067945 */ /* 0x000fd80003800000 */
[----:B------:R-:W-:Y:S05]  /*11c0*/  @P0 BRA `(.L_x_1173) ;  /* 0x0000001000300947 */ /* 0x000fea0003800000 */
[----:B01----:R-:W0:Y:S01]  /*11d0*/  LDC.64 R2, c[0x0][0x220] ;  /* 0x00008800ff027b82 */ /* 0x003e220000000a00 */
        /* <DEDUP_REMOVED lines=22> */
.L_x_1177:
[----:B------:R-:W2:Y:S02]  /*1340*/  LDG.E.U8 R2, desc[UR36][R2.64] ;  /* 0x0000002402027981 */ /* 0x000ea4000c1e1100 */
[----:B--2---:R-:W-:-:S04]  /*1350*/  I2FP.F32.U32 R0, R2 ;  /* 0x0000000200007245 */ /* 0x004fc80000201000 */
[----:B------:R-:W-:-:S04]  /*1360*/  F2FP.F16.F32.PACK_AB R0, RZ, R0 ;  /* 0x00000000ff00723e */ /* 0x000fc800000000ff */
[----:B------:R-:W-:Y:S01]  /*1370*/  PRMT R23, R0, 0x7610, R23 ;  /* 0x0000761000177816 */ /* 0x000fe20000000017 */
[----:B------:R-:W-:Y:S06]  /*1380*/  BRA `(.L_x_1179) ;  /* 0x0000000c00bc7947 */ /* 0x000fec0003800000 */
.L_x_1176:
        /* <DEDUP_REMOVED lines=11> */
.L_x_1181:
[----:B------:R-:W2:Y:S02]  /*1440*/  LDG.E R2, desc[UR36][R2.64] ;  /* 0x0000002402027981 */ /* 0x000ea4000c1e1900 */
[----:B--2---:R-:W-:-:S04]  /*1450*/  I2FP.F32.S32 R0, R2 ;  /* 0x0000000200007245 */ /* 0x004fc80000201400 */
[----:B------:R-:W-:-:S04]  /*1460*/  F2FP.F16.F32.PACK_AB R0, RZ, R0 ;  /* 0x00000000ff00723e */ /* 0x000fc800000000ff */
[----:B------:R-:W-:Y:S01]  /*1470*/  PRMT R23, R0, 0x7610, R23 ;  /* 0x0000761000177816 */ /* 0x000fe20000000017 */
[----:B------:R-:W-:Y:S06]  /*1480*/  BRA `(.L_x_1179) ;  /* 0x0000000c007c7947 */ /* 0x000fec0003800000 */
.L_x_1180:
[----:B------:R-:W2:Y:S02]  /*1490*/  LDG.E.U16 R2, desc[UR36][R2.64] ;  /* 0x0000002402027981 */ /* 0x000ea4000c1e1500 */
[----:B--2---:R-:W0:Y:S02]  /*14a0*/  I2F.S16 R0, R2 ;  /* 0x0000000200007306 */ /* 0x004e240000101400 */
[----:B0-----:R-:W-:-:S04]  /*14b0*/  F2FP.F16.F32.PACK_AB R0, RZ, R0 ;  /* 0x00000000ff00723e */ /* 0x001fc800000000ff */
[----:B------:R-:W-:Y:S01]  /*14c0*/  PRMT R23, R0, 0x7610, R23 ;  /* 0x0000761000177816 */ /* 0x000fe20000000017 */
[----:B------:R-:W-:Y:S06]  /*14d0*/  BRA `(.L_x_1179) ;  /* 0x0000000c00687947 */ /* 0x000fec0003800000 */
.L_x_1175:
        /* <DEDUP_REMOVED lines=9> */
.L_x_1183:
[----:B------:R0:W5:Y:S01]  /*1570*/  LDG.E.U16 R23, desc[UR36][R2.64] ;  /* 0x0000002402177981 */ /* 0x000162000c1e1500 */
[----:B------:R-:W-:Y:S05]  /*1580*/  BRA `(.L_x_1179) ;  /* 0x0000000c003c7947 */ /* 0x000fea0003800000 */
.L_x_1182:
        /* <DEDUP_REMOVED lines=9> */
.L_x_1185:
[----:B------:R1:W5:Y:S01]  /*1620*/  LDG.E.U16 R23, desc[UR36][R2.64] ;  /* 0x0000002402177981 */ /* 0x000362000c1e1500 */
[----:B------:R-:W-:Y:S05]  /*1630*/  BRA `(.L_x_1179) ;  /* 0x0000000c00107947 */ /* 0x000fea0003800000 */
.L_x_1184:
        /* <DEDUP_REMOVED lines=9> */
.L_x_1174:
        /* <DEDUP_REMOVED lines=14> */
.L_x_1188:
        /* <DEDUP_REMOVED lines=9> */
.L_x_1187:
        /* <DEDUP_REMOVED lines=28> */
.L_x_1190:
        /* <DEDUP_REMOVED lines=15> */
.L_x_1189:
[----:B------:R-:W2:Y:S02]  /*1af0*/  LDG.E.U16 R0, desc[UR36][R2.64] ;  /* 0x0000002402007981 */ /* 0x000ea4000c1e1500 */
[----:B--2---:R-:W-:-:S05]  /*1b00*/  IMAD.U32 R0, R0, 0x10000, RZ ;  /* 0x0001000000007824 */ /* 0x004fca00078e00ff */
[----:B------:R-:W-:-:S04]  /*1b10*/  F2FP.F16.F32.PACK_AB R0, RZ, R0 ;  /* 0x00000000ff00723e */ /* 0x000fc800000000ff */
[----:B------:R-:W-:Y:S01]  /*1b20*/  PRMT R23, R0, 0x7610, R23 ;  /* 0x0000761000177816 */ /* 0x000fe20000000017 */
[----:B------:R-:W-:Y:S06]  /*1b30*/  BRA `(.L_x_1179) ;  /* 0x0000000400d07947 */ /* 0x000fec0003800000 */
.L_x_1186:
        /* <DEDUP_REMOVED lines=13> */
.L_x_1193:
        /* <DEDUP_REMOVED lines=21> */
.L_x_1197:
[----:B------:R-:W-:Y:S05]  /*1d60*/  BSYNC B1 ;  /* 0x0000000000017941 */ /* 0x000fea0003800000 */
.L_x_1196:
[----:B------:R-:W-:Y:S01]  /*1d70*/  LEA R3, R0, 0x3b800000, 0x17 ;  /* 0x3b80000000037811 */ /* 0x000fe200078eb8ff */
[----:B------:R-:W-:-:S05]  /*1d80*/  IMAD.SHL.U32 R0, R2, 0x100000, RZ ;  /* 0x0010000002007824 */ /* 0x000fca00078e00ff */
[----:B------:R-:W-:-:S07]  /*1d90*/  LOP3.LUT R0, R3, R0, R4, 0xfe, !PT ;  /* 0x0000000003007212 */ /* 0x000fce00078efe04 */
.L_x_1195:
[----:B------:R-:W-:Y:S05]  /*1da0*/  BSYNC B0 ;  /* 0x0000000000007941 */ /* 0x000fea0003800000 */
.L_x_1194:
[----:B------:R-:W-:-:S04]  /*1db0*/  F2FP.F16.F32.PACK_AB R0, RZ, R0 ;  /* 0x00000000ff00723e */ /* 0x000fc800000000ff */
[----:B------:R-:W-:Y:S01]  /*1dc0*/  PRMT R23, R0, 0x7610, R23 ;  /* 0x0000761000177816 */ /* 0x000fe20000000017 */
[----:B------:R-:W-:Y:S06]  /*1dd0*/  BRA `(.L_x_1179) ;  /* 0x0000000400287947 */ /* 0x000fec0003800000 */
.L_x_1192:
        /* <DEDUP_REMOVED lines=21> */
.L_x_1201:
[----:B------:R-:W-:Y:S05]  /*1f30*/  BSYNC B1 ;  /* 0x0000000000017941 */ /* 0x000fea0003800000 */
.L_x_1200:
[----:B------:R-:W-:Y:S01]  /*1f40*/  LEA R3, R0, 0x37800000, 0x17 ;  /* 0x3780000000037811 */ /* 0x000fe200078eb8ff */
[----:B------:R-:W-:-:S05]  /*1f50*/  IMAD.SHL.U32 R0, R2, 0x200000, RZ ;  /* 0x0020000002007824 */ /* 0x000fca00078e00ff */
[----:B------:R-:W-:-:S07]  /*1f60*/  LOP3.LUT R0, R3, R0, R4, 0xfe, !PT ;  /* 0x0000000003007212 */ /* 0x000fce00078efe04 */
.L_x_1199:
[----:B------:R-:W-:Y:S05]  /*1f70*/  BSYNC B0 ;  /* 0x0000000000007941 */ /* 0x000fea0003800000 */
.L_x_1198:
[----:B------:R-:W-:-:S04]  /*1f80*/  F2FP.F16.F32.PACK_AB R0, RZ, R0 ;  /* 0x00000000ff00723e */ /* 0x000fc800000000ff */
[----:B------:R-:W-:Y:S01]  /*1f90*/  PRMT R23, R0, 0x7610, R23 ;  /* 0x0000761000177816 */ /* 0x000fe20000000017 */
[----:B------:R-:W-:Y:S06]  /*1fa0*/  BRA `(.L_x_1179) ;  /* 0x0000000000b47947 */ /* 0x000fec0003800000 */
.L_x_1191:
        /* <DEDUP_REMOVED lines=14> */
.L_x_1205:
[----:B------:R-:W-:Y:S05]  /*2090*/  BSYNC B0 ;  /* 0x0000000000007941 */ /* 0x000fea0003800000 */
.L_x_1204:
[----:B------:R-:W-:-:S04]  /*20a0*/  F2FP.F16.F32.PACK_AB R0, RZ, R0 ;  /* 0x00000000ff00723e */ /* 0x000fc800000000ff */
[----:B------:R-:W-:Y:S01]  /*20b0*/  PRMT R23, R0, 0x7610, R23 ;  /* 0x0000761000177816 */ /* 0x000fe20000000017 */
[----:B------:R-:W-:Y:S06]  /*20c0*/  BRA `(.L_x_1179) ;  /* 0x00000000006c7947 */ /* 0x000fec0003800000 */
.L_x_1178:
        /* <DEDUP_REMOVED lines=16> */
.L_x_1206:
[----:B------:R-:W-:Y:S01]  /*21d0*/  PRMT R23, RZ, 0x7610, R23 ;  /* 0x00007610ff177816 */ /* 0x000fe20000000017 */
[----:B------:R-:W-:Y:S06]  /*21e0*/  BRA `(.L_x_1179) ;  /* 0x0000000000247947 */ /* 0x000fec0003800000 */
.L_x_1203:
[----:B------:R-:W2:Y:S02]  /*21f0*/  LDG.E.64 R2, desc[UR36][R2.64] ;  /* 0x0000002402027981 */ /* 0x000ea4000c1e1b00 */
[----:B--2---:R-:W0:Y:S02]  /*2200*/  I2F.U64 R0, R2 ;  /* 0x0000000200007312 */ /* 0x004e240000301000 */
[----:B0-----:R-:W-:-:S04]  /*2210*/  F2FP.F16.F32.PACK_AB R0, RZ, R0 ;  /* 0x00000000ff00723e */ /* 0x001fc800000000ff */
[----:B------:R-:W-:Y:S01]  /*2220*/  PRMT R23, R0, 0x7610, R23 ;  /* 0x0000761000177816 */ /* 0x000fe20000000017 */
[----:B------:R-:W-:Y:S06]  /*2230*/  BRA `(.L_x_1179) ;  /* 0x0000000000107947 */ /* 0x000fec0003800000 */
.L_x_1202:
[----:B------:R-:W2:Y:S02]  /*2240*/  LDG.E R2, desc[UR36][R2.64] ;  /* 0x0000002402027981 */ /* 0x000ea4000c1e1900 */
[----:B--2---:R-:W-:-:S04]  /*2250*/  I2FP.F32.U32 R0, R2 ;  /* 0x0000000200007245 */ /* 0x004fc80000201000 */
[----:B------:R-:W-:-:S04]  /*2260*/  F2FP.F16.F32.PACK_AB R0, RZ, R0 ;  /* 0x00000000ff00723e */ /* 0x000fc800000000ff */
[----:B------:R-:W-:-:S07]  /*2270*/  PRMT R23, R0, 0x7610, R23 ;  /* 0x0000761000177816 */ /* 0x000fce0000000017 */
.L_x_1179:
[----:B------:R-:W-:-:S07]  /*2280*/  VIADD R19, R19, 0x80 ;  /* 0x0000008013137836 */ /* 0x000fce0000000000 */
.L_x_1173:
[----:B------:R-:W-:Y:S05]  /*2290*/  BSYNC B6 ;  /* 0x0000000000067941 */ /* 0x000fea0003800000 */
.L_x_1172:
[----:B------:R-:W-:Y:S01]  /*22a0*/  ISETP.GE.AND P0, PT, R19, R16, PT ;  /* 0x000000101300720c */ /* 0x000fe20003f06270 */
[----:B------:R-:W-:Y:S01]  /*22b0*/  BSSY B6, `(.L_x_1207) ;  /* 0x0000110000067945 */ /* 0x000fe20003800000 */
[----:B------:R-:W-:Y:S02]  /*22c0*/  PRMT R24, RZ, 0x7610, R24 ;  /* 0x00007610ff187816 */ /* 0x000fe40000000018 */
[----:B------:R-:W-:-:S09]  /*22d0*/  PRMT R25, RZ, 0x7610, R25 ;  /* 0x00007610ff197816 */ /* 0x000fd20000000019 */
        /* <DEDUP_REMOVED lines=24> */
.L_x_1212:
[----:B------:R-:W2:Y:S02]  /*2460*/  LDG.E.U8 R2, desc[UR36][R2.64] ;  /* 0x0000002402027981 */ /* 0x000ea4000c1e1100 */
[----:B--2---:R-:W-:-:S04]  /*2470*/  I2FP.F32.U32 R0, R2 ;  /* 0x0000000200007245 */ /* 0x004fc80000201000 */
[----:B------:R-:W-:-:S04]  /*2480*/  F2FP.F16.F32.PACK_AB R0, RZ, R0 ;  /* 0x00000000ff00723e */ /* 0x000fc800000000ff */
[----:B------:R-:W-:Y:S01]  /*2490*/  PRMT R25, R0, 0x7610, R25 ;  /* 0x0000761000197816 */ /* 0x000fe20000000019 */
[----:B------:R-:W-:Y:S06]  /*24a0*/  BRA `(.L_x_1214) ;  /* 0x0000000c00bc7947 */ /* 0x000fec0003800000 */
.L_x_1211:
        /* <DEDUP_REMOVED lines=11> */
.L_x_1216:
[----:B------:R-:W2:Y:S02]  /*2560*/  LDG.E R2, desc[UR36][R2.64] ;  /* 0x0000002402027981 */ /* 0x000ea4000c1e1900 */
[----:B--2---:R-:W-:-:S04]  /*2570*/  I2FP.F32.S32 R0, R2 ;  /* 0x0000000200007245 */ /* 0x004fc80000201400 */
[----:B------:R-:W-:-:S04]  /*2580*/  F2FP.F16.F32.PACK_AB R0, RZ, R0 ;  /* 0x00000000ff00723e */ /* 0x000fc800000000ff */
[----:B------:R-:W-:Y:S01]  /*2590*/  PRMT R25, R0, 0x7610, R25 ;  /* 0x0000761000197816 */ /* 0x000fe20000000019 */
[----:B------:R-:W-:Y:S06]  /*25a0*/  BRA `(.L_x_1214) ;  /* 0x0000000c007c7947 */ /* 0x000fec0003800000 */
.L_x_1215:
[----:B------:R-:W2:Y:S02]  /*25b0*/  LDG.E.U16 R2, desc[UR36][R2.64] ;  /* 0x0000002402027981 */ /* 0x000ea4000c1e1500 */
[----:B--2---:R-:W0:Y:S02]  /*25c0*/  I2F.S16 R0, R2 ;  /* 0x0000000200007306 */ /* 0x004e240000101400 */
[----:B0-----:R-:W-:-:S04]  /*25d0*/  F2FP.F16.F32.PACK_AB R0, RZ, R0 ;  /* 0x00000000ff00723e */ /* 0x001fc800000000ff */
[----:B------:R-:W-:Y:S01]  /*25e0*/  PRMT R25, R0, 0x7610, R25 ;  /* 0x0000761000197816 */ /* 0x000fe20000000019 */
[----:B------:R-:W-:Y:S06]  /*25f0*/  BRA `(.L_x_1214) ;  /* 0x0000000c00687947 */ /* 0x000fec0003800000 */
.L_x_1210:
        /* <DEDUP_REMOVED lines=9> */
.L_x_1218:
[----:B------:R0:W5:Y:S01]  /*2690*/  LDG.E.U16 R25, desc[UR36][R2.64] ;  /* 0x0000002402197981 */ /* 0x000162000c1e1500 */
[----:B------:R-:W-:Y:S05]  /*26a0*/  BRA `(.L_x_1214) ;  /* 0x0000000c003c7947 */ /* 0x000fea0003800000 */
.L_x_1217:
        /* <DEDUP_REMOVED lines=9> */
.L_x_1220:
[----:B------:R1:W5:Y:S01]  /*2740*/  LDG.E.U16 R25, desc[UR36][R2.64] ;  /* 0x0000002402197981 */ /* 0x000362000c1e1500 */
[----:B------:R-:W-:Y:S05]  /*2750*/  BRA `(.L_x_1214) ;  /* 0x0000000c00107947 */ /* 0x000fea0003800000 */
.L_x_1219:
        /* <DEDUP_REMOVED lines=9> */
.L_x_1209:
        /* <DEDUP_REMOVED lines=14> */
.L_x_1223:
        /* <DEDUP_REMOVED lines=9> */
.L_x_1222:
        /* <DEDUP_REMOVED lines=28> */
.L_x_1225:
        /* <DEDUP_REMOVED lines=15> */
.L_x_1224:
[----:B------:R-:W2:Y:S02]  /*2c10*/  LDG.E.U16 R0, desc[UR36][R2.64] ;  /* 0x0000002402007981 */ /* 0x000ea4000c1e1500 */
[----:B--2---:R-:W-:-:S05]  /*2c20*/  IMAD.U32 R0, R0, 0x10000, RZ ;  /* 0x0001000000007824 */ /* 0x004fca00078e00ff */
[----:B------:R-:W-:-:S04]  /*2c30*/  F2FP.F16.F32.PACK_AB R0, RZ, R0 ;  /* 0x00000000ff00723e */ /* 0x000fc800000000ff */
[----:B------:R-:W-:Y:S01]  /*2c40*/  PRMT R25, R0, 0x7610, R25 ;  /* 0x0000761000197816 */ /* 0x000fe20000000019 */
[----:B------:R-:W-:Y:S06]  /*2c50*/  BRA `(.L_x_1214) ;  /* 0x0000000400d07947 */ /* 0x000fec0003800000 */
.L_x_1221:
        /* <DEDUP_REMOVED lines=13> */
.L_x_1228:
        /* <DEDUP_REMOVED lines=21> */
.L_x_1232:
[----:B------:R-:W-:Y:S05]  /*2e80*/  BSYNC B1 ;  /* 0x0000000000017941 */ /* 0x000fea0003800000 */
.L_x_1231:
[----:B------:R-:W-:Y:S01]  /*2e90*/  LEA R3, R0, 0x3b800000, 0x17 ;  /* 0x3b80000000037811 */ /* 0x000fe200078eb8ff */
[----:B------:R-:W-:-:S05]  /*2ea0*/  IMAD.SHL.U32 R0, R2, 0x100000, RZ ;  /* 0x0010000002007824 */ /* 0x000fca00078e00ff */
[----:B------:R-:W-:-:S07]  /*2eb0*/  LOP3.LUT R0, R3, R0, R4, 0xfe, !PT ;  /* 0x0000000003007212 */ /* 0x000fce00078efe04 */
.L_x_1230:
[----:B------:R-:W-:Y:S05]  /*2ec0*/  BSYNC B0 ;  /* 0x0000000000007941 */ /* 0x000fea0003800000 */
.L_x_1229:
[----:B------:R-:W-:-:S04]  /*2ed0*/  F2FP.F16.F32.PACK_AB R0, RZ, R0 ;  /* 0x00000000ff00723e */ /* 0x000fc800000000ff */
[----:B------:R-:W-:Y:S01]  /*2ee0*/  PRMT R25, R0, 0x7610, R25 ;  /* 0x0000761000197816 */ /* 0x000fe20000000019 */
[----:B------:R-:W-:Y:S06]  /*2ef0*/  BRA `(.L_x_1214) ;  /* 0x0000000400287947 */ /* 0x000fec0003800000 */
.L_x_1227:
        /* <DEDUP_REMOVED lines=21> */
.L_x_1236:
[----:B------:R-:W-:Y:S05]  /*3050*/  BSYNC B1 ;  /* 0x0000000000017941 */ /* 0x000fea0003800000 */
.L_x_1235:
[----:B------:R-:W-:Y:S01]  /*3060*/  LEA R3, R0, 0x37800000, 0x17 ;  /* 0x3780000000037811 */ /* 0x000fe200078eb8ff */
[----:B------:R-:W-:-:S05]  /*3070*/  IMAD.SHL.U32 R0, R2, 0x200000, RZ ;  /* 0x0020000002007824 */ /* 0x000fca00078e00ff */
[----:B------:R-:W-:-:S07]  /*3080*/  LOP3.LUT R0, R3, R0, R4, 0xfe, !PT ;  /* 0x0000000003007212 */ /* 0x000fce00078efe04 */
.L_x_1234:
[----:B------:R-:W-:Y:S05]  /*3090*/  BSYNC B0 ;  /* 0x0000000000007941 */ /* 0x000fea0003800000 */
.L_x_1233:
[----:B------:R-:W-:-:S04]  /*30a0*/  F2FP.F16.F32.PACK_AB R0, RZ, R0 ;  /* 0x00000000ff00723e */ /* 0x000fc800000000ff */
[----:B------:R-:W-:Y:S01]  /*30b0*/  PRMT R25, R0, 0x7610, R25 ;  /* 0x0000761000197816 */ /* 0x000fe20000000019 */
[----:B------:R-:W-:Y:S06]  /*30c0*/  BRA `(.L_x_1214) ;  /* 0x0000000000b47947 */ /* 0x000fec0003800000 */
.L_x_1226:
        /* <DEDUP_REMOVED lines=14> */
.L_x_1240:
[----:B------:R-:W-:Y:S05]  /*31b0*/  BSYNC B0 ;  /* 0x0000000000007941 */ /* 0x000fea0003800000 */
.L_x_1239:
[----:B------:R-:W-:-:S04]  /*31c0*/  F2FP.F16.F32.PACK_AB R0, RZ, R0 ;  /* 0x00000000ff00723e */ /* 0x000fc800000000ff */
[----:B------:R-:W-:Y:S01]  /*31d0*/  PRMT R25, R0, 0x7610, R25 ;  /* 0x0000761000197816 */ /* 0x000fe20000000019 */
[----:B------:R-:W-:Y:S06]  /*31e0*/  BRA `(.L_x_1214) ;  /* 0x00000000006c7947 */ /* 0x000fec0003800000 */
.L_x_1213:
        /* <DEDUP_REMOVED lines=16> */
.L_x_1241:
[----:B------:R-:W-:Y:S01]  /*32f0*/  PRMT R25, RZ, 0x7610, R25 ;  /* 0x00007610ff197816 */ /* 0x000fe20000000019 */
[----:B------:R-:W-:Y:S06]  /*3300*/  BRA `(.L_x_1214) ;  /* 0x0000000000247947 */ /* 0x000fec0003800000 */
.L_x_1238:
[----:B------:R-:W2:Y:S02]  /*3310*/  LDG.E.64 R2, desc[UR36][R2.64] ;  /* 0x0000002402027981 */ /* 0x000ea4000c1e1b00 */
[----:B--2---:R-:W0:Y:S02]  /*3320*/  I2F.U64 R0, R2 ;  /* 0x0000000200007312 */ /* 0x004e240000301000 */
[----:B0-----:R-:W-:-:S04]  /*3330*/  F2FP.F16.F32.PACK_AB R0, RZ, R0 ;  /* 0x00000000ff00723e */ /* 0x001fc800000000ff */
[----:B------:R-:W-:Y:S01]  /*3340*/  PRMT R25, R0, 0x7610, R25 ;  /* 0x0000761000197816 */ /* 0x000fe20000000019 */
[----:B------:R-:W-:Y:S06]  /*3350*/  BRA `(.L_x_1214) ;  /* 0x0000000000107947 */ /* 0x000fec0003800000 */
.L_x_1237:
[----:B------:R-:W2:Y:S02]  /*3360*/  LDG.E R2, desc[UR36][R2.64] ;  /* 0x0000002402027981 */ /* 0x000ea4000c1e1900 */
[----:B--2---:R-:W-:-:S04]  /*3370*/  I2FP.F32.U32 R0, R2 ;  /* 0x0000000200007245 */ /* 0x004fc80000201000 */
[----:B------:R-:W-:-:S04]  /*3380*/  F2FP.F16.F32.PACK_AB R0, RZ, R0 ;  /* 0x00000000ff00723e */ /* 0x000fc800000000ff */
[----:B------:R-:W-:-:S07]  /*3390*/  PRMT R25, R0, 0x7610, R25 ;  /* 0x0000761000197816 */ /* 0x000fce0000000019 */
.L_x_1214:
[----:B------:R-:W-:-:S07]  /*33a0*/  VIADD R19, R19, 0x80 ;  /* 0x0000008013137836 */ /* 0x000fce0000000000 */
.L_x_1208:
[----:B------:R-:W-:Y:S05]  /*33b0*/  BSYNC B6 ;  /* 0x0000000000067941 */ /* 0x000fea0003800000 */
.L_x_1207:
[----:B------:R-:W-:Y:S01]  /*33c0*/  ISETP.GE.AND P0, PT, R19, R16, PT ;  /* 0x000000101300720c */ /* 0x000fe20003f06270 */
[----:B------:R-:W-:-:S12]  /*33d0*/  BSSY B6, `(.L_x_1242) ;  /* 0x000010c000067945 */ /* 0x000fd80003800000 */
        /* <DEDUP_REMOVED lines=23> */
.L_x_1247:
[----:B------:R-:W2:Y:S02]  /*3550*/  LDG.E.U8 R2, desc[UR36][R2.64] ;  /* 0x0000002402027981 */ /* 0x000ea4000c1e1100 */
[----:B--2---:R-:W-:-:S04]  /*3560*/  I2FP.F32.U32 R0, R2 ;  /* 0x0000000200007245 */ /* 0x004fc80000201000 */
[----:B------:R-:W-:-:S04]  /*3570*/  F2FP.F16.F32.PACK_AB R0, RZ, R0 ;  /* 0x00000000ff00723e */ /* 0x000fc800000000ff */
[----:B------:R-:W-:Y:S01]  /*3580*/  PRMT R24, R0, 0x7610, R24 ;  /* 0x0000761000187816 */ /* 0x000fe20000000018 */
[----:B------:R-:W-:Y:S06]  /*3590*/  BRA `(.L_x_1243) ;  /* 0x0000000c00bc7947 */ /* 0x000fec0003800000 */
.L_x_1246:
        /* <DEDUP_REMOVED lines=11> */
.L_x_1250:
[----:B------:R-:W2:Y:S02]  /*3650*/  LDG.E R2, desc[UR36][R2.64] ;  /* 0x0000002402027981 */ /* 0x000ea4000c1e1900 */
[----:B--2---:R-:W-:-:S04]  /*3660*/  I2FP.F32.S32 R0, R2 ;  /* 0x0000000200007245 */ /* 0x004fc80000201400 */
[----:B------:R-:W-:-:S04]  /*3670*/  F2FP.F16.F32.PACK_AB R0, RZ, R0 ;  /* 0x00000000ff00723e */ /* 0x000fc800000000ff */
[----:B------:R-:W-:Y:S01]  /*3680*/  PRMT R24, R0, 0x7610, R24 ;  /* 0x0000761000187816 */ /* 0x000fe20000000018 */
[----:B------:R-:W-:Y:S06]  /*3690*/  BRA `(.L_x_1243) ;  /* 0x0000000c007c7947 */ /* 0x000fec0003800000 */
.L_x_1249:
[----:B------:R-:W2:Y:S02]  /*36a0*/  LDG.E.U16 R2, desc[UR36][R2.64] ;  /* 0x0000002402027981 */ /* 0x000ea4000c1e1500 */
[----:B--2---:R-:W0:Y:S02]  /*36b0*/  I2F.S16 R0, R2 ;  /* 0x0000000200007306 */ /* 0x004e240000101400 */
[----:B0-----:R-:W-:-:S04]  /*36c0*/  F2FP.F16.F32.PACK_AB R0, RZ, R0 ;  /* 0x00000000ff00723e */ /* 0x001fc800000000ff */
[----:B------:R-:W-:Y:S01]  /*36d0*/  PRMT R24, R0, 0x7610, R24 ;  /* 0x0000761000187816 */ /* 0x000fe20000000018 */
[----:B------:R-:W-:Y:S06]  /*36e0*/  BRA `(.L_x_1243) ;  /* 0x0000000c00687947 */ /* 0x000fec0003800000 */
.L_x_1245:
        /* <DEDUP_REMOVED lines=9> */
.L_x_1252:
[----:B------:R2:W5:Y:S01]  /*3780*/  LDG.E.U16 R24, desc[UR36][R2.64] ;  /* 0x0000002402187981 */ /* 0x000562000c1e1500 */
[----:B------:R-:W-:Y:S05]  /*3790*/  BRA `(.L_x_1243) ;  /* 0x0000000c003c7947 */ /* 0x000fea0003800000 */
.L_x_1251:
        /* <DEDUP_REMOVED lines=9> */
.L_x_1254:
[----:B------:R3:W5:Y:S01]  /*3830*/  LDG.E.U16 R24, desc[UR36][R2.64] ;  /* 0x0000002402187981 */ /* 0x000762000c1e1500 */
[----:B------:R-:W-:Y:S05]  /*3840*/  BRA `(.L_x_1243) ;  /* 0x0000000c00107947 */ /* 0x000fea0003800000 */
.L_x_1253:
        /* <DEDUP_REMOVED lines=9> */
.L_x_1244:
        /* <DEDUP_REMOVED lines=14> */
.L_x_1257:
        /* <DEDUP_REMOVED lines=9> */
.L_x_1256:
        /* <DEDUP_REMOVED lines=28> */
.L_x_1259:
        /* <DEDUP_REMOVED lines=15> */
.L_x_1258:
[----:B------:R-:W2:Y:S02]  /*3d00*/  LDG.E.U16 R0, desc[UR36][R2.64] ;  /* 0x0000002402007981 */ /* 0x000ea4000c1e1500 */
[----:B--2---:R-:W-:-:S05]  /*3d10*/  IMAD.U32 R0, R0, 0x10000, RZ ;  /* 0x0001000000007824 */ /* 0x004fca00078e00ff */
[----:B------:R-:W-:-:S04]  /*3d20*/  F2FP.F16.F32.PACK_AB R0, RZ, R0 ;  /* 0x00000000ff00723e */ /* 0x000fc800000000ff */
[----:B------:R-:W-:Y:S01]  /*3d30*/  PRMT R24, R0, 0x7610, R24 ;  /* 0x0000761000187816 */ /* 0x000fe20000000018 */
[----:B------:R-:W-:Y:S06]  /*3d40*/  BRA `(.L_x_1243) ;  /* 0x0000000400d07947 */ /* 0x000fec0003800000 */
.L_x_1255:
        /* <DEDUP_REMOVED lines=13> */
.L_x_1262:
        /* <DEDUP_REMOVED lines=21> */
.L_x_1266:
[----:B------:R-:W-:Y:S05]  /*3f70*/  BSYNC B1 ;  /* 0x0000000000017941 */ /* 0x000fea0003800000 */
.L_x_1265:
[----:B------:R-:W-:Y:S01]  /*3f80*/  LEA R3, R0, 0x3b800000, 0x17 ;  /* 0x3b80000000037811 */ /* 0x000fe200078eb8ff */
[----:B------:R-:W-:-:S05]  /*3f90*/  IMAD.SHL.U32 R0, R2, 0x100000, RZ ;  /* 0x0010000002007824 */ /* 0x000fca00078e00ff */
[----:B------:R-:W-:-:S07]  /*3fa0*/  LOP3.LUT R0, R3, R0, R4, 0xfe, !PT ;  /* 0x0000000003007212 */ /* 0x000fce00078efe04 */
.L_x_1264:
[----:B------:R-:W-:Y:S05]  /*3fb0*/  BSYNC B0 ;  /* 0x0000000000007941 */ /* 0x000fea0003800000 */
.L_x_1263:
[----:B------:R-:W-:-:S04]  /*3fc0*/  F2FP.F16.F32.PACK_AB R0, RZ, R0 ;  /* 0x00000000ff00723e */ /* 0x000fc800000000ff */
[----:B------:R-:W-:Y:S01]  /*3fd0*/  PRMT R24, R0, 0x7610, R24 ;  /* 0x0000761000187816 */ /* 0x000fe20000000018 */
[----:B------:R-:W-:Y:S06]  /*3fe0*/  BRA `(.L_x_1243) ;  /* 0x0000000400287947 */ /* 0x000fec0003800000 */
.L_x_1261:
        /* <DEDUP_REMOVED lines=21> */
.L_x_1270:
[----:B------:R-:W-:Y:S05]  /*4140*/  BSYNC B1 ;  /* 0x0000000000017941 */ /* 0x000fea0003800000 */
.L_x_1269:
[----:B------:R-:W-:Y:S01]  /*4150*/  LEA R3, R0, 0x37800000, 0x17 ;  /* 0x3780000000037811 */ /* 0x000fe200078eb8ff */
[----:B------:R-:W-:-:S05]  /*4160*/  IMAD.SHL.U32 R0, R2, 0x200000, RZ ;  /* 0x0020000002007824 */ /* 0x000fca00078e00ff */
[----:B------:R-:W-:-:S07]  /*4170*/  LOP3.LUT R0, R3, R0, R4, 0xfe, !PT ;  /* 0x0000000003007212 */ /* 0x000fce00078efe04 */
.L_x_1268:
[----:B------:R-:W-:Y:S05]  /*4180*/  BSYNC B0 ;  /* 0x0000000000007941 */ /* 0x000fea0003800000 */
.L_x_1267:
[----:B------:R-:W-:-:S04]  /*4190*/  F2FP.F16.F32.PACK_AB R0, RZ, R0 ;  /* 0x00000000ff00723e */ /* 0x000fc800000000ff */
[----:B------:R-:W-:Y:S01]  /*41a0*/  PRMT R24, R0, 0x7610, R24 ;  /* 0x0000761000187816 */ /* 0x000fe20000000018 */
[----:B------:R-:W-:Y:S06]  /*41b0*/  BRA `(.L_x_1243) ;  /* 0x0000000000b47947 */ /* 0x000fec0003800000 */
.L_x_1260:
        /* <DEDUP_REMOVED lines=14> */
.L_x_1274:
[----:B------:R-:W-:Y:S05]  /*42a0*/  BSYNC B0 ;  /* 0x0000000000007941 */ /* 0x000fea0003800000 */
.L_x_1273:
[----:B------:R-:W-:-:S04]  /*42b0*/  F2FP.F16.F32.PACK_AB R0, RZ, R0 ;  /* 0x00000000ff00723e */ /* 0x000fc800000000ff */
[----:B------:R-:W-:Y:S01]  /*42c0*/  PRMT R24, R0, 0x7610, R24 ;  /* 0x0000761000187816 */ /* 0x000fe20000000018 */
[----:B------:R-:W-:Y:S06]  /*42d0*/  BRA `(.L_x_1243) ;  /* 0x00000000006c7947 */ /* 0x000fec0003800000 */
.L_x_1248:
        /* <DEDUP_REMOVED lines=16> */
.L_x_1275:
[----:B------:R-:W-:Y:S01]  /*43e0*/  PRMT R24, RZ, 0x7610, R24 ;  /* 0x00007610ff187816 */ /* 0x000fe20000000018 */
[----:B------:R-:W-:Y:S06]  /*43f0*/  BRA `(.L_x_1243) ;  /* 0x0000000000247947 */ /* 0x000fec0003800000 */
.L_x_1272:
[----:B------:R-:W2:Y:S02]  /*4400*/  LDG.E.64 R2, desc[UR36][R2.64] ;  /* 0x0000002402027981 */ /* 0x000ea4000c1e1b00 */
[----:B--2---:R-:W0:Y:S02]  /*4410*/  I2F.U64 R0, R2 ;  /* 0x0000000200007312 */ /* 0x004e240000301000 */
[----:B0-----:R-:W-:-:S04]  /*4420*/  F2FP.F16.F32.PACK_AB R0, RZ, R0 ;  /* 0x00000000ff00723e */ /* 0x001fc800000000ff */
[----:B------:R-:W-:Y:S01]  /*4430*/  PRMT R24, R0, 0x7610, R24 ;  /* 0x0000761000187816 */ /* 0x000fe20000000018 */
[----:B------:R-:W-:Y:S06]  /*4440*/  BRA `(.L_x_1243) ;  /* 0x0000000000107947 */ /* 0x000fec0003800000 */
.L_x_1271:
[----:B------:R-:W2:Y:S02]  /*4450*/  LDG.E R2, desc[UR36][R2.64] ;  /* 0x0000002402027981 */ /* 0x000ea4000c1e1900 */
[----:B--2---:R-:W-:-:S04]  /*4460*/  I2FP.F32.U32 R0, R2 ;  /* 0x0000000200007245 */ /* 0x004fc80000201000 */
[----:B------:R-:W-:-:S04]  /*4470*/  F2FP.F16.F32.PACK_AB R0, RZ, R0 ;  /* 0x00000000ff00723e */ /* 0x000fc800000000ff */
[----:B------:R-:W-:-:S07]  /*4480*/  PRMT R24, R0, 0x7610, R24 ;  /* 0x0000761000187816 */ /* 0x000fce0000000018 */
.L_x_1243:
[----:B------:R-:W-:Y:S05]  /*4490*/  BSYNC B6 ;  /* 0x0000000000067941 */ /* 0x000fea0003800000 */
.L_x_1242:
[----:B------:R-:W0:Y:S01]  /*44a0*/  S2R R19, SR_TID.X ;  /* 0x0000000000137919 */ /* 0x000e220000002100 */
[----:B------:R-:W4:Y:S01]  /*44b0*/  LDC.U8 R17, c[0x0][0x234] ;  /* 0x00008d00ff117b82 */ /* 0x000f220000000000 */
[----:B------:R-:W-:Y:S01]  /*44c0*/  BSSY B6, `(.L_x_1276) ;  /* 0x000012d000067945 */ /* 0x000fe20003800000 */
[C---:B0123--:R-:W-:Y:S01]  /*44d0*/  VIADD R3, R19.reuse, 0x100 ;  /* 0x0000010013037836 */ /* 0x04ffe20000000000 */
[CC--:B------:R-:W-:Y:S01]  /*44e0*/  ISETP.GE.AND P3, PT, R19.reuse, R16.reuse, PT ;  /* 0x000000101300720c */ /* 0x0c0fe20003f66270 */
[C---:B------:R-:W-:Y:S02]  /*44f0*/  VIADD R5, R19.reuse, 0x180 ;  /* 0x0000018013057836 */ /* 0x040fe40000000000 */
[----:B------:R-:W-:Y:S01]  /*4500*/  VIADD R27, R19, 0x80 ;  /* 0x00000080131b7836 */ /* 0x000fe20000000000 */
[-C--:B------:R-:W-:Y:S02]  /*4510*/  ISETP.GE.AND P1, PT, R3, R16.reuse, PT ;  /* 0x000000100300720c */ /* 0x080fe40003f26270 */
[----:B------:R-:W-:-:S02]  /*4520*/  ISETP.GE.AND P2, PT, R5, R16, PT ;  /* 0x000000100500720c */ /* 0x000fc40003f46270 */
[----:B------:R-:W-:-:S05]  /*4530*/  ISETP.GE.AND P0, PT, R27, R16, PT ;  /* 0x000000101b00720c */ /* 0x000fca0003f06270 */
[----:B------:R-:W0:Y:S01]  /*4540*/  @!P3 LDC.U16 R3, c[0x0][0x216] ;  /* 0x00008580ff03bb82 */ /* 0x000e220000000400 */
[----:B-----5:R-:W-:-:S03]  /*4550*/  @!P3 HADD2.F32 R2, -RZ, R22.H0_H0 ;  /* 0x20000016ff02b230 */ /* 0x020fc60000004100 */
[----:B------:R-:W-:Y:S02]  /*4560*/  @!P1 HADD2.F32 R25, -RZ, R25.H0_H0 ;  /* 0x20000019ff199230 */ /* 0x000fe40000004100 */
[----:B------:R-:W-:Y:S02]  /*4570*/  @!P2 HADD2.F32 R5, -RZ, R24.H0_H0 ;  /* 0x20000018ff05a230 */ /* 0x000fe40000004100 */
[----:B------:R-:W1:Y:S01]  /*4580*/  @!P1 LDC.U16 R7, c[0x0][0x216] ;  /* 0x00008580ff079b82 */ /* 0x000e620000000400 */
[----:B------:R-:W-:-:S07]  /*4590*/  @!P0 HADD2.F32 R4, -RZ, R23.H0_H0 ;  /* 0x20000017ff048230 */ /* 0x000fce0000004100 */
[----:B------:R-:W2:Y:S08]  /*45a0*/  @!P2 LDC.U16 R9, c[0x0][0x216] ;  /* 0x00008580ff09ab82 */ /* 0x000eb00000000400 */
[----:B------:R-:W3:Y:S01]  /*45b0*/  @!P0 LDC.U16 R6, c[0x0][0x216] ;  /* 0x00008580ff068b82 */ /* 0x000ee20000000400 */
[----:B0-----:R-:W-:-:S05]  /*45c0*/  @!P3 HADD2.F32 R3, -RZ, R3.H0_H0 ;  /* 0x20000003ff03b230 */ /* 0x001fca0000004100 */
[----:B------:R-:W-:Y:S01]  /*45d0*/  @!P3 LOP3.LUT R2, R2, 0x80000000, R3, 0xb8, !PT ;  /* 0x800000000202b812 */ /* 0x000fe200078eb803 */
[----:B-1----:R-:W-:-:S03]  /*45e0*/  @!P1 HADD2.F32 R8, -RZ, R7.H0_H0 ;  /* 0x20000007ff089230 */ /* 0x002fc60000004100 */
[----:B------:R-:W-:Y:S02]  /*45f0*/  @!P3 F2FP.F16.F32.PACK_AB R0, RZ, R2 ;  /* 0x00000002ff00b23e */ /* 0x000fe400000000ff */
[----:B------:R-:W-:Y:S01]  /*4600*/  @!P1 LOP3.LUT R25, R25, 0x80000000, R8, 0xb8, !PT ;  /* 0x8000000019199812 */ /* 0x000fe200078eb808 */
[----:B--2---:R-:W-:-:S03]  /*4610*/  @!P2 HADD2.F32 R10, -RZ, R9.H0_H0 ;  /* 0x20000009ff0aa230 */ /* 0x004fc60000004100 */
[----:B------:R-:W-:Y:S02]  /*4620*/  @!P1 F2FP.F16.F32.PACK_AB R23, RZ, R25 ;  /* 0x00000019ff17923e */ /* 0x000fe400000000ff */
[----:B------:R-:W-:Y:S01]  /*4630*/  @!P2 LOP3.LUT R5, R5, 0x80000000, R10, 0xb8, !PT ;  /* 0x800000000505a812 */ /* 0x000fe200078eb80a */
[----:B---3--:R-:W-:-:S03]  /*4640*/  @!P0 HADD2.F32 R7, -RZ, R6.H0_H0 ;  /* 0x20000006ff078230 */ /* 0x008fc60000004100 */
[----:B------:R-:W-:Y:S02]  /*4650*/  @!P2 F2FP.F16.F32.PACK_AB R22, RZ, R5 ;  /* 0x00000005ff16a23e */ /* 0x000fe400000000ff */
[----:B------:R-:W-:-:S04]  /*4660*/  @!P0 LOP3.LUT R4, R4, 0x80000000, R7, 0xb8, !PT ;  /* 0x8000000004048812 */ /* 0x000fc800078eb807 */
[----:B------:R-:W-:Y:S01]  /*4670*/  @!P0 F2FP.F16.F32.PACK_AB R24, RZ, R4 ;  /* 0x00000004ff18823e */ /* 0x000fe200000000ff */
[----:B----4-:R-:W-:Y:S06]  /*4680*/  @P3 BRA `(.L_x_1277) ;  /* 0x0000001000403947 */ /* 0x010fec0003800000 */
        /* <DEDUP_REMOVED lines=22> */
.L_x_1281:
[----:B------:R-:W-:Y:S02]  /*47f0*/  HADD2.F32 R5, -RZ, R0.H0_H0 ;  /* 0x20000000ff057230 */ /* 0x000fe40000004100 */
[----:B------:R-:W-:-:S04]  /*4800*/  IMAD.MOV.U32 R19, RZ, RZ, R27 ;  /* 0x000000ffff137224 */ /* 0x000fc800078e001b */
[----:B------:R-:W0:Y:S02]  /*4810*/  F2I.S64.TRUNC R4, R5 ;  /* 0x0000000500047311 */ /* 0x000e24000020d900 */
[----:B0-----:R0:W-:Y:S01]  /*4820*/  STG.E.U8 desc[UR36][R2.64], R4 ;  /* 0x0000000402007986 */ /* 0x0011e2000c101124 */
[----:B------:R-:W-:Y:S05]  /*4830*/  BRA `(.L_x_1277) ;  /* 0x0000000c00d47947 */ /* 0x000fea0003800000 */
.L_x_1280:
        /* <DEDUP_REMOVED lines=11> */
.L_x_1284:
[----:B------:R-:W-:Y:S02]  /*48f0*/  HADD2.F32 R0, -RZ, R0.H0_H0 ;  /* 0x20000000ff007230 */ /* 0x000fe40000004100 */
[----:B------:R-:W-:Y:S02]  /*4900*/  IMAD.MOV.U32 R19, RZ, RZ, R27 ;  /* 0x000000ffff137224 */ /* 0x000fe400078e001b */
[----:B------:R-:W0:Y:S02]  /*4910*/  F2I.FTZ.TRUNC.NTZ R5, R0 ;  /* 0x0000000000057305 */ /* 0x000e24000021f100 */
[----:B0-----:R0:W-:Y:S01]  /*4920*/  STG.E desc[UR36][R2.64], R5 ;  /* 0x0000000502007986 */ /* 0x0011e2000c101924 */
[----:B------:R-:W-:Y:S05]  /*4930*/  BRA `(.L_x_1277) ;  /* 0x0000000c00947947 */ /* 0x000fea0003800000 */
.L_x_1283:
[----:B------:R-:W-:Y:S02]  /*4940*/  HADD2.F32 R0, -RZ, R0.H0_H0 ;  /* 0x20000000ff007230 */ /* 0x000fe40000004100 */
[----:B------:R-:W-:Y:S02]  /*4950*/  IMAD.MOV.U32 R19, RZ, RZ, R27 ;  /* 0x000000ffff137224 */ /* 0x000fe400078e001b */
[----:B------:R-:W0:Y:S02]  /*4960*/  F2I.FTZ.TRUNC.NTZ R5, R0 ;  /* 0x0000000000057305 */ /* 0x000e24000021f100 */
[----:B0-----:R0:W-:Y:S01]  /*4970*/  STG.E.U16 desc[UR36][R2.64], R5 ;  /* 0x0000000502007986 */ /* 0x0011e2000c101524 */
[----:B------:R-:W-:Y:S05]  /*4980*/  BRA `(.L_x_1277) ;  /* 0x0000000c00807947 */ /* 0x000fea0003800000 */
.L_x_1279:
        /* <DEDUP_REMOVED lines=10> */
.L_x_1286:
[----:B------:R0:W-:Y:S01]  /*4a30*/  STG.E.U16 desc[UR36][R2.64], R0 ;  /* 0x0000000002007986 */ /* 0x0001e2000c101524 */
[----:B------:R-:W-:Y:S01]  /*4a40*/  IMAD.MOV.U32 R19, RZ, RZ, R27 ;  /* 0x000000ffff137224 */ /* 0x000fe200078e001b */
[----:B------:R-:W-:Y:S06]  /*4a50*/  BRA `(.L_x_1277) ;  /* 0x0000000c004c7947 */ /* 0x000fec0003800000 */
.L_x_1285:
        /* <DEDUP_REMOVED lines=11> */
.L_x_1288:
[----:B------:R-:W-:Y:S02]  /*4b10*/  HADD2.F32 R0, -RZ, R0.H0_H0 ;  /* 0x20000000ff007230 */ /* 0x000fe40000004100 */
[----:B------:R-:W-:-:S03]  /*4b20*/  IMAD.MOV.U32 R19, RZ, RZ, R27 ;  /* 0x000000ffff137224 */ /* 0x000fc600078e001b */
[----:B------:R-:W-:-:S04]  /*4b30*/  F2FP.F16.F32.PACK_AB R0, RZ, R0 ;  /* 0x00000000ff00723e */ /* 0x000fc800000000ff */
[----:B------:R-:W-:-:S05]  /*4b40*/  PRMT R0, R0, 0x5410, RZ ;  /* 0x0000541000007816 */ /* 0x000fca00000000ff */
[----:B------:R0:W-:Y:S01]  /*4b50*/  STG.E desc[UR36][R2.64], R0 ;  /* 0x0000000002007986 */ /* 0x0001e2000c101924 */
[----:B------:R-:W-:Y:S05]  /*4b60*/  BRA `(.L_x_1277) ;  /* 0x0000000c00087947 */ /* 0x000fea0003800000 */
.L_x_1287:
[----:B------:R-:W-:Y:S02]  /*4b70*/  HADD2.F32 R4, -RZ, R0.H0_H0 ;  /* 0x20000000ff047230 */ /* 0x000fe40000004100 */
[----:B------:R-:W-:-:S03]  /*4b80*/  IMAD.MOV.U32 R19, RZ, RZ, R27 ;  /* 0x000000ffff137224 */ /* 0x000fc600078e001b */
[----:B------:R-:W-:-:S06]  /*4b90*/  FMUL.FTZ R4, R4, 1 ;  /* 0x3f80000004047820 */ /* 0x000fcc0000410000 */
[----:B------:R-:W0:Y:S02]  /*4ba0*/  F2F.F64.F32 R4, R4 ;  /* 0x0000000400047310 */ /* 0x000e240000201800 */
[----:B0-----:R0:W-:Y:S01]  /*4bb0*/  STG.E.64 desc[UR36][R2.64], R4 ;  /* 0x0000000402007986 */ /* 0x0011e2000c101b24 */
[----:B------:R-:W-:Y:S05]  /*4bc0*/  BRA `(.L_x_1277) ;  /* 0x0000000800f07947 */ /* 0x000fea0003800000 */
.L_x_1278:
        /* <DEDUP_REMOVED lines=14> */
.L_x_1291:
[----:B------:R-:W-:Y:S01]  /*4cb0*/  HADD2.F32 R0, -RZ, R0.H0_H0 ;  /* 0x20000000ff007230 */ /* 0x000fe20000004100 */
[----:B------:R-:W-:Y:S01]  /*4cc0*/  CS2R R6, SRZ ;  /* 0x0000000000067805 */ /* 0x000fe2000001ff00 */
[----:B------:R-:W-:-:S03]  /*4cd0*/  IMAD.MOV.U32 R19, RZ, RZ, R27 ;  /* 0x000000ffff137224 */ /* 0x000fc600078e001b */
[----:B------:R-:W-:-:S04]  /*4ce0*/  FMUL.FTZ R0, R0, 1 ;  /* 0x3f80000000007820 */ /* 0x000fc80000410000 */
[----:B------:R-:W0:Y:S02]  /*4cf0*/  F2F.F64.F32 R4, R0 ;  /* 0x0000000000047310 */ /* 0x000e240000201800 */
[----:B0-----:R0:W-:Y:S01]  /*4d00*/  STG.E.128 desc[UR36][R2.64], R4 ;  /* 0x0000000402007986 */ /* 0x0011e2000c101d24 */
[----:B------:R-:W-:Y:S05]  /*4d10*/  BRA `(.L_x_1277) ;  /* 0x00000008009c7947 */ /* 0x000fea0003800000 */
.L_x_1290:
        /* <DEDUP_REMOVED lines=21> */
.L_x_1295:
[----:B------:R-:W-:Y:S05]  /*4e70*/  BSYNC B0 ;  /* 0x0000000000007941 */ /* 0x000fea0003800000 */
.L_x_1294:
[----:B------:R-:W-:Y:S01]  /*4e80*/  LOP3.LUT R5, R0, R5, RZ, 0xfc, !PT ;  /* 0x0000000500057212 */ /* 0x000fe200078efcff */
[----:B------:R-:W-:-:S04]  /*4e90*/  IMAD.MOV.U32 R19, RZ, RZ, R27 ;  /* 0x000000ffff137224 */ /* 0x000fc800078e001b */
[----:B------:R0:W-:Y:S01]  /*4ea0*/  STG.E.U8 desc[UR36][R2.64], R5 ;  /* 0x0000000502007986 */ /* 0x0001e2000c101124 */
[----:B------:R-:W-:Y:S05]  /*4eb0*/  BRA `(.L_x_1277) ;  /* 0x0000000800347947 */ /* 0x000fea0003800000 */
.L_x_1293:
        /* <DEDUP_REMOVED lines=13> */
.L_x_1297:
[----:B------:R-:W-:Y:S01]  /*4f90*/  IMAD.MOV.U32 R0, RZ, RZ, 0x7f ;  /* 0x0000007fff007424 */ /* 0x000fe200078e00ff */
[----:B------:R-:W-:-:S04]  /*4fa0*/  ISETP.GT.U32.AND P0, PT, R4, 0x7f800000, PT ;  /* 0x7f8000000400780c */ /* 0x000fc80003f04070 */
[----:B------:R-:W-:-:S09]  /*4fb0*/  SEL R0, R0, 0x7c, P0 ;  /* 0x0000007c00007807 */ /* 0x000fd20000000000 */
.L_x_1298:
[----:B------:R-:W-:Y:S05]  /*4fc0*/  BSYNC B0 ;  /* 0x0000000000007941 */ /* 0x000fea0003800000 */
.L_x_1296:
[----:B------:R-:W-:Y:S01]  /*4fd0*/  LOP3.LUT R4, R5, 0x80000000, RZ, 0xc0, !PT ;  /* 0x8000000005047812 */ /* 0x000fe200078ec0ff */
[----:B------:R-:W-:-:S03]  /*4fe0*/  IMAD.MOV.U32 R19, RZ, RZ, R27 ;  /* 0x000000ffff137224 */ /* 0x000fc600078e001b */
[----:B------:R-:W-:-:S04]  /*4ff0*/  SHF.R.U32.HI R5, RZ, 0x18, R4 ;  /* 0x00000018ff057819 */ /* 0x000fc80000011604 */
[----:B------:R-:W-:-:S05]  /*5000*/  LOP3.LUT R5, R0, R5, RZ, 0xfc, !PT ;  /* 0x0000000500057212 */ /* 0x000fca00078efcff */
[----:B------:R0:W-:Y:S01]  /*5010*/  STG.E.U8 desc[UR36][R2.64], R5 ;  /* 0x0000000502007986 */ /* 0x0001e2000c101124 */
[----:B------:R-:W-:Y:S05]  /*5020*/  BRA `(.L_x_1277) ;  /* 0x0000000400d87947 */ /* 0x000fea0003800000 */
.L_x_1292:
[----:B------:R-:W-:Y:S02]  /*5030*/  HADD2.F32 R0, -RZ, R0.H0_H0 ;  /* 0x20000000ff007230 */ /* 0x000fe40000004100 */
[----:B------:R-:W-:-:S03]  /*5040*/  IMAD.MOV.U32 R19, RZ, RZ, R27 ;  /* 0x000000ffff137224 */ /* 0x000fc600078e001b */
[----:B------:R-:W-:-:S05]  /*5050*/  F2FP.BF16.F32.PACK_AB R0, RZ, R0 ;  /* 0x00000000ff00723e */ /* 0x000fca00000010ff */
[----:B------:R0:W-:Y:S01]  /*5060*/  STG.E.U16 desc[UR36][R2.64], R0 ;  /* 0x0000000002007986 */ /* 0x0001e2000c101524 */
[----:B------:R-:W-:Y:S05]  /*5070*/  BRA `(.L_x_1277) ;  /* 0x0000000400c47947 */ /* 0x000fea0003800000 */
.L_x_1289:
        /* <DEDUP_REMOVED lines=13> */
.L_x_1301:
        /* <DEDUP_REMOVED lines=17> */
.L_x_1304:
[----:B------:R-:W-:-:S04]  /*5260*/  LOP3.LUT R0, R7, 0x80000000, RZ, 0xc0, !PT ;  /* 0x8000000007007812 */ /* 0x000fc800078ec0ff */
[----:B------:R-:W-:-:S04]  /*5270*/  SHF.R.U32.HI R5, RZ, 0x18, R0 ;  /* 0x00000018ff057819 */ /* 0x000fc80000011600 */
[----:B------:R-:W-:-:S04]  /*5280*/  LOP3.LUT R4, R4, R5, RZ, 0xfc, !PT ;  /* 0x0000000504047212 */ /* 0x000fc800078efcff */
[----:B------:R-:W-:-:S07]  /*5290*/  PRMT R0, R4, 0x7610, R0 ;  /* 0x0000761004007816 */ /* 0x000fce0000000000 */
.L_x_1303:
[----:B------:R-:W-:Y:S05]  /*52a0*/  BSYNC B0 ;  /* 0x0000000000007941 */ /* 0x000fea0003800000 */
.L_x_1302:
[----:B------:R3:W-:Y:S01]  /*52b0*/  STG.E.U8 desc[UR36][R2.64], R0 ;  /* 0x0000000002007986 */ /* 0x0007e2000c101124 */
[----:B------:R-:W-:Y:S01]  /*52c0*/  IMAD.MOV.U32 R19, RZ, RZ, R27 ;  /* 0x000000ffff137224 */ /* 0x000fe200078e001b */
[----:B------:R-:W-:Y:S06]  /*52d0*/  BRA `(.L_x_1277) ;  /* 0x00000004002c7947 */ /* 0x000fec0003800000 */
.L_x_1300:
        /* <DEDUP_REMOVED lines=17> */
.L_x_1307:
[----:B------:R-:W-:-:S04]  /*53f0*/  LOP3.LUT R0, R7, 0x80000000, RZ, 0xc0, !PT ;  /* 0x8000000007007812 */ /* 0x000fc800078ec0ff */
[----:B------:R-:W-:-:S04]  /*5400*/  SHF.R.U32.HI R5, RZ, 0x18, R0 ;  /* 0x00000018ff057819 */ /* 0x000fc80000011600 */
[----:B------:R-:W-:-:S04]  /*5410*/  LOP3.LUT R4, R4, R5, RZ, 0xfc, !PT ;  /* 0x0000000504047212 */ /* 0x000fc800078efcff */
[----:B------:R-:W-:-:S07]  /*5420*/  PRMT R0, R4, 0x7610, R0 ;  /* 0x0000761004007816 */ /* 0x000fce0000000000 */
.L_x_1306:
[----:B------:R-:W-:Y:S05]  /*5430*/  BSYNC B0 ;  /* 0x0000000000007941 */ /* 0x000fea0003800000 */
.L_x_1305:
[----:B------:R0:W-:Y:S01]  /*5440*/  STG.E.U8 desc[UR36][R2.64], R0 ;  /* 0x0000000002007986 */ /* 0x0001e2000c101124 */
[----:B------:R-:W-:Y:S01]  /*5450*/  IMAD.MOV.U32 R19, RZ, RZ, R27 ;  /* 0x000000ffff137224 */ /* 0x000fe200078e001b */
[----:B------:R-:W-:Y:S06]  /*5460*/  BRA `(.L_x_1277) ;  /* 0x0000000000c87947 */ /* 0x000fec0003800000 */
.L_x_1299:
        /* <DEDUP_REMOVED lines=23> */
.L_x_1282:
        /* <DEDUP_REMOVED lines=16> */
.L_x_1310:
[----:B------:R-:W-:Y:S01]  /*56e0*/  IMAD.MOV.U32 R19, RZ, RZ, R27 ;  /* 0x000000ffff137224 */ /* 0x000fe200078e001b */
[----:B------:R-:W-:Y:S06]  /*56f0*/  BRA `(.L_x_1277) ;  /* 0x0000000000247947 */ /* 0x000fec0003800000 */
.L_x_1309:
[----:B------:R-:W-:Y:S02]  /*5700*/  HADD2.F32 R4, -RZ, R0.H0_H0 ;  /* 0x20000000ff047230 */ /* 0x000fe40000004100 */
[----:B------:R-:W-:-:S04]  /*5710*/  IMAD.MOV.U32 R19, RZ, RZ, R27 ;  /* 0x000000ffff137224 */ /* 0x000fc800078e001b */
[----:B------:R-:W0:Y:S02]  /*5720*/  F2I.U64.TRUNC R4, R4 ;  /* 0x0000000400047311 */ /* 0x000e24000020d800 */
[----:B0-----:R2:W-:Y:S01]  /*5730*/  STG.E.64 desc[UR36][R2.64], R4 ;  /* 0x0000000402007986 */ /* 0x0015e2000c101b24 */
[----:B------:R-:W-:Y:S05]  /*5740*/  BRA `(.L_x_1277) ;  /* 0x0000000000107947 */ /* 0x000fea0003800000 */
.L_x_1308:
[----:B------:R-:W-:Y:S02]  /*5750*/  HADD2.F32 R0, -RZ, R0.H0_H0 ;  /* 0x20000000ff007230 */ /* 0x000fe40000004100 */
[----:B------:R-:W-:Y:S02]  /*5760*/  IMAD.MOV.U32 R19, RZ, RZ, R27 ;  /* 0x000000ffff137224 */ /* 0x000fe400078e001b */
[----:B------:R-:W0:Y:S02]  /*5770*/  F2I.FTZ.U32.TRUNC.NTZ R5, R0 ;  /* 0x0000000000057305 */ /* 0x000e24000021f000 */
[----:B0-----:R0:W-:Y:S03]  /*5780*/  STG.E desc[UR36][R2.64], R5 ;  /* 0x0000000502007986 */ /* 0x0011e6000c101924 */
.L_x_1277:
[----:B------:R-:W-:Y:S05]  /*5790*/  BSYNC B6 ;  /* 0x0000000000067941 */ /* 0x000fea0003800000 */
.L_x_1276:
        /* <DEDUP_REMOVED lines=25> */
.L_x_1316:
[----:B------:R-:W-:-:S06]  /*5930*/  HADD2.F32 R5, -RZ, R24.H0_H0 ;  /* 0x20000018ff057230 */ /* 0x000fcc0000004100 */
[----:B------:R-:W0:Y:S02]  /*5940*/  F2I.S64.TRUNC R4, R5 ;  /* 0x0000000500047311 */ /* 0x000e24000020d900 */
[----:B0-----:R0:W-:Y:S01]  /*5950*/  STG.E.U8 desc[UR36][R2.64], R4 ;  /* 0x0000000402007986 */ /* 0x0011e2000c101124 */
[----:B------:R-:W-:Y:S05]  /*5960*/  BRA `(.L_x_1318) ;  /* 0x0000000c00847947 */ /* 0x000fea0003800000 */
.L_x_1315:
        /* <DEDUP_REMOVED lines=10> */
.L_x_1320:
[----:B------:R-:W-:-:S04]  /*5a10*/  HADD2.F32 R24, -RZ, R24.H0_H0 ;  /* 0x20000018ff187230 */ /* 0x000fc80000004100 */
[----:B------:R-:W0:Y:S02]  /*5a20*/  F2I.FTZ.TRUNC.NTZ R5, R24 ;  /* 0x0000001800057305 */ /* 0x000e24000021f100 */
[----:B0-----:R0:W-:Y:S01]  /*5a30*/  STG.E desc[UR36][R2.64], R5 ;  /* 0x0000000502007986 */ /* 0x0011e2000c101924 */
[----:B------:R-:W-:Y:S05]  /*5a40*/  BRA `(.L_x_1318) ;  /* 0x0000000c004c7947 */ /* 0x000fea0003800000 */
.L_x_1319:
[----:B------:R-:W-:-:S04]  /*5a50*/  HADD2.F32 R24, -RZ, R24.H0_H0 ;  /* 0x20000018ff187230 */ /* 0x000fc80000004100 */
[----:B------:R-:W0:Y:S02]  /*5a60*/  F2I.FTZ.TRUNC.NTZ R5, R24 ;  /* 0x0000001800057305 */ /* 0x000e24000021f100 */
[----:B0-----:R0:W-:Y:S01]  /*5a70*/  STG.E.U16 desc[UR36][R2.64], R5 ;  /* 0x0000000502007986 */ /* 0x0011e2000c101524 */
[----:B------:R-:W-:Y:S05]  /*5a80*/  BRA `(.L_x_1318) ;  /* 0x0000000c003c7947 */ /* 0x000fea0003800000 */
.L_x_1314:
        /* <DEDUP_REMOVED lines=9> */
.L_x_1322:
[----:B------:R0:W-:Y:S01]  /*5b20*/  STG.E.U16 desc[UR36][R2.64], R24 ;  /* 0x0000001802007986 */ /* 0x0001e2000c101524 */
[----:B------:R-:W-:Y:S05]  /*5b30*/  BRA `(.L_x_1318) ;  /* 0x0000000c00107947 */ /* 0x000fea0003800000 */
.L_x_1321:
        /* <DEDUP_REMOVED lines=10> */
.L_x_1324:
[----:B------:R-:W-:-:S05]  /*5be0*/  HADD2.F32 R0, -RZ, R24.H0_H0 ;  /* 0x20000018ff007230 */ /* 0x000fca0000004100 */
[----:B------:R-:W-:-:S04]  /*5bf0*/  F2FP.F16.F32.PACK_AB R0, RZ, R0 ;  /* 0x00000000ff00723e */ /* 0x000fc800000000ff */
[----:B------:R-:W-:-:S05]  /*5c00*/  PRMT R0, R0, 0x5410, RZ ;  /* 0x0000541000007816 */ /* 0x000fca00000000ff */
[----:B------:R0:W-:Y:S01]  /*5c10*/  STG.E desc[UR36][R2.64], R0 ;  /* 0x0000000002007986 */ /* 0x0001e2000c101924 */
[----:B------:R-:W-:Y:S05]  /*5c20*/  BRA `(.L_x_1318) ;  /* 0x0000000800d47947 */ /* 0x000fea0003800000 */
.L_x_1323:
[----:B------:R-:W-:-:S05]  /*5c30*/  HADD2.F32 R4, -RZ, R24.H0_H0 ;  /* 0x20000018ff047230 */ /* 0x000fca0000004100 */
[----:B------:R-:W-:-:S06]  /*5c40*/  FMUL.FTZ R4, R4, 1 ;  /* 0x3f80000004047820 */ /* 0x000fcc0000410000 */
[----:B------:R-:W0:Y:S02]  /*5c50*/  F2F.F64.F32 R4, R4 ;  /* 0x0000000400047310 */ /* 0x000e240000201800 */
[----:B0-----:R0:W-:Y:S01]  /*5c60*/  STG.E.64 desc[UR36][R2.64], R4 ;  /* 0x0000000402007986 */ /* 0x0011e2000c101b24 */
[----:B------:R-:W-:Y:S05]  /*5c70*/  BRA `(.L_x_1318) ;  /* 0x0000000800c07947 */ /* 0x000fea0003800000 */
.L_x_1313:
        /* <DEDUP_REMOVED lines=13> */
.L_x_1327:
[----:B------:R-:W-:Y:S01]  /*5d50*/  HADD2.F32 R24, -RZ, R24.H0_H0 ;  /* 0x20000018ff187230 */ /* 0x000fe20000004100 */
[----:B------:R-:W-:-:S04]  /*5d60*/  CS2R R6, SRZ ;  /* 0x0000000000067805 */ /* 0x000fc8000001ff00 */
[----:B------:R-:W-:-:S06]  /*5d70*/  FMUL.FTZ R4, R24, 1 ;  /* 0x3f80000018047820 */ /* 0x000fcc0000410000 */
[----:B------:R-:W0:Y:S02]  /*5d80*/  F2F.F64.F32 R4, R4 ;  /* 0x0000000400047310 */ /* 0x000e240000201800 */
[----:B0-----:R0:W-:Y:S01]  /*5d90*/  STG.E.128 desc[UR36][R2.64], R4 ;  /* 0x0000000402007986 */ /* 0x0011e2000c101d24 */
[----:B------:R-:W-:Y:S05]  /*5da0*/  BRA `(.L_x_1318) ;  /* 0x0000000800747947 */ /* 0x000fea0003800000 */
.L_x_1326:
        /* <DEDUP_REMOVED lines=21> */
.L_x_1331:
[----:B------:R-:W-:Y:S05]  /*5f00*/  BSYNC B0 ;  /* 0x0000000000007941 */ /* 0x000fea0003800000 */
.L_x_1330:
[----:B------:R-:W-:-:S05]  /*5f10*/  LOP3.LUT R5, R0, R5, RZ, 0xfc, !PT ;  /* 0x0000000500057212 */ /* 0x000fca00078efcff */
[----:B------:R0:W-:Y:S01]  /*5f20*/  STG.E.U8 desc[UR36][R2.64], R5 ;  /* 0x0000000502007986 */ /* 0x0001e2000c101124 */
[----:B------:R-:W-:Y:S05]  /*5f30*/  BRA `(.L_x_1318) ;  /* 0x0000000800107947 */ /* 0x000fea0003800000 */
.L_x_1329:
        /* <DEDUP_REMOVED lines=13> */
.L_x_1333:
[----:B------:R-:W-:Y:S01]  /*6010*/  IMAD.MOV.U32 R0, RZ, RZ, 0x7f ;  /* 0x0000007fff007424 */ /* 0x000fe200078e00ff */
[----:B------:R-:W-:-:S04]  /*6020*/  ISETP.GT.U32.AND P0, PT, R4, 0x7f800000, PT ;  /* 0x7f8000000400780c */ /* 0x000fc80003f04070 */
[----:B------:R-:W-:-:S09]  /*6030*/  SEL R0, R0, 0x7c, P0 ;  /* 0x0000007c00007807 */ /* 0x000fd20000000000 */
.L_x_1334:
[----:B------:R-:W-:Y:S05]  /*6040*/  BSYNC B0 ;  /* 0x0000000000007941 */ /* 0x000fea0003800000 */
.L_x_1332:
[----:B------:R-:W-:-:S04]  /*6050*/  LOP3.LUT R4, R5, 0x80000000, RZ, 0xc0, !PT ;  /* 0x8000000005047812 */ /* 0x000fc800078ec0ff */
[----:B------:R-:W-:-:S04]  /*6060*/  SHF.R.U32.HI R5, RZ, 0x18, R4 ;  /* 0x00000018ff057819 */ /* 0x000fc80000011604 */
[----:B------:R-:W-:-:S05]  /*6070*/  LOP3.LUT R5, R0, R5, RZ, 0xfc, !PT ;  /* 0x0000000500057212 */ /* 0x000fca00078efcff */
[----:B------:R0:W-:Y:S01]  /*6080*/  STG.E.U8 desc[UR36][R2.64], R5 ;  /* 0x0000000502007986 */ /* 0x0001e2000c101124 */
[----:B------:R-:W-:Y:S05]  /*6090*/  BRA `(.L_x_1318) ;  /* 0x0000000400b87947 */ /* 0x000fea0003800000 */
.L_x_1328:
[----:B------:R-:W-:-:S05]  /*60a0*/  HADD2.F32 R0, -RZ, R24.H0_H0 ;  /* 0x20000018ff007230 */ /* 0x000fca0000004100 */
[----:B------:R-:W-:-:S05]  /*60b0*/  F2FP.BF16.F32.PACK_AB R0, RZ, R0 ;  /* 0x00000000ff00723e */ /* 0x000fca00000010ff */
[----:B------:R0:W-:Y:S01]  /*60c0*/  STG.E.U16 desc[UR36][R2.64], R0 ;  /* 0x0000000002007986 */ /* 0x0001e2000c101524 */
[----:B------:R-:W-:Y:S05]  /*60d0*/  BRA `(.L_x_1318) ;  /* 0x0000000400a87947 */ /* 0x000fea0003800000 */
.L_x_1325:
        /* <DEDUP_REMOVED lines=12> */
.L_x_1337:
        /* <DEDUP_REMOVED lines=17> */
.L_x_1340:
[----:B------:R-:W-:-:S04]  /*62b0*/  LOP3.LUT R0, R7, 0x80000000, RZ, 0xc0, !PT ;  /* 0x8000000007007812 */ /* 0x000fc800078ec0ff */
[----:B------:R-:W-:-:S04]  /*62c0*/  SHF.R.U32.HI R5, RZ, 0x18, R0 ;  /* 0x00000018ff057819 */ /* 0x000fc80000011600 */
[----:B------:R-:W-:-:S04]  /*62d0*/  LOP3.LUT R4, R4, R5, RZ, 0xfc, !PT ;  /* 0x0000000504047212 */ /* 0x000fc800078efcff */
[----:B------:R-:W-:-:S07]  /*62e0*/  PRMT R0, R4, 0x7610, R0 ;  /* 0x0000761004007816 */ /* 0x000fce0000000000 */
.L_x_1339:
[----:B------:R-:W-:Y:S05]  /*62f0*/  BSYNC B0 ;  /* 0x0000000000007941 */ /* 0x000fea0003800000 */
.L_x_1338:
[----:B------:R3:W-:Y:S01]  /*6300*/  STG.E.U8 desc[UR36][R2.64], R0 ;  /* 0x0000000002007986 */ /* 0x0007e2000c101124 */
[----:B------:R-:W-:Y:S05]  /*6310*/  BRA `(.L_x_1318) ;  /* 0x0000000400187947 */ /* 0x000fea0003800000 */
.L_x_1336:
        /* <DEDUP_REMOVED lines=17> */
.L_x_1343:
[----:B------:R-:W-:-:S04]  /*6430*/  LOP3.LUT R0, R7, 0x80000000, RZ, 0xc0, !PT ;  /* 0x8000000007007812 */ /* 0x000fc800078ec0ff */
[----:B------:R-:W-:-:S04]  /*6440*/  SHF.R.U32.HI R5, RZ, 0x18, R0 ;  /* 0x00000018ff057819 */ /* 0x000fc80000011600 */
[----:B------:R-:W-:-:S04]  /*6450*/  LOP3.LUT R4, R4, R5, RZ, 0xfc, !PT ;  /* 0x0000000504047212 */ /* 0x000fc800078efcff */
[----:B------:R-:W-:-:S07]  /*6460*/  PRMT R0, R4, 0x7610, R0 ;  /* 0x0000761004007816 */ /* 0x000fce0000000000 */
.L_x_1342:
[----:B------:R-:W-:Y:S05]  /*6470*/  BSYNC B0 ;  /* 0x0000000000007941 */ /* 0x000fea0003800000 */
.L_x_1341:
[----:B------:R0:W-:Y:S01]  /*6480*/  STG.E.U8 desc[UR36][R2.64], R0 ;  /* 0x0000000002007986 */ /* 0x0001e2000c101124 */
[----:B------:R-:W-:Y:S05]  /*6490*/  BRA `(.L_x_1318) ;  /* 0x0000000000b87947 */ /* 0x000fea0003800000 */
.L_x_1335:
        /* <DEDUP_REMOVED lines=22> */
.L_x_1317:
        /* <DEDUP_REMOVED lines=16> */
.L_x_1346:
[----:B------:R-:W-:Y:S05]  /*6700*/  BRA `(.L_x_1318) ;  /* 0x00000000001c7947 */ /* 0x000fea0003800000 */
.L_x_1345:
[----:B------:R-:W-:-:S06]  /*6710*/  HADD2.F32 R4, -RZ, R24.H0_H0 ;  /* 0x20000018ff047230 */ /* 0x000fcc0000004100 */
[----:B------:R-:W0:Y:S02]  /*6720*/  F2I.U64.TRUNC R4, R4 ;  /* 0x0000000400047311 */ /* 0x000e24000020d800 */
[----:B0-----:R2:W-:Y:S01]  /*6730*/  STG.E.64 desc[UR36][R2.64], R4 ;  /* 0x0000000402007986 */ /* 0x0015e2000c101b24 */
[----:B------:R-:W-:Y:S05]  /*6740*/  BRA `(.L_x_1318) ;  /* 0x00000000000c7947 */ /* 0x000fea0003800000 */
.L_x_1344:
[----:B------:R-:W-:-:S04]  /*6750*/  HADD2.F32 R24, -RZ, R24.H0_H0 ;  /* 0x20000018ff187230 */ /* 0x000fc80000004100 */
[----:B------:R-:W0:Y:S02]  /*6760*/  F2I.FTZ.U32.TRUNC.NTZ R5, R24 ;  /* 0x0000001800057305 */ /* 0x000e24000021f000 */
[----:B0-----:R0:W-:Y:S02]  /*6770*/  STG.E desc[UR36][R2.64], R5 ;  /* 0x0000000502007986 */ /* 0x0011e4000c101924 */
.L_x_1318:
        /* <DEDUP_REMOVED lines=25> */
.L_x_1350:
[----:B------:R-:W-:-:S06]  /*6910*/  HADD2.F32 R5, -RZ, R23.H0_H0 ;  /* 0x20000017ff057230 */ /* 0x000fcc0000004100 */
[----:B------:R-:W0:Y:S02]  /*6920*/  F2I.S64.TRUNC R4, R5 ;  /* 0x0000000500047311 */ /* 0x000e24000020d900 */
[----:B0-----:R3:W-:Y:S01]  /*6930*/  STG.E.U8 desc[UR36][R2.64], R4 ;  /* 0x0000000402007986 */ /* 0x0017e2000c101124 */
[----:B------:R-:W-:Y:S05]  /*6940*/  BRA `(.L_x_1352) ;  /* 0x0000000c00847947 */ /* 0x000fea0003800000 */
.L_x_1349:
        /* <DEDUP_REMOVED lines=10> */
.L_x_1354:
[----:B------:R-:W-:-:S06]  /*69f0*/  HADD2.F32 R23, -RZ, R23.H0_H0 ;  /* 0x20000017ff177230 */ /* 0x000fcc0000004100 */
[----:B------:R-:W0:Y:S02]  /*6a00*/  F2I.FTZ.TRUNC.NTZ R23, R23 ;  /* 0x0000001700177305 */ /* 0x000e24000021f100 */
[----:B0-----:R2:W-:Y:S01]  /*6a10*/  STG.E desc[UR36][R2.64], R23 ;  /* 0x0000001702007986 */ /* 0x0015e2000c101924 */
[----:B------:R-:W-:Y:S05]  /*6a20*/  BRA `(.L_x_1352) ;  /* 0x0000000c004c7947 */ /* 0x000fea0003800000 */
.L_x_1353:
[----:B------:R-:W-:-:S06]  /*6a30*/  HADD2.F32 R23, -RZ, R23.H0_H0 ;  /* 0x20000017ff177230 */ /* 0x000fcc0000004100 */
[----:B------:R-:W0:Y:S02]  /*6a40*/  F2I.FTZ.TRUNC.NTZ R23, R23 ;  /* 0x0000001700177305 */ /* 0x000e24000021f100 */
[----:B0-----:R0:W-:Y:S01]  /*6a50*/  STG.E.U16 desc[UR36][R2.64], R23 ;  /* 0x0000001702007986 */ /* 0x0011e2000c101524 */
[----:B------:R-:W-:Y:S05]  /*6a60*/  BRA `(.L_x_1352) ;  /* 0x0000000c003c7947 */ /* 0x000fea0003800000 */
.L_x_1348:
        /* <DEDUP_REMOVED lines=9> */
.L_x_1356:
[----:B------:R0:W-:Y:S01]  /*6b00*/  STG.E.U16 desc[UR36][R2.64], R23 ;  /* 0x0000001702007986 */ /* 0x0001e2000c101524 */
[----:B------:R-:W-:Y:S05]  /*6b10*/  BRA `(.L_x_1352) ;  /* 0x0000000c00107947 */ /* 0x000fea0003800000 */
.L_x_1355:
        /* <DEDUP_REMOVED lines=10> */
.L_x_1358:
[----:B------:R-:W-:-:S05]  /*6bc0*/  HADD2.F32 R0, -RZ, R23.H0_H0 ;  /* 0x20000017ff007230 */ /* 0x000fca0000004100 */
[----:B------:R-:W-:-:S04]  /*6bd0*/  F2FP.F16.F32.PACK_AB R0, RZ, R0 ;  /* 0x00000000ff00723e */ /* 0x000fc800000000ff */
[----:B------:R-:W-:-:S05]  /*6be0*/  PRMT R0, R0, 0x5410, RZ ;  /* 0x0000541000007816 */ /* 0x000fca00000000ff */
[----:B------:R0:W-:Y:S01]  /*6bf0*/  STG.E desc[UR36][R2.64], R0 ;  /* 0x0000000002007986 */ /* 0x0001e2000c101924 */
[----:B------:R-:W-:Y:S05]  /*6c00*/  BRA `(.L_x_1352) ;  /* 0x0000000800d47947 */ /* 0x000fea0003800000 */
.L_x_1357:
[----:B------:R-:W-:-:S05]  /*6c10*/  HADD2.F32 R4, -RZ, R23.H0_H0 ;  /* 0x20000017ff047230 */ /* 0x000fca0000004100 */
[----:B------:R-:W-:-:S06]  /*6c20*/  FMUL.FTZ R4, R4, 1 ;  /* 0x3f80000004047820 */ /* 0x000fcc0000410000 */
[----:B------:R-:W0:Y:S02]  /*6c30*/  F2F.F64.F32 R4, R4 ;  /* 0x0000000400047310 */ /* 0x000e240000201800 */
[----:B0-----:R0:W-:Y:S01]  /*6c40*/  STG.E.64 desc[UR36][R2.64], R4 ;  /* 0x0000000402007986 */ /* 0x0011e2000c101b24 */
[----:B------:R-:W-:Y:S05]  /*6c50*/  BRA `(.L_x_1352) ;  /* 0x0000000800c07947 */ /* 0x000fea0003800000 */
.L_x_1347:
        /* <DEDUP_REMOVED lines=13> */
.L_x_1361:
[----:B------:R-:W-:Y:S01]  /*6d30*/  HADD2.F32 R23, -RZ, R23.H0_H0 ;  /* 0x20000017ff177230 */ /* 0x000fe20000004100 */
[----:B------:R-:W-:-:S04]  /*6d40*/  CS2R R6, SRZ ;  /* 0x0000000000067805 */ /* 0x000fc8000001ff00 */
[----:B------:R-:W-:-:S06]  /*6d50*/  FMUL.FTZ R4, R23, 1 ;  /* 0x3f80000017047820 */ /* 0x000fcc0000410000 */
[----:B------:R-:W0:Y:S02]  /*6d60*/  F2F.F64.F32 R4, R4 ;  /* 0x0000000400047310 */ /* 0x000e240000201800 */
[----:B0-----:R0:W-:Y:S01]  /*6d70*/  STG.E.128 desc[UR36][R2.64], R4 ;  /* 0x0000000402007986 */ /* 0x0011e2000c101d24 */
[----:B------:R-:W-:Y:S05]  /*6d80*/  BRA `(.L_x_1352) ;  /* 0x0000000800747947 */ /* 0x000fea0003800000 */
.L_x_1360:
        /* <DEDUP_REMOVED lines=21> */
.L_x_1365:
[----:B------:R-:W-:Y:S05]  /*6ee0*/  BSYNC B0 ;  /* 0x0000000000007941 */ /* 0x000fea0003800000 */
.L_x_1364:
[----:B------:R-:W-:-:S05]  /*6ef0*/  LOP3.LUT R5, R0, R5, RZ, 0xfc, !PT ;  /* 0x0000000500057212 */ /* 0x000fca00078efcff */
[----:B------:R0:W-:Y:S01]  /*6f00*/  STG.E.U8 desc[UR36][R2.64], R5 ;  /* 0x0000000502007986 */ /* 0x0001e2000c101124 */
[----:B------:R-:W-:Y:S05]  /*6f10*/  BRA `(.L_x_1352) ;  /* 0x0000000800107947 */ /* 0x000fea0003800000 */
.L_x_1363:
        /* <DEDUP_REMOVED lines=13> */
.L_x_1367:
[----:B------:R-:W-:Y:S01]  /*6ff0*/  IMAD.MOV.U32 R0, RZ, RZ, 0x7f ;  /* 0x0000007fff007424 */ /* 0x000fe200078e00ff */
[----:B------:R-:W-:-:S04]  /*7000*/  ISETP.GT.U32.AND P0, PT, R4, 0x7f800000, PT ;  /* 0x7f8000000400780c */ /* 0x000fc80003f04070 */
[----:B------:R-:W-:-:S09]  /*7010*/  SEL R0, R0, 0x7c, P0 ;  /* 0x0000007c00007807 */ /* 0x000fd20000000000 */
.L_x_1368:
[----:B------:R-:W-:Y:S05]  /*7020*/  BSYNC B0 ;  /* 0x0000000000007941 */ /* 0x000fea0003800000 */
.L_x_1366:
[----:B------:R-:W-:-:S04]  /*7030*/  LOP3.LUT R4, R23, 0x80000000, RZ, 0xc0, !PT ;  /* 0x8000000017047812 */ /* 0x000fc800078ec0ff */
[----:B------:R-:W-:-:S04]  /*7040*/  SHF.R.U32.HI R5, RZ, 0x18, R4 ;  /* 0x00000018ff057819 */ /* 0x000fc80000011604 */
[----:B------:R-:W-:-:S05]  /*7050*/  LOP3.LUT R5, R0, R5, RZ, 0xfc, !PT ;  /* 0x0000000500057212 */ /* 0x000fca00078efcff */
[----:B------:R0:W-:Y:S01]  /*7060*/  STG.E.U8 desc[UR36][R2.64], R5 ;  /* 0x0000000502007986 */ /* 0x0001e2000c101124 */
[----:B------:R-:W-:Y:S05]  /*7070*/  BRA `(.L_x_1352) ;  /* 0x0000000400b87947 */ /* 0x000fea0003800000 */
.L_x_1362:
[----:B------:R-:W-:-:S05]  /*7080*/  HADD2.F32 R0, -RZ, R23.H0_H0 ;  /* 0x20000017ff007230 */ /* 0x000fca0000004100 */
[----:B------:R-:W-:-:S05]  /*7090*/  F2FP.BF16.F32.PACK_AB R0, RZ, R0 ;  /* 0x00000000ff00723e */ /* 0x000fca00000010ff */
[----:B------:R0:W-:Y:S01]  /*70a0*/  STG.E.U16 desc[UR36][R2.64], R0 ;  /* 0x0000000002007986 */ /* 0x0001e2000c101524 */
[----:B------:R-:W-:Y:S05]  /*70b0*/  BRA `(.L_x_1352) ;  /* 0x0000000400a87947 */ /* 0x000fea0003800000 */
.L_x_1359:
        /* <DEDUP_REMOVED lines=12> */
.L_x_1371:
        /* <DEDUP_REMOVED lines=17> */
.L_x_1374:
[----:B------:R-:W-:-:S04]  /*7290*/  LOP3.LUT R0, R23, 0x80000000, RZ, 0xc0, !PT ;  /* 0x8000000017007812 */ /* 0x000fc800078ec0ff */
[----:B------:R-:W-:-:S04]  /*72a0*/  SHF.R.U32.HI R5, RZ, 0x18, R0 ;  /* 0x00000018ff057819 */ /* 0x000fc80000011600 */
[----:B------:R-:W-:-:S04]  /*72b0*/  LOP3.LUT R4, R4, R5, RZ, 0xfc, !PT ;  /* 0x0000000504047212 */ /* 0x000fc800078efcff */
[----:B------:R-:W-:-:S07]  /*72c0*/  PRMT R0, R4, 0x7610, R0 ;  /* 0x0000761004007816 */ /* 0x000fce0000000000 */
.L_x_1373:
[----:B------:R-:W-:Y:S05]  /*72d0*/  BSYNC B0 ;  /* 0x0000000000007941 */ /* 0x000fea0003800000 */
.L_x_1372:
[----:B------:R0:W-:Y:S01]  /*72e0*/  STG.E.U8 desc[UR36][R2.64], R0 ;  /* 0x0000000002007986 */ /* 0x0001e2000c101124 */
[----:B------:R-:W-:Y:S05]  /*72f0*/  BRA `(.L_x_1352) ;  /* 0x0000000400187947 */ /* 0x000fea0003800000 */
.L_x_1370:
        /* <DEDUP_REMOVED lines=17> */
.L_x_1377:
[----:B------:R-:W-:-:S04]  /*7410*/  LOP3.LUT R0, R23, 0x80000000, RZ, 0xc0, !PT ;  /* 0x8000000017007812 */ /* 0x000fc800078ec0ff */
[----:B------:R-:W-:-:S04]  /*7420*/  SHF.R.U32.HI R5, RZ, 0x18, R0 ;  /* 0x00000018ff057819 */ /* 0x000fc80000011600 */
[----:B------:R-:W-:-:S04]  /*7430*/  LOP3.LUT R4, R4, R5, RZ, 0xfc, !PT ;  /* 0x0000000504047212 */ /* 0x000fc800078efcff */
[----:B------:R-:W-:-:S07]  /*7440*/  PRMT R0, R4, 0x7610, R0 ;  /* 0x0000761004007816 */ /* 0x000fce0000000000 */
.L_x_1376:
[----:B------:R-:W-:Y:S05]  /*7450*/  BSYNC B0 ;  /* 0x0000000000007941 */ /* 0x000fea0003800000 */
.L_x_1375:
[----:B------:R0:W-:Y:S01]  /*7460*/  STG.E.U8 desc[UR36][R2.64], R0 ;  /* 0x0000000002007986 */ /* 0x0001e2000c101124 */
[----:B------:R-:W-:Y:S05]  /*7470*/  BRA `(.L_x_1352) ;  /* 0x0000000000b87947 */ /* 0x000fea0003800000 */
.L_x_1369:
[----:B------:R-:W-:-:S13]  /*7480*/  ISETP.NE.AND P0, PT, R0, 0x1c, PT ;  /* 0x0000001c0000780c */ /* 0x000fda0003f05270 */
[----:B------:R-:W-:Y:S05]  /*7490*/  @!P0 BRA `(.L_x_1378) ;  /* 0x0000000000a48947 */ /* 0x000fea0003800000 */
[----:B------:R-:W-:-:S13]  /*74a0*/  ISETP.NE.AND P0, PT, R0, 0x1d, PT ;  /* 0x0000001d0000780c */ /* 0x000fda0003f05270 */
[----:B------:R-:W-:Y:S05]  /*74b0*/  @!P0 BRA `(.L_x_1379) ;  /* 0x00000000008c8947 */ /* 0x000fea0003800000 */
[----:B------:R-:W-:-:S13]  /*74c0*/  ISETP.NE.AND P0, PT, R0, 0x2c, PT ;  /* 0x0000002c0000780c */ /* 0x000fda0003f05270 */
[----:B------:R-:W-:Y:S05]  /*74d0*/  @P0 BRA `(.L_x_1351) ;  /* 0x0000000000400947 */ /* 0x000fea0003800000 */
[----:B------:R-:W-:Y:S02]  /*74e0*/  HADD2.F32 R23, -RZ, R23.H0_H0 ;  /* 0x20000017ff177230 */ /* 0x000fe40000004100 */
[----:B------:R-:W-:-:S03]  /*74f0*/  IMAD.MOV.U32 R5, RZ, RZ, 0xff ;  /* 0x000000ffff057424 */ /* 0x000fc600078e00ff */
[----:B------:R-:W-:-:S04]  /*7500*/  SHF.R.U32.HI R6, RZ, 0x17, R23 ;  /* 0x00000017ff067819 */ /* 0x000fc80000011617 */
[----:B------:R-:W-:-:S04]  /*7510*/  LOP3.LUT R4, R6, 0xff, RZ, 0xc0, !PT ;  /* 0x000000ff06047812 */ /* 0x000fc800078ec0ff */
[----:B------:R-:W-:-:S13]  /*7520*/  ISETP.NE.AND P2, PT, R4, 0xff, PT ;  /* 0x000000ff0400780c */ /* 0x000fda0003f45270 */
[--C-:B------:R-:W-:Y:S02]  /*7530*/  @P2 SHF.R.U32.HI R0, RZ, 0x16, R23.reuse ;  /* 0x00000016ff002819 */ /* 0x100fe40000011617 */
[----:B------:R-:W-:Y:S02]  /*7540*/  @P2 LOP3.LUT P0, RZ, R4, 0x3fffff, R23, 0xf8, !PT ;  /* 0x003fffff04ff2812 */ /* 0x000fe4000780f817 */
        /* <DEDUP_REMOVED lines=9> */
.L_x_1351:
        /* <DEDUP_REMOVED lines=16> */
.L_x_1380:
[----:B------:R-:W-:Y:S05]  /*76e0*/  BRA `(.L_x_1352) ;  /* 0x00000000001c7947 */ /* 0x000fea0003800000 */
.L_x_1379:
[----:B------:R-:W-:-:S06]  /*76f0*/  HADD2.F32 R4, -RZ, R23.H0_H0 ;  /* 0x20000017ff047230 */ /* 0x000fcc0000004100 */
[----:B------:R-:W0:Y:S02]  /*7700*/  F2I.U64.TRUNC R4, R4 ;  /* 0x0000000400047311 */ /* 0x000e24000020d800 */
[----:B0-----:R0:W-:Y:S01]  /*7710*/  STG.E.64 desc[UR36][R2.64], R4 ;  /* 0x0000000402007986 */ /* 0x0011e2000c101b24 */
[----:B------:R-:W-:Y:S05]  /*7720*/  BRA `(.L_x_1352) ;  /* 0x00000000000c7947 */ /* 0x000fea0003800000 */
.L_x_1378:
[----:B------:R-:W-:-:S06]  /*7730*/  HADD2.F32 R23, -RZ, R23.H0_H0 ;  /* 0x20000017ff177230 */ /* 0x000fcc0000004100 */
[----:B------:R-:W0:Y:S02]  /*7740*/  F2I.FTZ.U32.TRUNC.NTZ R23, R23 ;  /* 0x0000001700177305 */ /* 0x000e24000021f000 */
[----:B0-----:R0:W-:Y:S02]  /*7750*/  STG.E desc[UR36][R2.64], R23 ;  /* 0x0000001702007986 */ /* 0x0011e4000c101924 */
.L_x_1352:
[----:B------:R-:W-:-:S07]  /*7760*/  VIADD R19, R19, 0x80 ;  /* 0x0000008013137836 */ /* 0x000fce0000000000 */
.L_x_1312:
[----:B------:R-:W-:Y:S05]  /*7770*/  BSYNC B6 ;  /* 0x0000000000067941 */ /* 0x000fea0003800000 */
.L_x_1311:
[----:B------:R-:W-:-:S13]  /*7780*/  ISETP.GE.AND P0, PT, R19, R16, PT ;  /* 0x000000101300720c */ /* 0x000fda0003f06270 */
[----:B------:R-:W-:Y:S05]  /*7790*/  @P0 EXIT ;  /* 0x000000000000094d */ /* 0x000fea0003800000 */
[----:B01234-:R-:W0:Y:S01]  /*77a0*/  LDC.64 R2, c[0x0][0x218] ;  /* 0x00008600ff027b82 */ /* 0x01fe220000000a00 */
        /* <DEDUP_REMOVED lines=20> */
.L_x_1384:
[----:B------:R-:W-:-:S06]  /*78f0*/  HADD2.F32 R5, -RZ, R22.H0_H0 ;  /* 0x20000016ff057230 */ /* 0x000fcc0000004100 */
[----:B------:R-:W0:Y:S02]  /*7900*/  F2I.S64.TRUNC R4, R5 ;  /* 0x0000000500047311 */ /* 0x000e24000020d900 */
[----:B0-----:R-:W-:Y:S01]  /*7910*/  STG.E.U8 desc[UR36][R2.64], R4 ;  /* 0x0000000402007986 */ /* 0x001fe2000c101124 */
[----:B------:R-:W-:Y:S05]  /*7920*/  EXIT ;  /* 0x000000000000794d */ /* 0x000fea0003800000 */
.L_x_1383:
        /* <DEDUP_REMOVED lines=10> */
.L_x_1387:
[----:B------:R-:W-:-:S04]  /*79d0*/  HADD2.F32 R22, -RZ, R22.H0_H0 ;  /* 0x20000016ff167230 */ /* 0x000fc80000004100 */
[----:B------:R-:W0:Y:S02]  /*79e0*/  F2I.FTZ.TRUNC.NTZ R5, R22 ;  /* 0x0000001600057305 */ /* 0x000e24000021f100 */
[----:B0-----:R-:W-:Y:S01]  /*79f0*/  STG.E desc[UR36][R2.64], R5 ;  /* 0x0000000502007986 */ /* 0x001fe2000c101924 */
[----:B------:R-:W-:Y:S05]  /*7a00*/  EXIT ;  /* 0x000000000000794d */ /* 0x000fea0003800000 */
.L_x_1386:
[----:B------:R-:W-:-:S04]  /*7a10*/  HADD2.F32 R22, -RZ, R22.H0_H0 ;  /* 0x20000016ff167230 */ /* 0x000fc80000004100 */
[----:B------:R-:W0:Y:S02]  /*7a20*/  F2I.FTZ.TRUNC.NTZ R5, R22 ;  /* 0x0000001600057305 */ /* 0x000e24000021f100 */
[----:B0-----:R-:W-:Y:S01]  /*7a30*/  STG.E.U16 desc[UR36][R2.64], R5 ;  /* 0x0000000502007986 */ /* 0x001fe2000c101524 */
[----:B------:R-:W-:Y:S05]  /*7a40*/  EXIT ;  /* 0x000000000000794d */ /* 0x000fea0003800000 */
.L_x_1382:
        /* <DEDUP_REMOVED lines=9> */
.L_x_1389:
[----:B------:R-:W-:Y:S01]  /*7ae0*/  STG.E.U16 desc[UR36][R2.64], R22 ;  /* 0x0000001602007986 */ /* 0x000fe2000c101524 */
[----:B------:R-:W-:Y:S05]  /*7af0*/  EXIT ;  /* 0x000000000000794d */ /* 0x000fea0003800000 */
.L_x_1388:
        /* <DEDUP_REMOVED lines=10> */
.L_x_1391:
[----:B------:R-:W-:-:S05]  /*7ba0*/  HADD2.F32 R0, -RZ, R22.H0_H0 ;  /* 0x20000016ff007230 */ /* 0x000fca0000004100 */
[----:B------:R-:W-:-:S04]  /*7bb0*/  F2FP.F16.F32.PACK_AB R0, RZ, R0 ;  /* 0x00000000ff00723e */ /* 0x000fc800000000ff */
[----:B------:R-:W-:-:S05]  /*7bc0*/  PRMT R0, R0, 0x5410, RZ ;  /* 0x0000541000007816 */ /* 0x000fca00000000ff */
[----:B------:R-:W-:Y:S01]  /*7bd0*/  STG.E desc[UR36][R2.64], R0 ;  /* 0x0000000002007986 */ /* 0x000fe2000c101924 */
[----:B------:R-:W-:Y:S05]  /*7be0*/  EXIT ;  /* 0x000000000000794d */ /* 0x000fea0003800000 */
.L_x_1390:
[----:B------:R-:W-:-:S05]  /*7bf0*/  HADD2.F32 R4, -RZ, R22.H0_H0 ;  /* 0x20000016ff047230 */ /* 0x000fca0000004100 */
[----:B------:R-:W-:-:S06]  /*7c00*/  FMUL.FTZ R4, R4, 1 ;  /* 0x3f80000004047820 */ /* 0x000fcc0000410000 */
[----:B------:R-:W0:Y:S02]  /*7c10*/  F2F.F64.F32 R4, R4 ;  /* 0x0000000400047310 */ /* 0x000e240000201800 */
[----:B0-----:R-:W-:Y:S01]  /*7c20*/  STG.E.64 desc[UR36][R2.64], R4 ;  /* 0x0000000402007986 */ /* 0x001fe2000c101b24 */
[----:B------:R-:W-:Y:S05]  /*7c30*/  EXIT ;  /* 0x000000000000794d */ /* 0x000fea0003800000 */
.L_x_1381:
        /* <DEDUP_REMOVED lines=13> */
.L_x_1394:
[----:B------:R-:W-:Y:S01]  /*7d10*/  HADD2.F32 R22, -RZ, R22.H0_H0 ;  /* 0x20000016ff167230 */ /* 0x000fe20000004100 */
[----:B------:R-:W-:-:S04]  /*7d20*/  CS2R R6, SRZ ;  /* 0x0000000000067805 */ /* 0x000fc8000001ff00 */
[----:B------:R-:W-:-:S06]  /*7d30*/  FMUL.FTZ R4, R22, 1 ;  /* 0x3f80000016047820 */ /* 0x000fcc0000410000 */
[----:B------:R-:W0:Y:S02]  /*7d40*/  F2F.F64.F32 R4, R4 ;  /* 0x0000000400047310 */ /* 0x000e240000201800 */
[----:B0-----:R-:W-:Y:S01]  /*7d50*/  STG.E.128 desc[UR36][R2.64], R4 ;  /* 0x0000000402007986 */ /* 0x001fe2000c101d24 */
[----:B------:R-:W-:Y:S05]  /*7d60*/  EXIT ;  /* 0x000000000000794d */ /* 0x000fea0003800000 */
.L_x_1393:
        /* <DEDUP_REMOVED lines=21> */
.L_x_1398:
[----:B------:R-:W-:Y:S05]  /*7ec0*/  BSYNC B0 ;  /* 0x0000000000007941 */ /* 0x000fea0003800000 */
.L_x_1397:
[----:B------:R-:W-:-:S05]  /*7ed0*/  LOP3.LUT R5, R0, R5, RZ, 0xfc, !PT ;  /* 0x0000000500057212 */ /* 0x000fca00078efcff */
[----:B------:R-:W-:Y:S01]  /*7ee0*/  STG.E.U8 desc[UR36][R2.64], R5 ;  /* 0x0000000502007986 */ /* 0x000fe2000c101124 */
[----:B------:R-:W-:Y:S05]  /*7ef0*/  EXIT ;  /* 0x000000000000794d */ /* 0x000fea0003800000 */
.L_x_1396:
        /* <DEDUP_REMOVED lines=13> */
.L_x_1400:
[----:B------:R-:W-:Y:S01]  /*7fd0*/  IMAD.MOV.U32 R0, RZ, RZ, 0x7f ;  /* 0x0000007fff007424 */ /* 0x000fe200078e00ff */
[----:B------:R-:W-:-:S04]  /*7fe0*/  ISETP.GT.U32.AND P0, PT, R4, 0x7f800000, PT ;  /* 0x7f8000000400780c */ /* 0x000fc80003f04070 */
[----:B------:R-:W-:-:S09]  /*7ff0*/  SEL R0, R0, 0x7c, P0 ;  /* 0x0000007c00007807 */ /* 0x000fd20000000000 */
.L_x_1401:
[----:B------:R-:W-:Y:S05]  /*8000*/  BSYNC B0 ;  /* 0x0000000000007941 */ /* 0x000fea0003800000 */
.L_x_1399:
[----:B------:R-:W-:-:S04]  /*8010*/  LOP3.LUT R4, R5, 0x80000000, RZ, 0xc0, !PT ;  /* 0x8000000005047812 */ /* 0x000fc800078ec0ff */
[----:B------:R-:W-:-:S04]  /*8020*/  SHF.R.U32.HI R5, RZ, 0x18, R4 ;  /* 0x00000018ff057819 */ /* 0x000fc80000011604 */
[----:B------:R-:W-:-:S05]  /*8030*/  LOP3.LUT R5, R0, R5, RZ, 0xfc, !PT ;  /* 0x0000000500057212 */ /* 0x000fca00078efcff */
[----:B------:R-:W-:Y:S01]  /*8040*/  STG.E.U8 desc[UR36][R2.64], R5 ;  /* 0x0000000502007986 */ /* 0x000fe2000c101124 */
[----:B------:R-:W-:Y:S05]  /*8050*/  EXIT ;  /* 0x000000000000794d */ /* 0x000fea0003800000 */
.L_x_1395:
[----:B------:R-:W-:-:S05]  /*8060*/  HADD2.F32 R0, -RZ, R22.H0_H0 ;  /* 0x20000016ff007230 */ /* 0x000fca0000004100 */
[----:B------:R-:W-:-:S05]  /*8070*/  F2FP.BF16.F32.PACK_AB R0, RZ, R0 ;  /* 0x00000000ff00723e */ /* 0x000fca00000010ff */
[----:B------:R-:W-:Y:S01]  /*8080*/  STG.E.U16 desc[UR36][R2.64], R0 ;  /* 0x0000000002007986 */ /* 0x000fe2000c101524 */
[----:B------:R-:W-:Y:S05]  /*8090*/  EXIT ;  /* 0x000000000000794d */ /* 0x000fea0003800000 */
.L_x_1392:
        /* <DEDUP_REMOVED lines=12> */
.L_x_1404:
        /* <DEDUP_REMOVED lines=17> */
.L_x_1407:
[----:B------:R-:W-:-:S04]  /*8270*/  LOP3.LUT R0, R7, 0x80000000, RZ, 0xc0, !PT ;  /* 0x8000000007007812 */ /* 0x000fc800078ec0ff */
[----:B------:R-:W-:-:S04]  /*8280*/  SHF.R.U32.HI R5, RZ, 0x18, R0 ;  /* 0x00000018ff057819 */ /* 0x000fc80000011600 */
[----:B------:R-:W-:-:S04]  /*8290*/  LOP3.LUT R4, R4, R5, RZ, 0xfc, !PT ;  /* 0x0000000504047212 */ /* 0x000fc800078efcff */
[----:B------:R-:W-:-:S07]  /*82a0*/  PRMT R0, R4, 0x7610, R0 ;  /* 0x0000761004007816 */ /* 0x000fce0000000000 */
.L_x_1406:
[----:B------:R-:W-:Y:S05]  /*82b0*/  BSYNC B0 ;  /* 0x0000000000007941 */ /* 0x000fea0003800000 */
.L_x_1405:
[----:B------:R-:W-:Y:S01]  /*82c0*/  STG.E.U8 desc[UR36][R2.64], R0 ;  /* 0x0000000002007986 */ /* 0x000fe2000c101124 */
[----:B------:R-:W-:Y:S05]  /*82d0*/  EXIT ;  /* 0x000000000000794d */ /* 0x000fea0003800000 */
.L_x_1403:
        /* <DEDUP_REMOVED lines=17> */
.L_x_1410:
[----:B------:R-:W-:-:S04]  /*83f0*/  LOP3.LUT R0, R7, 0x80000000, RZ, 0xc0, !PT ;  /* 0x8000000007007812 */ /* 0x000fc800078ec0ff */
[----:B------:R-:W-:-:S04]  /*8400*/  SHF.R.U32.HI R5, RZ, 0x18, R0 ;  /* 0x00000018ff057819 */ /* 0x000fc80000011600 */
[----:B------:R-:W-:-:S04]  /*8410*/  LOP3.LUT R4, R4, R5, RZ, 0xfc, !PT ;  /* 0x0000000504047212 */ /* 0x000fc800078efcff */
[----:B------:R-:W-:-:S07]  /*8420*/  PRMT R0, R4, 0x7610, R0 ;  /* 0x0000761004007816 */ /* 0x000fce0000000000 */
.L_x_1409:
[----:B------:R-:W-:Y:S05]  /*8430*/  BSYNC B0 ;  /* 0x0000000000007941 */ /* 0x000fea0003800000 */
.L_x_1408:
[----:B------:R-:W-:Y:S01]  /*8440*/  STG.E.U8 desc[UR36][R2.64], R0 ;  /* 0x0000000002007986 */ /* 0x000fe2000c101124 */
[----:B------:R-:W-:Y:S05]  /*8450*/  EXIT ;  /* 0x000000000000794d */ /* 0x000fea0003800000 */
.L_x_1402:
        /* <DEDUP_REMOVED lines=22> */
.L_x_1385:
        /* <DEDUP_REMOVED lines=16> */
.L_x_1413:
[----:B------:R-:W-:Y:S05]  /*86c0*/  EXIT ;  /* 0x000000000000794d */ /* 0x000fea0003800000 */
.L_x_1412:
[----:B------:R-:W-:-:S06]  /*86d0*/  HADD2.F32 R4, -RZ, R22.H0_H0 ;  /* 0x20000016ff047230 */ /* 0x000fcc0000004100 */
[----:B------:R-:W0:Y:S02]  /*86e0*/  F2I.U64.TRUNC R4, R4 ;  /* 0x0000000400047311 */ /* 0x000e24000020d800 */
[----:B0-----:R-:W-:Y:S01]  /*86f0*/  STG.E.64 desc[UR36][R2.64], R4 ;  /* 0x0000000402007986 */ /* 0x001fe2000c101b24 */
[----:B------:R-:W-:Y:S05]  /*8700*/  EXIT ;  /* 0x000000000000794d */ /* 0x000fea0003800000 */
.L_x_1411:
[----:B------:R-:W-:-:S04]  /*8710*/  HADD2.F32 R22, -RZ, R22.H0_H0 ;  /* 0x20000016ff167230 */ /* 0x000fc80000004100 */
[----:B------:R-:W0:Y:S02]  /*8720*/  F2I.FTZ.U32.TRUNC.NTZ R5, R22 ;  /* 0x0000001600057305 */ /* 0x000e24000021f000 */
[----:B0-----:R-:W-:Y:S01]  /*8730*/  STG.E desc[UR36][R2.64], R5 ;  /* 0x0000000502007986 */ /* 0x001fe2000c101924 */
[----:B------:R-:W-:Y:S05]  /*8740*/  EXIT ;  /* 0x000000000000794d */ /* 0x000fea0003800000 */
.L_x_1414:
        /* <DEDUP_REMOVED lines=11> */
.L_x_8017:


//--------------------- .text._ZN2at6native18elementwise_kernelILi128ELi4EZNS0_22gpu_kernel_impl_nocastINS0_13BUnaryFunctorIN3c104HalfES5_S5_ZZZNS0_20copysign_kernel_cudaERNS_18TensorIteratorBaseEENKUlvE_clEvENKUlvE2_clEvEUlS5_S5_E_EEEEvS7_RKT_EUliE_EEviT1_ --------------------------
	.section	.text._ZN2at6native18elementwise_kernelILi128ELi4EZNS0_22gpu_kernel_impl_nocastINS0_13BUnaryFunctorIN3c104HalfES5_S5_ZZZNS0_20copysign_kernel_cudaERNS_18TensorIteratorBaseEENKUlvE_clEvENKUlvE2_clEvEUlS5_S5_E_EEEEvS7_RKT_EUliE_EEviT1_,"ax",@progbits
	.align	128
        .global         _ZN2at6native18elementwise_kernelILi128ELi4EZNS0_22gpu_kernel_impl_nocastINS0_13BUnaryFunctorIN3c104HalfES5_S5_ZZZNS0_20copysign_kernel_cudaERNS_18TensorIteratorBaseEENKUlvE_clEvENKUlvE2_clEvEUlS5_S5_E_EEEEvS7_RKT_EUliE_EEviT1_
        .type           _ZN2at6native18elementwise_kernelILi128ELi4EZNS0_22gpu_kernel_impl_nocastINS0_13BUnaryFunctorIN3c104HalfES5_S5_ZZZNS0_20copysign_kernel_cudaERNS_18TensorIteratorBaseEENKUlvE_clEvENKUlvE2_clEvEUlS5_S5_E_EEEEvS7_RKT_EUliE_EEviT1_,@function
        .size           _ZN2at6native18elementwise_kernelILi128ELi4EZNS0_22gpu_kernel_impl_nocastINS0_13BUnaryFunctorIN3c104HalfES5_S5_ZZZNS0_20copysign_kernel_cudaERNS_18TensorIteratorBaseEENKUlvE_clEvENKUlvE2_clEvEUlS5_S5_E_EEEEvS7_RKT_EUliE_EEviT1_,(.L_x_8018 - _ZN2at6native18elementwise_kernelILi128ELi4EZNS0_22gpu_kernel_impl_nocastINS0_13BUnaryFunctorIN3c104HalfES5_S5_ZZZNS0_20copysign_kernel_cudaERNS_18TensorIteratorBaseEENKUlvE_clEvENKUlvE2_clEvEUlS5_S5_E_EEEEvS7_RKT_EUliE_EEviT1_)
        .other          _ZN2at6native18elementwise_kernelILi128ELi4EZNS0_22gpu_kernel_impl_nocastINS0_13BUnaryFunctorIN3c104HalfES5_S5_ZZZNS0_20copysign_kernel_cudaERNS_18TensorIteratorBaseEENKUlvE_clEvENKUlvE2_clEvEUlS5_S5_E_EEEEvS7_RKT_EUliE_EEviT1_,@"STO_CUDA_ENTRY STV_DEFAULT"
_ZN2at6native18elementwise_kernelILi128ELi4EZNS0_22gpu_kernel_impl_nocastINS0_13BUnaryFunctorIN3c104HalfES5_S5_ZZZNS0_20copysign_kernel_cudaERNS_18TensorIteratorBaseEENKUlvE_clEvENKUlvE2_clEvEUlS5_S5_E_EEEEvS7_RKT_EUliE_EEviT1_:
.text._ZN2at6native18elementwise_kernelILi128ELi4EZNS0_22gpu_kernel_impl_nocastINS0_13BUnaryFunctorIN3c104HalfES5_S5_ZZZNS0_20copysign_kernel_cudaERNS_18TensorIteratorBaseEENKUlvE_clEvENKUlvE2_clEvEUlS5_S5_E_EEEEvS7_RKT_EUliE_EEviT1_:
        /* <DEDUP_REMOVED lines=10> */
[----:B------:R-:W-:Y:S02]  /*00a0*/  CS2R R2, SRZ ;  /* 0x0000000000027805 */ /* 0x000fe4000001ff00 */
[----:B0-----:R-:W-:-:S13]  /*00b0*/  ISETP.NE.AND P0, PT, R8, RZ, PT ;  /* 0x000000ff0800720c */ /* 0x001fda0003f05270 */
[----:B------:R-:W-:Y:S05]  /*00c0*/  @!P0 BRA `(.L_x_1417) ;  /* 0x0000001000a88947 */ /* 0x000fea0003800000 */
[----:B------:R-:W-:Y:S01]  /*00d0*/  HFMA2.MMA R2, -RZ, RZ, 0, 0 ;  /* 0x00000000ff027435 */ /* 0x000fe200000001ff */
[----:B------:R-:W-:Y:S01]  /*00e0*/  MOV R3, R0 ;  /* 0x0000000000037202 */ /* 0x000fe20000000f00 */
[----:B------:R-:W-:Y:S01]  /*00f0*/  ULDC.64 UR8, c[0x0][0x220] ;  /* 0x0000880000087ab9 */ /* 0x000fe20000000a00 */
[----:B------:R-:W-:Y:S01]  /*0100*/  ISETP.NE.AND P0, PT, R8, 0x1, PT ;  /* 0x000000010800780c */ /* 0x000fe20003f05270 */
[----:B------:R-:W-:-:S06]  /*0110*/  ULDC UR7, c[0x0][0x21c] ;  /* 0x0000870000077ab9 */ /* 0x000fcc0000000800 */
[----:B------:R-:W-:-:S05]  /*0120*/  IMAD.HI.U32 R4, R0, UR8, R2 ;  /* 0x0000000800047c27 */ /* 0x000fca000f8e0002 */
[----:B------:R-:W-:Y:S01]  /*0130*/  SHF.R.U32.HI R5, RZ, UR9, R4 ;  /* 0x00000009ff057c19 */ /* 0x000fe20008011604 */
[----:B------:R-:W-:-:S03]  /*0140*/  ULDC.64 UR8, c[0x0][0x348] ;  /* 0x0000d20000087ab9 */ /* 0x000fc60000000a00 */
[----:B------:R-:W-:-:S05]  /*0150*/  IADD3 R3, -R5, RZ, RZ ;  /* 0x000000ff05037210 */ /* 0x000fca0007ffe1ff */
[----:B------:R-:W-:-:S04]  /*0160*/  IMAD R2, R3, UR7, R0 ;  /* 0x0000000703027c24 */ /* 0x000fc8000f8e0200 */
        /* <DEDUP_REMOVED lines=8> */
[----:B------:R-:W-:-:S04]  /*01f0*/  SHF.R.U32.HI R7, RZ, UR7, R6 ;  /* 0x00000007ff077c19 */ /* 0x000fc80008011606 */
[----:B------:R-:W-:-:S05]  /*0200*/  IADD3 R4, -R7, RZ, RZ ;  /* 0x000000ff07047210 */ /* 0x000fca0007ffe1ff */
[----:B------:R-:W-:Y:S01]  /*0210*/  IMAD R4, R4, UR8, R5 ;  /* 0x0000000804047c24 */ /* 0x000fe2000f8e0205 */
[----:B------:R-:W-:-:S03]  /*0220*/  ULDC.64 UR8, c[0x0][0x350] ;  /* 0x0000d40000087ab9 */ /* 0x000fc60000000a00 */
        /* <DEDUP_REMOVED lines=11> */
[----:B------:R-:W-:-:S04]  /*02e0*/  IMAD R6, R6, UR7, R7 ;  /* 0x0000000706067c24 */ /* 0x000fc8000f8e0207 */
        /* <DEDUP_REMOVED lines=243> */
[----:B------:R-:W-:Y:S01]  /*1220*/  ISETP.NE.AND P0, PT, R8, 0x18, PT ;  /* 0x000000180800780c */ /* 0x000fe20003f05270 */
[----:B------:R-:W-:Y:S01]  /*1230*/  IMAD.MOV.U32 R4, RZ, RZ, RZ ;  /* 0x000000ffff047224 */ /* 0x000fe200078e00ff */
[----:B------:R-:W-:Y:S01]  /*1240*/  ULDC.64 UR8, c[0x0][0x330] ;  /* 0x0000cc0000087ab9 */ /* 0x000fe20000000a00 */
[----:B------:R-:W-:Y:S02]  /*1250*/  ULDC UR7, c[0x0][0x338] ;  /* 0x0000ce0000077ab9 */ /* 0x000fe40000000800 */
[----:B------:R-:W-:-:S05]  /*1260*/  IMAD.HI.U32 R8, R5, UR9, R4 ;  /* 0x0000000905087c27 */ /* 0x000fca000f8e0004 */
[----:B------:R-:W-:-:S03]  /*1270*/  SHF.R.U32.HI R9, RZ, UR7, R8 ;  /* 0x00000007ff097c19 */ /* 0x000fc60008011608 */
[----:B------:R-:W0:Y:S01]  /*1280*/  @P0 LDC.64 R12, c[0x0][0x340] ;  /* 0x0000d000ff0c0b82 */ /* 0x000e220000000a00 */
[----:B------:R-:W-:Y:S02]  /*1290*/  @P0 MOV R8, RZ ;  /* 0x000000ff00080202 */ /* 0x000fe40000000f00 */
[----:B------:R-:W-:-:S05]  /*12a0*/  IADD3 R11, -R9, RZ, RZ ;  /* 0x000000ff090b7210 */ /* 0x000fca0007ffe1ff */
[----:B------:R-:W1:Y:S08]  /*12b0*/  @P0 LDC R15, c[0x0][0x33c] ;  /* 0x0000cf00ff0f0b82 */ /* 0x000e700000000800 */
[----:B------:R-:W2:Y:S01]  /*12c0*/  @P0 LDC.64 R6, c[0x0][0x408] ;  /* 0x00010200ff060b82 */ /* 0x000ea20000000a00 */
[----:B0-----:R-:W-:-:S05]  /*12d0*/  @P0 IMAD.HI.U32 R4, R9, R12, R8 ;  /* 0x0000000c09040227 */ /* 0x001fca00078e0008 */
[----:B------:R-:W-:Y:S01]  /*12e0*/  @P0 SHF.R.U32.HI R8, RZ, R13, R4 ;  /* 0x0000000dff080219 */ /* 0x000fe20000011604 */
[----:B------:R-:W-:Y:S01]  /*12f0*/  IMAD R4, R11, UR8, R5 ;  /* 0x000000080b047c24 */ /* 0x000fe2000f8e0205 */
[----:B------:R-:W-:Y:S02]  /*1300*/  ULDC.64 UR8, c[0x0][0x400] ;  /* 0x0001000000087ab9 */ /* 0x000fe40000000a00 */
[----:B------:R-:W-:Y:S01]  /*1310*/  @P0 IADD3 R8, -R8, RZ, RZ ;  /* 0x000000ff08080210 */ /* 0x000fe20007ffe1ff */
[C---:B------:R-:W-:Y:S02]  /*1320*/  IMAD R3, R4.reuse, UR8, R3 ;  /* 0x0000000804037c24 */ /* 0x040fe4000f8e0203 */
[----:B------:R-:W-:Y:S02]  /*1330*/  IMAD R2, R4, UR9, R2 ;  /* 0x0000000904027c24 */ /* 0x000fe4000f8e0202 */
[----:B-1----:R-:W-:-:S04]  /*1340*/  @P0 IMAD R8, R8, R15, R9 ;  /* 0x0000000f08080224 */ /* 0x002fc800078e0209 */
[C---:B--2---:R-:W-:Y:S02]  /*1350*/  @P0 IMAD R3, R8.reuse, R6, R3 ;  /* 0x0000000608030224 */ /* 0x044fe400078e0203 */
[----:B------:R-:W-:-:S07]  /*1360*/  @P0 IMAD R2, R8, R7, R2 ;  /* 0x0000000708020224 */ /* 0x000fce00078e0202 */
.L_x_1417:
[----:B------:R-:W-:Y:S02]  /*1370*/  ULDC.64 UR8, c[0x0][0x418] ;  /* 0x0001060000087ab9 */ /* 0x000fe40000000a00 */
[----:B------:R-:W-:-:S04]  /*1380*/  IADD3 R4, P0, R2, UR8, RZ ;  /* 0x0000000802047c10 */ /* 0x000fc8000ff1e0ff */
[----:B------:R-:W-:Y:S01]  /*1390*/  IADD3.X R5, RZ, UR9, RZ, P0, !PT ;  /* 0x00000009ff057c10 */ /* 0x000fe200087fe4ff */
[----:B------:R-:W0:Y:S01]  /*13a0*/  LDC.U16 R7, c[0x0][0x422] ;  /* 0x00010880ff077b82 */ /* 0x000e220000000400 */
[----:B------:R-:W-:-:S03]  /*13b0*/  ULDC.64 UR8, c[0x0][0x410] ;  /* 0x0001040000087ab9 */ /* 0x000fc60000000a00 */
[----:B------:R-:W2:Y:S01]  /*13c0*/  LDG.E.U16 R4, desc[UR4][R4.64] ;  /* 0x0000000404047981 */ /* 0x000ea2000c1e1500 */
[----:B------:R-:W-:Y:S01]  /*13d0*/  IADD3 R0, R0, 0x80, RZ ;  /* 0x0000008000007810 */ /* 0x000fe20007ffe0ff */
[----:B0-----:R-:W-:Y:S02]  /*13e0*/  HADD2.F32 R7, -RZ, R7.H0_H0 ;  /* 0x20000007ff077230 */ /* 0x001fe40000004100 */
[----:B--2---:R-:W-:-:S05]  /*13f0*/  HADD2.F32 R2, -RZ, R4.H0_H0 ;  /* 0x20000004ff027230 */ /* 0x004fca0000004100 */
[----:B------:R-:W-:Y:S02]  /*1400*/  LOP3.LUT R7, R2, 0x80000000, R7, 0xb8, !PT ;  /* 0x8000000002077812 */ /* 0x000fe400078eb807 */
[----:B------:R-:W-:Y:S02]  /*1410*/  IADD3 R2, P0, R3, UR8, RZ ;  /* 0x0000000803027c10 */ /* 0x000fe4000ff1e0ff */
[----:B------:R-:W-:Y:S02]  /*1420*/  F2FP.F16.F32.PACK_AB R7, RZ, R7 ;  /* 0x00000007ff07723e */ /* 0x000fe400000000ff */
[----:B------:R-:W-:-:S05]  /*1430*/  IADD3.X R3, RZ, UR9, RZ, P0, !PT ;  /* 0x00000009ff037c10 */ /* 0x000fca00087fe4ff */
[----:B------:R0:W-:Y:S04]  /*1440*/  STG.E.U16 desc[UR4][R2.64], R7 ;  /* 0x0000000702007986 */ /* 0x0001e8000c101504 */
.L_x_1416:
[----:B------:R-:W-:Y:S05]  /*1450*/  BSYNC B0 ;  /* 0x0000000000007941 */ /* 0x000fea0003800000 */
.L_x_1415:
[----:B------:R-:W-:Y:S01]  /*1460*/  ISETP.GE.AND P0, PT, R0, UR6, PT ;  /* 0x0000000600007c0c */ /* 0x000fe2000bf06270 */
[----:B------:R-:W-:-:S12]  /*1470*/  BSSY B0, `(.L_x_1418) ;  /* 0x000027c000007945 */ /* 0x000fd80003800000 */
[----:B------:R-:W-:Y:S05]  /*1480*/  @P0 BRA `(.L_x_1419) ;  /* 0x0000002400e80947 */ /* 0x000fea0003800000 */
[----:B------:R-:W1:Y:S01]  /*1490*/  LDC R8, c[0x0][0x218] ;  /* 0x00008600ff087b82 */ /* 0x000e620000000800 */
[----:B0-----:R-:W-:Y:S02]  /*14a0*/  CS2R R2, SRZ ;  /* 0x0000000000027805 */ /* 0x001fe4000001ff00 */
[----:B-1----:R-:W-:-:S13]  /*14b0*/  ISETP.NE.AND P0, PT, R8, RZ, PT ;  /* 0x000000ff0800720c */ /* 0x002fda0003f05270 */
        /* <DEDUP_REMOVED lines=26> */
[----:B------:R-:W-:Y:S01]  /*1660*/  IMAD.MOV.U32 R6, RZ, RZ, RZ ;  /* 0x000000ffff067224 */ /* 0x000fe200078e00ff */
[----:B------:R-:W-:Y:S01]  /*1670*/  ULDC.64 UR8, c[0x0][0x238] ;  /* 0x00008e0000087ab9 */ /* 0x000fe20000000a00 */
[----:B------:R-:W-:Y:S01]  /*1680*/  ISETP.NE.AND P0, PT, R8, 0x3, PT ;  /* 0x000000030800780c */ /* 0x000fe20003f05270 */
[----:B------:R-:W-:Y:S01]  /*1690*/  ULDC UR7, c[0x0][0x234] ;  /* 0x00008d0000077ab9 */ /* 0x000fe20000000800 */
        /* <DEDUP_REMOVED lines=229> */
[----:B------:R-:W-:-:S05]  /*24f0*/  SHF.R.U32.HI R7, RZ, UR7, R6 ;  /* 0x00000007ff077c19 */ /* 0x000fca0008011606 */
[----:B------:R-:W-:-:S04]  /*2500*/  IMAD.MOV R4, RZ, RZ, -R7 ;  /* 0x000000ffff047224 */ /* 0x000fc800078e0a07 */
        /* <DEDUP_REMOVED lines=23> */
[----:B------:R-:W-:Y:S02]  /*2680*/  SHF.R.U32.HI R9, RZ, UR7, R8 ;  /* 0x00000007ff097c19 */ /* 0x000fe40008011608 */
[----:B------:R-:W-:Y:S02]  /*2690*/  @P0 MOV R8, RZ ;  /* 0x000000ff00080202 */ /* 0x000fe40000000f00 */
[C---:B------:R-:W-:Y:S01]  /*26a0*/  IADD3 R11, -R9.reuse, RZ, RZ ;  /* 0x000000ff090b7210 */ /* 0x040fe20007ffe1ff */
        /* <DEDUP_REMOVED lines=12> */
.L_x_1420:
        /* <DEDUP_REMOVED lines=12> */
[----:B------:R-:W-:Y:S02]  /*2830*/  IADD3.X R3, RZ, UR9, RZ, P0, !PT ;  /* 0x00000009ff037c10 */ /* 0x000fe400087fe4ff */
[----:B------:R-:W-:-:S03]  /*2840*/  ISETP.GE.AND P0, PT, R0, UR6, PT ;  /* 0x0000000600007c0c */ /* 0x000fc6000bf06270 */
[----:B------:R1:W-:Y:S10]  /*2850*/  STG.E.U16 desc[UR4][R2.64], R6 ;  /* 0x0000000602007986 */ /* 0x0003f4000c101504 */
[----:B------:R-:W-:Y:S05]  /*2860*/  @P0 BRA `(.L_x_1419) ;  /* 0x0000001000f00947 */ /* 0x000fea0003800000 */
[----:B------:R-:W0:Y:S01]  /*2870*/  LDC R8, c[0x0][0x218] ;  /* 0x00008600ff087b82 */ /* 0x000e220000000800 */
[----:B-1----:R-:W-:Y:S02]  /*2880*/  CS2R R2, SRZ ;  /* 0x0000000000027805 */ /* 0x002fe4000001ff00 */
        /* <DEDUP_REMOVED lines=280> */
[----:B------:R-:W-:Y:S01]  /*3a10*/  ULDC.64 UR8, c[0x0][0x330] ;  /* 0x0000cc0000087ab9 */ /* 0x000fe20000000a00 */
[----:B------:R-:W-:Y:S01]  /*3a20*/  MOV R4, RZ ;  /* 0x000000ff00047202 */ /* 0x000fe20000000f00 */
[----:B------:R-:W-:-:S04]  /*3a30*/  ULDC UR7, c[0x0][0x338] ;  /* 0x0000ce0000077ab9 */ /* 0x000fc80000000800 */
[----:B------:R-:W-:-:S05]  /*3a40*/  IMAD.HI.U32 R8, R5, UR9, R4 ;  /* 0x0000000905087c27 */ /* 0x000fca000f8e0004 */
[----:B------:R-:W-:Y:S01]  /*3a50*/  SHF.R.U32.HI R9, RZ, UR7, R8 ;  /* 0x00000007ff097c19 */ /* 0x000fe20008011608 */
        /* <DEDUP_REMOVED lines=15> */
.L_x_1421:
        /* <DEDUP_REMOVED lines=14> */
.L_x_1419:
[----:B------:R-:W-:Y:S05]  /*3c30*/  BSYNC B0 ;  /* 0x0000000000007941 */ /* 0x000fea0003800000 */
.L_x_1418:
[----:B------:R-:W-:-:S13]  /*3c40*/  ISETP.GE.AND P0, PT, R0, UR6, PT ;  /* 0x0000000600007c0c */ /* 0x000fda000bf06270 */
[----:B------:R-:W-:Y:S05]  /*3c50*/  @P0 EXIT ;  /* 0x000000000000094d */ /* 0x000fea0003800000 */
[----:B------:R-:W3:Y:S01]  /*3c60*/  LDC R8, c[0x0][0x218] ;  /* 0x00008600ff087b82 */ /* 0x000ee20000000800 */
[----:B012---:R-:W-:Y:S02]  /*3c70*/  CS2R R2, SRZ ;  /* 0x0000000000027805 */ /* 0x007fe4000001ff00 */
[----:B---3--:R-:W-:-:S13]  /*3c80*/  ISETP.NE.AND P0, PT, R8, RZ, PT ;  /* 0x000000ff0800720c */ /* 0x008fda0003f05270 */
[----:B------:R-:W-:Y:S05]  /*3c90*/  @!P0 BRA `(.L_x_1422) ;  /* 0x0000001000a88947 */ /* 0x000fea0003800000 */
[----:B------:R-:W-:Y:S01]  /*3ca0*/  HFMA2.MMA R2, -RZ, RZ, 0, 0 ;  /* 0x00000000ff027435 */ /* 0x000fe200000001ff */
[----:B------:R-:W-:Y:S01]  /*3cb0*/  IMAD.MOV.U32 R3, RZ, RZ, R0 ;  /* 0x000000ffff037224 */ /* 0x000fe200078e0000 */
[----:B------:R-:W-:Y:S01]  /*3cc0*/  ULDC.64 UR6, c[0x0][0x220] ;  /* 0x0000880000067ab9 */ /* 0x000fe20000000a00 */
[----:B------:R-:W-:-:S07]  /*3cd0*/  ISETP.NE.AND P0, PT, R8, 0x1, PT ;  /* 0x000000010800780c */ /* 0x000fce0003f05270 */
[----:B------:R-:W-:Y:S01]  /*3ce0*/  IMAD.HI.U32 R4, R0, UR6, R2 ;  /* 0x0000000600047c27 */ /* 0x000fe2000f8e0002 */
[----:B------:R-:W-:-:S04]  /*3cf0*/  ULDC UR6, c[0x0][0x21c] ;  /* 0x0000870000067ab9 */ /* 0x000fc80000000800 */
[----:B------:R-:W-:-:S04]  /*3d00*/  SHF.R.U32.HI R5, RZ, UR7, R4 ;  /* 0x00000007ff057c19 */ /* 0x000fc80008011604 */
[----:B------:R-:W-:-:S05]  /*3d10*/  IADD3 R3, -R5, RZ, RZ ;  /* 0x000000ff05037210 */ /* 0x000fca0007ffe1ff */
[----:B------:R-:W-:Y:S01]  /*3d20*/  IMAD R0, R3, UR6, R0 ;  /* 0x0000000603007c24 */ /* 0x000fe2000f8e0200 */
[----:B------:R-:W-:-:S03]  /*3d30*/  ULDC.64 UR6, c[0x0][0x348] ;  /* 0x0000d20000067ab9 */ /* 0x000fc60000000a00 */
        /* <DEDUP_REMOVED lines=17> */
[----:B------:R-:W-:-:S03]  /*3e50*/  ISETP.NE.AND P0, PT, R8, 0x3, PT ;  /* 0x000000030800780c */ /* 0x000fc60003f05270 */
[----:B------:R-:W-:Y:S01]  /*3e60*/  IMAD.HI.U32 R4, R7, UR6, R6 ;  /* 0x0000000607047c27 */ /* 0x000fe2000f8e0006 */
[----:B------:R-:W-:-:S04]  /*3e70*/  ULDC UR6, c[0x0][0x234] ;  /* 0x00008d0000067ab9 */ /* 0x000fc80000000800 */
        /* <DEDUP_REMOVED lines=45> */
[----:B------:R-:W-:-:S08]  /*4150*/  ISETP.NE.AND P0, PT, R8, 0x7, PT ;  /* 0x000000070800780c */ /* 0x000fd00003f05270 */
        /* <DEDUP_REMOVED lines=208> */
[----:B------:R-:W-:Y:S01]  /*4e60*/  @P0 MOV R6, RZ ;  /* 0x000000ff00060202 */ /* 0x000fe20000000f00 */
[----:B------:R-:W-:Y:S01]  /*4e70*/  ULDC.64 UR6, c[0x0][0x400] ;  /* 0x0001000000067ab9 */ /* 0x000fe20000000a00 */
[----:B------:R-:W-:-:S05]  /*4e80*/  IADD3 R4, -R7, RZ, RZ ;  /* 0x000000ff07047210 */ /* 0x000fca0007ffe1ff */
[----:B------:R-:W1:Y:S01]  /*4e90*/  @P0 LDC R11, c[0x0][0x33c] ;  /* 0x0000cf00ff0b0b82 */ /* 0x000e620000000800 */
[----:B------:R-:W-:-:S04]  /*4ea0*/  IMAD R4, R4, UR8, R5 ;  /* 0x0000000804047c24 */ /* 0x000fc8000f8e0205 */
[C---:B------:R-:W-:Y:S02]  /*4eb0*/  IMAD R3, R4.reuse, UR6, R3 ;  /* 0x0000000604037c24 */ /* 0x040fe4000f8e0203 */
[----:B------:R-:W-:Y:S01]  /*4ec0*/  IMAD R2, R4, UR7, R2 ;  /* 0x0000000704027c24 */ /* 0x000fe2000f8e0202 */
[----:B------:R-:W2:Y:S01]  /*4ed0*/  @P0 LDC.64 R12, c[0x0][0x408] ;  /* 0x00010200ff0c0b82 */ /* 0x000ea20000000a00 */
[----:B0-----:R-:W-:-:S05]  /*4ee0*/  @P0 IMAD.HI.U32 R0, R7, R8, R6 ;  /* 0x0000000807000227 */ /* 0x001fca00078e0006 */
[----:B------:R-:W-:-:S04]  /*4ef0*/  @P0 SHF.R.U32.HI R0, RZ, R9, R0 ;  /* 0x00000009ff000219 */ /* 0x000fc80000011600 */
[----:B------:R-:W-:-:S05]  /*4f00*/  @P0 IADD3 R6, -R0, RZ, RZ ;  /* 0x000000ff00060210 */ /* 0x000fca0007ffe1ff */
[----:B-1----:R-:W-:-:S04]  /*4f10*/  @P0 IMAD R6, R11, R6, R7 ;  /* 0x000000060b060224 */ /* 0x002fc800078e0207 */
[C---:B--2---:R-:W-:Y:S02]  /*4f20*/  @P0 IMAD R3, R6.reuse, R12, R3 ;  /* 0x0000000c06030224 */ /* 0x044fe400078e0203 */
[----:B------:R-:W-:-:S07]  /*4f30*/  @P0 IMAD R2, R6, R13, R2 ;  /* 0x0000000d06020224 */ /* 0x000fce00078e0202 */
.L_x_1422:
[----:B------:R-:W-:Y:S02]  /*4f40*/  ULDC.64 UR6, c[0x0][0x418] ;  /* 0x0001060000067ab9 */ /* 0x000fe40000000a00 */
[----:B------:R-:W-:-:S04]  /*4f50*/  IADD3 R4, P0, R2, UR6, RZ ;  /* 0x0000000602047c10 */ /* 0x000fc8000ff1e0ff */
[----:B------:R-:W-:Y:S01]  /*4f60*/  IADD3.X R5, RZ, UR7, RZ, P0, !PT ;  /* 0x00000007ff057c10 */ /* 0x000fe200087fe4ff */
[----:B------:R-:W0:Y:S01]  /*4f70*/  LDC.U16 R0, c[0x0][0x422] ;  /* 0x00010880ff007b82 */ /* 0x000e220000000400 */
[----:B------:R-:W-:-:S03]  /*4f80*/  ULDC.64 UR6, c[0x0][0x410] ;  /* 0x0001040000067ab9 */ /* 0x000fc60000000a00 */
[----:B------:R-:W2:Y:S01]  /*4f90*/  LDG.E.U16 R4, desc[UR4][R4.64] ;  /* 0x0000000404047981 */ /* 0x000ea2000c1e1500 */
[----:B------:R-:W-:-:S04]  /*4fa0*/  IADD3 R2, P0, R3, UR6, RZ ;  /* 0x0000000603027c10 */ /* 0x000fc8000ff1e0ff */
[----:B------:R-:W-:Y:S01]  /*4fb0*/  IADD3.X R3, RZ, UR7, RZ, P0, !PT ;  /* 0x00000007ff037c10 */ /* 0x000fe200087fe4ff */
[----:B0-----:R-:W-:Y:S02]  /*4fc0*/  HADD2.F32 R7, -RZ, R0.H0_H0 ;  /* 0x20000000ff077230 */ /* 0x001fe40000004100 */
[----:B--2---:R-:W-:-:S05]  /*4fd0*/  HADD2.F32 R0, -RZ, R4.H0_H0 ;  /* 0x20000004ff007230 */ /* 0x004fca0000004100 */
[----:B------:R-:W-:-:S04]  /*4fe0*/  LOP3.LUT R0, R0, 0x80000000, R7, 0xb8, !PT ;  /* 0x8000000000007812 */ /* 0x000fc800078eb807 */
[----:B------:R-:W-:-:S05]  /*4ff0*/  F2FP.F16.F32.PACK_AB R0, RZ, R0 ;  /* 0x00000000ff00723e */ /* 0x000fca00000000ff */
[----:B------:R-:W-:Y:S01]  /*5000*/  STG.E.U16 desc[UR4][R2.64], R0 ;  /* 0x0000000002007986 */ /* 0x000fe2000c101504 */
[----:B------:R-:W-:Y:S05]  /*5010*/  EXIT ;  /* 0x000000000000794d */ /* 0x000fea0003800000 */
.L_x_1423:
        /* <DEDUP_REMOVED lines=14> */
.L_x_8018:


//--------------------- .text._ZN2at6native27unrolled_elementwise_kernelINS0_13BUnaryFunctorIN3c104HalfES4_S4_ZZZNS0_20copysign_kernel_cudaERNS_18TensorIteratorBaseEENKUlvE_clEvENKUlvE2_clEvEUlS4_S4_E_EESt5arrayIPcLm2EELi4E23TrivialOffsetCalculatorILi1EjESF_NS0_6memory15LoadWithoutCastENSG_16StoreWithoutCastEEEviT_T0_T2_T3_T4_T5_ --------------------------
	.section	.text._ZN2at6native27unrolled_elementwise_kernelINS0_13BUnaryFunctorIN3c104HalfES4_S4_ZZZNS0_20copysign_kernel_cudaERNS_18TensorIteratorBaseEENKUlvE_clEvENKUlvE2_clEvEUlS4_S4_E_EESt5arrayIPcLm2EELi4E23TrivialOffsetCalculatorILi1EjESF_NS0_6memory15LoadWithoutCastENSG_16StoreWithoutCastEEEviT_T0_T2_T3_T4_T5_,"ax",@progbits
	.align	128
        .global         _ZN2at6native27unrolled_elementwise_kernelINS0_13BUnaryFunctorIN3c104HalfES4_S4_ZZZNS0_20copysign_kernel_cudaERNS_18TensorIteratorBaseEENKUlvE_clEvENKUlvE2_clEvEUlS4_S4_E_EESt5arrayIPcLm2EELi4E23TrivialOffsetCalculatorILi1EjESF_NS0_6memory15LoadWithoutCastENSG_16StoreWithoutCastEEEviT_T0_T2_T3_T4_T5_
        .type           _ZN2at6native27unrolled_elementwise_kernelINS0_13BUnaryFunctorIN3c104HalfES4_S4_ZZZNS0_20copysign_kernel_cudaERNS_18TensorIteratorBaseEENKUlvE_clEvENKUlvE2_clEvEUlS4_S4_E_EESt5arrayIPcLm2EELi4E23TrivialOffsetCalculatorILi1EjESF_NS0_6memory15LoadWithoutCastENSG_16StoreWithoutCastEEEviT_T0_T2_T3_T4_T5_,@function
        .size           _ZN2at6native27unrolled_elementwise_kernelINS0_13BUnaryFunctorIN3c104HalfES4_S4_ZZZNS0_20copysign_kernel_cudaERNS_18TensorIteratorBaseEENKUlvE_clEvENKUlvE2_clEvEUlS4_S4_E_EESt5arrayIPcLm2EELi4E23TrivialOffsetCalculatorILi1EjESF_NS0_6memory15LoadWithoutCastENSG_16StoreWithoutCastEEEviT_T0_T2_T3_T4_T5_,(.L_x_8019 - _ZN2at6native27unrolled_elementwise_kernelINS0_13BUnaryFunctorIN3c104HalfES4_S4_ZZZNS0_20copysign_kernel_cudaERNS_18TensorIteratorBaseEENKUlvE_clEvENKUlvE2_clEvEUlS4_S4_E_EESt5arrayIPcLm2EELi4E23TrivialOffsetCalculatorILi1EjESF_NS0_6memory15LoadWithoutCastENSG_16StoreWithoutCastEEEviT_T0_T2_T3_T4_T5_)
        .other          _ZN2at6native27unrolled_elementwise_kernelINS0_13BUnaryFunctorIN3c104HalfES4_S4_ZZZNS0_20copysign_kernel_cudaERNS_18TensorIteratorBaseEENKUlvE_clEvENKUlvE2_clEvEUlS4_S4_E_EESt5arrayIPcLm2EELi4E23TrivialOffsetCalculatorILi1EjESF_NS0_6memory15LoadWithoutCastENSG_16StoreWithoutCastEEEviT_T0_T2_T3_T4_T5_,@"STO_CUDA_ENTRY STV_DEFAULT"
_ZN2at6native27unrolled_elementwise_kernelINS0_13BUnaryFunctorIN3c104HalfES4_S4_ZZZNS0_20copysign_kernel_cudaERNS_18TensorIteratorBaseEENKUlvE_clEvENKUlvE2_clEvEUlS4_S4_E_EESt5arrayIPcLm2EELi4E23TrivialOffsetCalculatorILi1EjESF_NS0_6memory15LoadWithoutCastENSG_16StoreWithoutCastEEEviT_T0_T2_T3_T4_T5_:
.text._ZN2at6native27unrolled_elementwise_kernelINS0_13BUnaryFunctorIN3c104HalfES4_S4_ZZZNS0_20copysign_kernel_cudaERNS_18TensorIteratorBaseEENKUlvE_clEvENKUlvE2_clEvEUlS4_S4_E_EESt5arrayIPcLm2EELi4E23TrivialOffsetCalculatorILi1EjESF_NS0_6memory15LoadWithoutCastENSG_16StoreWithoutCastEEEviT_T0_T2_T3_T4_T5_:
        /* <DEDUP_REMOVED lines=12> */
[----:B------:R-:W-:-:S13]  /*00c0*/  ISETP.GE.AND P1, PT, R13, R2, PT ;  /* 0x000000020d00720c */ /* 0x000fda0003f26270 */
[----:B------:R-:W-:Y:S01]  /*00d0*/  @!P1 IMAD R19, R0, 0x200, R13 ;  /* 0x0000020000139824 */ /* 0x000fe200078e020d */
[----:B------:R-:W1:Y:S01]  /*00e0*/  @!P1 LDC.64 R10, c[0x0][0x220] ;  /* 0x00008800ff0a9b82 */ /* 0x000e620000000a00 */
[----:B------:R-:W-:-:S05]  /*00f0*/  @!P1 VIADD R13, R13, 0x80 ;  /* 0x000000800d0d9836 */ /* 0x000fca0000000000 */
[----:B------:R-:W-:Y:S01]  /*0100*/  ISETP.GE.AND P3, PT, R13, R2, PT ;  /* 0x000000020d00720c */ /* 0x000fe20003f66270 */
[----:B0-----:R-:W-:-:S05]  /*0110*/  @!P0 IMAD.WIDE.U32 R14, R17, 0x2, R14 ;  /* 0x00000002110e8825 */ /* 0x001fca00078e000e */
[----:B------:R-:W2:Y:S07]  /*0120*/  @!P0 LDG.E.U16 R6, desc[UR4][R14.64] ;  /* 0x000000040e068981 */ /* 0x000eae000c1e1500 */
[----:B------:R-:W0:Y:S01]  /*0130*/  @!P3 LDC.64 R8, c[0x0][0x220] ;  /* 0x00008800ff08bb82 */ /* 0x000e220000000a00 */
[----:B------:R-:W-:Y:S02]  /*0140*/  @!P3 LEA R21, R0, R13, 0x9 ;  /* 0x0000000d0015b211 */ /* 0x000fe400078e48ff */
[----:B------:R-:W-:Y:S01]  /*0150*/  PRMT R12, RZ, 0x7610, R12 ;  /* 0x00007610ff0c7816 */ /* 0x000fe2000000000c */
[----:B-1----:R-:W-:Y:S01]  /*0160*/  @!P1 IMAD.WIDE.U32 R16, R19, 0x2, R10 ;  /* 0x0000000213109825 */ /* 0x002fe200078e000a */
[----:B------:R-:W-:-:S06]  /*0170*/  PRMT R11, RZ, 0x7610, R11 ;  /* 0x00007610ff0b7816 */ /* 0x000fcc000000000b */
[----:B------:R1:W3:Y:S01]  /*0180*/  @!P1 LDG.E.U16 R11, desc[UR4][R16.64] ;  /* 0x00000004100b9981 */ /* 0x0002e2000c1e1500 */
[----:B0-----:R-:W-:-:S05]  /*0190*/  @!P3 IMAD.WIDE.U32 R8, R21, 0x2, R8 ;  /* 0x000000021508b825 */ /* 0x001fca00078e0008 */
[----:B------:R0:W4:Y:S01]  /*01a0*/  @!P3 LDG.E.U16 R12, desc[UR4][R8.64] ;  /* 0x00000004080cb981 */ /* 0x000122000c1e1500 */
[----:B------:R-:W-:-:S05]  /*01b0*/  @!P3 VIADD R13, R13, 0x80 ;  /* 0x000000800d0db836 */ /* 0x000fca0000000000 */
[----:B------:R-:W-:Y:S01]  /*01c0*/  ISETP.GE.AND P2, PT, R13, R2, PT ;  /* 0x000000020d00720c */ /* 0x000fe20003f46270 */
[----:B-1----:R-:W1:Y:S01]  /*01d0*/  @!P0 LDC.U16 R16, c[0x0][0x216] ;  /* 0x00008580ff108b82 */ /* 0x002e620000000400 */
[----:B------:R-:W-:-:S07]  /*01e0*/  PRMT R10, RZ, 0x7610, R10 ;  /* 0x00007610ff0a7816 */ /* 0x000fce000000000a */
[----:B0-----:R-:W0:Y:S08]  /*01f0*/  @!P0 LDC.64 R8, c[0x0][0x218] ;  /* 0x00008600ff088b82 */ /* 0x001e300000000a00 */
[----:B------:R-:W1:Y:S01]  /*0200*/  @!P2 LDC.64 R18, c[0x0][0x220] ;  /* 0x00008800ff12ab82 */ /* 0x000e620000000a00 */
[----:B------:R-:W-:Y:S01]  /*0210*/  @!P2 IMAD R15, R0, 0x200, R13 ;  /* 0x00000200000fa824 */ /* 0x000fe200078e020d */
[----:B------:R-:W-:-:S03]  /*0220*/  IADD3 R13, R7, 0x80, RZ ;  /* 0x00000080070d7810 */ /* 0x000fc60007ffe0ff */
[----:B-1----:R-:W-:-:S04]  /*0230*/  @!P2 IMAD.WIDE.U32 R14, R15, 0x2, R18 ;  /* 0x000000020f0ea825 */ /* 0x002fc800078e0012 */
[----:B------:R-:W-:Y:S01]  /*0240*/  VIADD R19, R7, 0x100 ;  /* 0x0000010007137836 */ /* 0x000fe20000000000 */
[----:B------:R1:W5:Y:S01]  /*0250*/  @!P2 LDG.E.U16 R10, desc[UR4][R14.64] ;  /* 0x000000040e0aa981 */ /* 0x000362000c1e1500 */
[----:B------:R-:W-:-:S03]  /*0260*/  ISETP.GE.AND P2, PT, R13, R2, PT ;  /* 0x000000020d00720c */ /* 0x000fc60003f46270 */
[----:B------:R-:W-:Y:S01]  /*0270*/  ISETP.GE.AND P3, PT, R19, R2, PT ;  /* 0x000000021300720c */ /* 0x000fe20003f66270 */
[----:B------:R-:W-:-:S05]  /*0280*/  VIADD R13, R7, 0x180 ;  /* 0x00000180070d7836 */ /* 0x000fca0000000000 */
[----:B------:R-:W-:Y:S01]  /*0290*/  ISETP.GE.AND P1, PT, R13, R2, PT ;  /* 0x000000020d00720c */ /* 0x000fe20003f26270 */
[----:B-1----:R-:W-:-:S03]  /*02a0*/  @!P0 HADD2.F32 R14, -RZ, R16.H0_H0 ;  /* 0x20000010ff0e8230 */ /* 0x002fc60000004100 */
[----:B------:R-:W1:Y:S01]  /*02b0*/  @!P2 LDC.U16 R17, c[0x0][0x216] ;  /* 0x00008580ff11ab82 */ /* 0x000e620000000400 */
[----:B------:R-:W-:-:S07]  /*02c0*/  @!P0 LEA R15, R0, R7, 0x9 ;  /* 0x00000007000f8211 */ /* 0x000fce00078e48ff */
[----:B------:R-:W1:Y:S01]  /*02d0*/  @!P3 LDC.U16 R18, c[0x0][0x216] ;  /* 0x00008580ff12bb82 */ /* 0x000e620000000400 */
[----:B0-----:R-:W-:-:S04]  /*02e0*/  @!P0 IMAD.WIDE.U32 R8, R15, 0x2, R8 ;  /* 0x000000020f088825 */ /* 0x001fc800078e0008 */
[----:B------:R-:W-:-:S05]  /*02f0*/  @!P0 VIADD R7, R7, 0x80 ;  /* 0x0000008007078836 */ /* 0x000fca0000000000 */
[----:B------:R-:W-:Y:S01]  /*0300*/  ISETP.GE.AND P4, PT, R7, R2, PT ;  /* 0x000000020700720c */ /* 0x000fe20003f86270 */
[----:B------:R-:W-:Y:S01]  /*0310*/  BSSY B0, `(.L_x_1424) ;  /* 0x000001a000007945 */ /* 0x000fe20003800000 */
[----:B--2---:R-:W-:-:S05]  /*0320*/  @!P0 HADD2.F32 R13, -RZ, R6.H0_H0 ;  /* 0x20000006ff0d8230 */ /* 0x004fca0000004100 */
[----:B------:R-:W-:-:S04]  /*0330*/  @!P0 LOP3.LUT R13, R13, 0x80000000, R14, 0xb8, !PT ;  /* 0x800000000d0d8812 */ /* 0x000fc800078eb80e */
[----:B------:R-:W-:Y:S01]  /*0340*/  @!P0 F2FP.F16.F32.PACK_AB R4, RZ, R13 ;  /* 0x0000000dff04823e */ /* 0x000fe200000000ff */
[----:B------:R-:W0:Y:S04]  /*0350*/  @!P1 LDC.U16 R6, c[0x0][0x216] ;  /* 0x00008580ff069b82 */ /* 0x000e280000000400 */
[----:B------:R2:W-:Y:S01]  /*0360*/  @!P0 STG.E.U16 desc[UR4][R8.64], R4 ;  /* 0x0000000408008986 */ /* 0x0005e2000c101504 */
[----:B-1----:R-:W-:Y:S02]  /*0370*/  @!P2 HADD2.F32 R14, -RZ, R17.H0_H0 ;  /* 0x20000011ff0ea230 */ /* 0x002fe40000004100 */
[----:B------:R-:W-:Y:S02]  /*0380*/  @!P3 HADD2.F32 R13, -RZ, R18.H0_H0 ;  /* 0x20000012ff0db230 */ /* 0x000fe40000004100 */
[----:B---3--:R-:W-:-:S05]  /*0390*/  @!P2 HADD2.F32 R11, -RZ, R11.H0_H0 ;  /* 0x2000000bff0ba230 */ /* 0x008fca0000004100 */
[----:B------:R-:W-:Y:S01]  /*03a0*/  @!P2 LOP3.LUT R11, R11, 0x80000000, R14, 0xb8, !PT ;  /* 0x800000000b0ba812 */ /* 0x000fe200078eb80e */
[----:B----4-:R-:W-:-:S03]  /*03b0*/  @!P3 HADD2.F32 R12, -RZ, R12.H0_H0 ;  /* 0x2000000cff0cb230 */ /* 0x010fc60000004100 */
[----:B------:R-:W-:Y:S02]  /*03c0*/  @!P2 F2FP.F16.F32.PACK_AB R5, RZ, R11 ;  /* 0x0000000bff05a23e */ /* 0x000fe400000000ff */
[----:B------:R-:W-:-:S04]  /*03d0*/  @!P3 LOP3.LUT R12, R12, 0x80000000, R13, 0xb8, !PT ;  /* 0x800000000c0cb812 */ /* 0x000fc800078eb80d */
[----:B------:R-:W-:Y:S01]  /*03e0*/  @!P3 F2FP.F16.F32.PACK_AB R3, RZ, R12 ;  /* 0x0000000cff03b23e */ /* 0x000fe200000000ff */
[----:B0-2---:R-:W-:Y:S06]  /*03f0*/  @P4 BRA `(.L_x_1425) ;  /* 0x00000000002c4947 */ /* 0x005fec0003800000 */
[----:B------:R-:W0:Y:S01]  /*0400*/  LDC.64 R8, c[0x0][0x218] ;  /* 0x00008600ff087b82 */ /* 0x000e220000000a00 */
[----:B------:R-:W-:Y:S01]  /*0410*/  LEA R11, R0, R7, 0x9 ;  /* 0x00000007000b7211 */ /* 0x000fe200078e48ff */
[----:B------:R-:W-:Y:S01]  /*0420*/  VIADD R7, R7, 0x80 ;  /* 0x0000008007077836 */ /* 0x000fe20000000000 */
[----:B------:R-:W-:-:S04]  /*0430*/  PRMT R12, R5, 0x7610, R12 ;  /* 0x00007610050c7816 */ /* 0x000fc8000000000c */
[----:B------:R-:W-:-:S13]  /*0440*/  ISETP.GE.AND P0, PT, R7, R2, PT ;  /* 0x000000020700720c */ /* 0x000fda0003f06270 */
[----:B------:R-:W-:Y:S01]  /*0450*/  @!P0 LEA R13, R0, R7, 0x9 ;  /* 0x00000007000d8211 */ /* 0x000fe200078e48ff */
[----:B------:R-:W-:Y:S02]  /*0460*/  @!P0 VIADD R7, R7, 0x80 ;  /* 0x0000008007078836 */ /* 0x000fe40000000000 */
[----:B0-----:R-:W-:-:S04]  /*0470*/  IMAD.WIDE.U32 R4, R11, 0x2, R8 ;  /* 0x000000020b047825 */ /* 0x001fc800078e0008 */
[----:B------:R-:W-:Y:S01]  /*0480*/  @!P0 IMAD.WIDE.U32 R8, R13, 0x2, R8 ;  /* 0x000000020d088825 */ /* 0x000fe200078e0008 */
[----:B------:R0:W-:Y:S04]  /*0490*/  STG.E.U16 desc[UR4][R4.64], R12 ;  /* 0x0000000c04007986 */ /* 0x0001e8000c101504 */
[----:B------:R0:W-:Y:S02]  /*04a0*/  @!P0 STG.E.U16 desc[UR4][R8.64], R3 ;  /* 0x0000000308008986 */ /* 0x0001e4000c101504 */
.L_x_1425:
[----:B------:R-:W-:Y:S05]  /*04b0*/  BSYNC B0 ;  /* 0x0000000000007941 */ /* 0x000fea0003800000 */
.L_x_1424:
[----:B------:R-:W-:-:S13]  /*04c0*/  ISETP.GE.AND P0, PT, R7, R2, PT ;  /* 0x000000020700720c */ /* 0x000fda0003f06270 */
[----:B------:R-:W-:Y:S05]  /*04d0*/  @P0 EXIT ;  /* 0x000000000000094d */ /* 0x000fea0003800000 */
[----:B0-----:R-:W0:Y:S01]  /*04e0*/  LDC.64 R2, c[0x0][0x218] ;  /* 0x00008600ff027b82 */ /* 0x001e220000000a00 */
[----:B------:R-:W-:Y:S01]  /*04f0*/  @!P1 HADD2.F32 R5, -RZ, R6.H0_H0 ;  /* 0x20000006ff059230 */ /* 0x000fe20000004100 */
[----:B------:R-:W-:Y:S01]  /*0500*/  LEA R7, R0, R7, 0x9 ;  /* 0x0000000700077211 */ /* 0x000fe200078e48ff */
[----:B-----5:R-:W-:-:S05]  /*0510*/  @!P1 HADD2.F32 R10, -RZ, R10.H0_H0 ;  /* 0x2000000aff0a9230 */ /* 0x020fca0000004100 */
[----:B------:R-:W-:-:S04]  /*0520*/  @!P1 LOP3.LUT R10, R10, 0x80000000, R5, 0xb8, !PT ;  /* 0x800000000a0a9812 */ /* 0x000fc800078eb805 */
[----:B------:R-:W-:Y:S01]  /*0530*/  @!P1 F2FP.F16.F32.PACK_AB R4, RZ, R10 ;  /* 0x0000000aff04923e */ /* 0x000fe200000000ff */
[----:B0-----:R-:W-:-:S05]  /*0540*/  IMAD.WIDE.U32 R2, R7, 0x2, R2 ;  /* 0x0000000207027825 */ /* 0x001fca00078e0002 */
[----:B------:R-:W-:Y:S01]  /*0550*/  STG.E.U16 desc[UR4][R2.64], R4 ;  /* 0x0000000402007986 */ /* 0x000fe2000c101504 */
[----:B------:R-:W-:Y:S05]  /*0560*/  EXIT ;  /* 0x000000000000794d */ /* 0x000fea0003800000 */
.L_x_1426:
        /* <DEDUP_REMOVED lines=9> */
.L_x_8019:


//--------------------- .text._ZN2at6native29vectorized_elementwise_kernelILi2ENS0_13BUnaryFunctorIN3c104HalfES4_S4_ZZZNS0_20copysign_kernel_cudaERNS_18TensorIteratorBaseEENKUlvE_clEvENKUlvE2_clEvEUlS4_S4_E_EESt5arrayIPcLm2EEEEviT0_T1_ --------------------------
	.section	.text._ZN2at6native29vectorized_elementwise_kernelILi2ENS0_13BUnaryFunctorIN3c104HalfES4_S4_ZZZNS0_20copysign_kernel_cudaERNS_18TensorIteratorBaseEENKUlvE_clEvENKUlvE2_clEvEUlS4_S4_E_EESt5arrayIPcLm2EEEEviT0_T1_,"ax",@progbits
	.align	128
        .global         _ZN2at6native29vectorized_elementwise_kernelILi2ENS0_13BUnaryFunctorIN3c104HalfES4_S4_ZZZNS0_20copysign_kernel_cudaERNS_18TensorIteratorBaseEENKUlvE_clEvENKUlvE2_clEvEUlS4_S4_E_EESt5arrayIPcLm2EEEEviT0_T1_
        .type           _ZN2at6native29vectorized_elementwise_kernelILi2ENS0_13BUnaryFunctorIN3c104HalfES4_S4_ZZZNS0_20copysign_kernel_cudaERNS_18TensorIteratorBaseEENKUlvE_clEvENKUlvE2_clEvEUlS4_S4_E_EESt5arrayIPcLm2EEEEviT0_T1_,@function
        .size           _ZN2at6native29vectorized_elementwise_kernelILi2ENS0_13BUnaryFunctorIN3c104HalfES4_S4_ZZZNS0_20copysign_kernel_cudaERNS_18TensorIteratorBaseEENKUlvE_clEvENKUlvE2_clEvEUlS4_S4_E_EESt5arrayIPcLm2EEEEviT0_T1_,(.L_x_8020 - _ZN2at6native29vectorized_elementwise_kernelILi2ENS0_13BUnaryFunctorIN3c104HalfES4_S4_ZZZNS0_20copysign_kernel_cudaERNS_18TensorIteratorBaseEENKUlvE_clEvENKUlvE2_clEvEUlS4_S4_E_EESt5arrayIPcLm2EEEEviT0_T1_)
        .other          _ZN2at6native29vectorized_elementwise_kernelILi2ENS0_13BUnaryFunctorIN3c104HalfES4_S4_ZZZNS0_20copysign_kernel_cudaERNS_18TensorIteratorBaseEENKUlvE_clEvENKUlvE2_clEvEUlS4_S4_E_EESt5arrayIPcLm2EEEEviT0_T1_,@"STO_CUDA_ENTRY STV_DEFAULT"
_ZN2at6native29vectorized_elementwise_kernelILi2ENS0_13BUnaryFunctorIN3c104HalfES4_S4_ZZZNS0_20copysign_kernel_cudaERNS_18TensorIteratorBaseEENKUlvE_clEvENKUlvE2_clEvEUlS4_S4_E_EESt5arrayIPcLm2EEEEviT0_T1_:
.text._ZN2at6native29vectorized_elementwise_kernelILi2ENS0_13BUnaryFunctorIN3c104HalfES4_S4_ZZZNS0_20copysign_kernel_cudaERNS_18TensorIteratorBaseEENKUlvE_clEvENKUlvE2_clEvEUlS4_S4_E_EESt5arrayIPcLm2EEEEviT0_T1_:
        /* <DEDUP_REMOVED lines=9> */
[----:B------:R-:W1:Y:S02]  /*0090*/  LDC.64 R2, c[0x0][0x220] ;  /* 0x00008800ff027b82 */ /* 0x000e640000000a00 */
[----:B-1----:R-:W-:-:S04]  /*00a0*/  IMAD.WIDE R2, R0, 0x2, R2 ;  /* 0x0000000200027825 */ /* 0x002fc800078e0202 */
[----:B0-----:R-:W-:Y:S02]  /*00b0*/  IMAD.WIDE.U32 R4, R7, 0x4, R2 ;  /* 0x0000000407047825 */ /* 0x001fe400078e0002 */
[----:B------:R-:W0:Y:S03]  /*00c0*/  LDC.64 R2, c[0x0][0x218] ;  /* 0x00008600ff027b82 */ /* 0x000e260000000a00 */
[----:B------:R-:W2:Y:S04]  /*00d0*/  LDG.E R6, desc[UR4][R4.64] ;  /* 0x0000000404067981 */ /* 0x000ea8000c1e1900 */
[----:B------:R-:W3:Y:S04]  /*00e0*/  LDG.E R10, desc[UR4][R4.64+0x200] ;  /* 0x00020004040a7981 */ /* 0x000ee8000c1e1900 */
[----:B------:R-:W4:Y:S04]  /*00f0*/  LDG.E R9, desc[UR4][R4.64+0x400] ;  /* 0x0004000404097981 */ /* 0x000f28000c1e1900 */
[----:B------:R1:W5:Y:S01]  /*0100*/  LDG.E R16, desc[UR4][R4.64+0x600] ;  /* 0x0006000404107981 */ /* 0x000362000c1e1900 */
[----:B------:R-:W1:Y:S01]  /*0110*/  LDC.U16 R8, c[0x0][0x216] ;  /* 0x00008580ff087b82 */ /* 0x000e620000000400 */
[----:B0-----:R-:W-:-:S04]  /*0120*/  IMAD.WIDE.U32 R2, R0, 0x2, R2 ;  /* 0x0000000200027825 */ /* 0x001fc800078e0002 */
[----:B------:R-:W-:-:S04]  /*0130*/  IMAD.WIDE R2, R7, 0x4, R2 ;  /* 0x0000000407027825 */ /* 0x000fc800078e0202 */
[----:B-1----:R-:W-:Y:S02]  /*0140*/  HADD2.F32 R7, -RZ, R8.H0_H0 ;  /* 0x20000008ff077230 */ /* 0x002fe40000004100 */
[--C-:B--2---:R-:W-:Y:S02]  /*0150*/  HADD2.F32 R0, -RZ, R6.reuse.H0_H0 ;  /* 0x20000006ff007230 */ /* 0x104fe40000004100 */
[----:B------:R-:W-:Y:S02]  /*0160*/  HADD2.F32 R6, -RZ, R6.H1_H1 ;  /* 0x30000006ff067230 */ /* 0x000fe40000004100 */
[--C-:B---3--:R-:W-:Y:S01]  /*0170*/  HADD2.F32 R8, -RZ, R10.reuse.H0_H0 ;  /* 0x2000000aff087230 */ /* 0x108fe20000004100 */
[--C-:B------:R-:W-:Y:S01]  /*0180*/  LOP3.LUT R0, R0, 0x80000000, R7.reuse, 0xb8, !PT ;  /* 0x8000000000007812 */ /* 0x100fe200078eb807 */
[----:B------:R-:W-:Y:S01]  /*0190*/  HADD2.F32 R10, -RZ, R10.H1_H1 ;  /* 0x3000000aff0a7230 */ /* 0x000fe20000004100 */
[--C-:B------:R-:W-:Y:S01]  /*01a0*/  LOP3.LUT R5, R6, 0x80000000, R7.reuse, 0xb8, !PT ;  /* 0x8000000006057812 */ /* 0x100fe200078eb807 */
[--C-:B----4-:R-:W-:Y:S01]  /*01b0*/  HADD2.F32 R12, -RZ, R9.reuse.H0_H0 ;  /* 0x20000009ff0c7230 */ /* 0x110fe20000004100 */
[--C-:B------:R-:W-:Y:S01]  /*01c0*/  LOP3.LUT R8, R8, 0x80000000, R7.reuse, 0xb8, !PT ;  /* 0x8000000008087812 */ /* 0x100fe200078eb807 */
[----:B------:R-:W-:Y:S01]  /*01d0*/  HADD2.F32 R4, -RZ, R9.H1_H1 ;  /* 0x30000009ff047230 */ /* 0x000fe20000004100 */
[--C-:B------:R-:W-:Y:S01]  /*01e0*/  LOP3.LUT R9, R10, 0x80000000, R7.reuse, 0xb8, !PT ;  /* 0x800000000a097812 */ /* 0x100fe200078eb807 */
[--C-:B-----5:R-:W-:Y:S01]  /*01f0*/  HADD2.F32 R14, -RZ, R16.reuse.H0_H0 ;  /* 0x20000010ff0e7230 */ /* 0x120fe20000004100 */
[--C-:B------:R-:W-:Y:S01]  /*0200*/  LOP3.LUT R12, R12, 0x80000000, R7.reuse, 0xb8, !PT ;  /* 0x800000000c0c7812 */ /* 0x100fe200078eb807 */
[----:B------:R-:W-:Y:S01]  /*0210*/  HADD2.F32 R16, -RZ, R16.H1_H1 ;  /* 0x30000010ff107230 */ /* 0x000fe20000004100 */
[----:B------:R-:W-:-:S02]  /*0220*/  LOP3.LUT R11, R4, 0x80000000, R7, 0xb8, !PT ;  /* 0x80000000040b7812 */ /* 0x000fc400078eb807 */
[--C-:B------:R-:W-:Y:S02]  /*0230*/  LOP3.LUT R14, R14, 0x80000000, R7.reuse, 0xb8, !PT ;  /* 0x800000000e0e7812 */ /* 0x100fe400078eb807 */
[----:B------:R-:W-:Y:S02]  /*0240*/  LOP3.LUT R7, R16, 0x80000000, R7, 0xb8, !PT ;  /* 0x8000000010077812 */ /* 0x000fe400078eb807 */
[----:B------:R-:W-:Y:S02]  /*0250*/  F2FP.F16.F32.PACK_AB R5, R5, R0 ;  /* 0x000000000505723e */ /* 0x000fe400000000ff */
[----:B------:R-:W-:Y:S02]  /*0260*/  F2FP.F16.F32.PACK_AB R9, R9, R8 ;  /* 0x000000080909723e */ /* 0x000fe400000000ff */
[----:B------:R-:W-:Y:S01]  /*0270*/  F2FP.F16.F32.PACK_AB R11, R11, R12 ;  /* 0x0000000c0b0b723e */ /* 0x000fe200000000ff */
[----:B------:R-:W-:Y:S01]  /*0280*/  STG.E desc[UR4][R2.64], R5 ;  /* 0x0000000502007986 */ /* 0x000fe2000c101904 */
[----:B------:R-:W-:-:S03]  /*0290*/  F2FP.F16.F32.PACK_AB R7, R7, R14 ;  /* 0x0000000e0707723e */ /* 0x000fc600000000ff */
[----:B------:R-:W-:Y:S04]  /*02a0*/  STG.E desc[UR4][R2.64+0x200], R9 ;  /* 0x0002000902007986 */ /* 0x000fe8000c101904 */
[----:B------:R-:W-:Y:S04]  /*02b0*/  STG.E desc[UR4][R2.64+0x400], R11 ;  /* 0x0004000b02007986 */ /* 0x000fe8000c101904 */
[----:B------:R-:W-:Y:S01]  /*02c0*/  STG.E desc[UR4][R2.64+0x600], R7 ;  /* 0x0006000702007986 */ /* 0x000fe2000c101904 */
[----:B------:R-:W-:Y:S05]  /*02d0*/  EXIT ;  /* 0x000000000000794d */ /* 0x000fea0003800000 */
.L_x_1427:
[----:B------:R-:W0:Y:S02]  /*02e0*/  S2R R25, SR_TID.X ;  /* 0x0000000000197919 */ /* 0x000e240000002100 */
[----:B0-----:R-:W-:Y:S01]  /*02f0*/  ISETP.GE.AND P0, PT, R25, R2, PT ;  /* 0x000000021900720c */ /* 0x001fe20003f06270 */
[----:B------:R-:W-:-:S12]  /*0300*/  IMAD.MOV.U32 R29, RZ, RZ, R25 ;  /* 0x000000ffff1d7224 */ /* 0x000fd800078e0019 */
[----:B------:R-:W-:Y:S01]  /*0310*/  @!P0 IMAD.IADD R11, R0, 0x1, R29 ;  /* 0x00000001000b8824 */ /* 0x000fe200078e021d */
[----:B------:R-:W-:Y:S01]  /*0320*/  @!P0 IADD3 R29, R29, 0x80, RZ ;  /* 0x000000801d1d8810 */ /* 0x000fe20007ffe0ff */
[----:B------:R-:W0:Y:S03]  /*0330*/  @!P0 LDC.64 R12, c[0x0][0x220] ;  /* 0x00008800ff0c8b82 */ /* 0x000e260000000a00 */
[----:B------:R-:W-:-:S13]  /*0340*/  ISETP.GE.AND P6, PT, R29, R2, PT ;  /* 0x000000021d00720c */ /* 0x000fda0003fc6270 */
[----:B------:R-:W-:Y:S01]  /*0350*/  @!P6 IMAD.IADD R3, R0, 0x1, R29 ;  /* 0x000000010003e824 */ /* 0x000fe200078e021d */
[----:B------:R-:W1:Y:S01]  /*0360*/  @!P6 LDC.64 R16, c[0x0][0x220] ;  /* 0x00008800ff10eb82 */ /* 0x000e620000000a00 */
[----:B------:R-:W-:-:S05]  /*0370*/  @!P6 VIADD R29, R29, 0x80 ;  /* 0x000000801d1de836 */ /* 0x000fca0000000000 */
[----:B------:R-:W-:-:S13]  /*0380*/  ISETP.GE.AND P5, PT, R29, R2, PT ;  /* 0x000000021d00720c */ /* 0x000fda0003fa6270 */
[----:B------:R-:W-:Y:S01]  /*0390*/  @!P5 IADD3 R15, R0, R29, RZ ;  /* 0x0000001d000fd210 */ /* 0x000fe20007ffe0ff */
[----:B------:R-:W-:Y:S01]  /*03a0*/  @!P5 VIADD R29, R29, 0x80 ;  /* 0x000000801d1dd836 */ /* 0x000fe20000000000 */
[----:B------:R-:W2:Y:S01]  /*03b0*/  @!P5 LDC.64 R18, c[0x0][0x220] ;  /* 0x00008800ff12db82 */ /* 0x000ea20000000a00 */
[----:B-1----:R-:W-:-:S03]  /*03c0*/  @!P6 IMAD.WIDE.U32 R16, R3, 0x2, R16 ;  /* 0x000000020310e825 */ /* 0x002fc600078e0010 */
[----:B------:R-:W-:Y:S02]  /*03d0*/  ISETP.GE.AND P4, PT, R29, R2, PT ;  /* 0x000000021d00720c */ /* 0x000fe40003f86270 */
[----:B------:R-:W-:-:S06]  /*03e0*/  PRMT R3, RZ, 0x7610, R3 ;  /* 0x00007610ff037816 */ /* 0x000fcc0000000003 */
[----:B------:R-:W3:Y:S05]  /*03f0*/  @!P6 LDG.E.U16 R3, desc[UR4][R16.64] ;  /* 0x000000041003e981 */ /* 0x000eea000c1e1500 */
[----:B------:R-:W-:Y:S01]  /*0400*/  @!P4 IMAD.IADD R23, R0, 0x1, R29 ;  /* 0x000000010017c824 */ /* 0x000fe200078e021d */
[----:B------:R-:W-:-:S04]  /*0410*/  @!P4 IADD3 R29, R29, 0x80, RZ ;  /* 0x000000801d1dc810 */ /* 0x000fc80007ffe0ff */
[----:B------:R-:W-:-:S13]  /*0420*/  ISETP.GE.AND P3, PT, R29, R2, PT ;  /* 0x000000021d00720c */ /* 0x000fda0003f66270 */
[----:B------:R-:W-:Y:S02]  /*0430*/  @!P3 IMAD.IADD R24, R0, 0x1, R29 ;  /* 0x000000010018b824 */ /* 0x000fe400078e021d */
[----:B------:R-:W-:-:S05]  /*0440*/  @!P3 VIADD R29, R29, 0x80 ;  /* 0x000000801d1db836 */ /* 0x000fca0000000000 */
[----:B------:R-:W-:-:S13]  /*0450*/  ISETP.GE.AND P2, PT, R29, R2, PT ;  /* 0x000000021d00720c */ /* 0x000fda0003f46270 */
[----:B------:R-:W-:Y:S01]  /*0460*/  @!P2 IADD3 R26, R0, R29, RZ ;  /* 0x0000001d001aa210 */ /* 0x000fe20007ffe0ff */
[----:B------:R-:W-:-:S05]  /*0470*/  @!P2 VIADD R29, R29, 0x80 ;  /* 0x000000801d1da836 */ /* 0x000fca0000000000 */
[----:B------:R-:W-:Y:S01]  /*0480*/  ISETP.GE.AND P1, PT, R29, R2, PT ;  /* 0x000000021d00720c */ /* 0x000fe20003f26270 */
[----:B0-----:R-:W-:Y:S01]  /*0490*/  @!P0 IMAD.WIDE.U32 R12, R11, 0x2, R12 ;  /* 0x000000020b0c8825 */ /* 0x001fe200078e000c */
[----:B------:R-:W-:Y:S01]  /*04a0*/  PRMT R21, RZ, 0x7610, R21 ;  /* 0x00007610ff157816 */ /* 0x000fe20000000015 */
[----:B------:R-:W0:Y:S01]  /*04b0*/  @!P4 LDC.64 R10, c[0x0][0x220] ;  /* 0x00008800ff0acb82 */ /* 0x000e220000000a00 */
[----:B------:R-:W-:Y:S01]  /*04c0*/  PRMT R28, RZ, 0x7610, R28 ;  /* 0x00007610ff1c7816 */ /* 0x000fe2000000001c */
[----:B--2---:R-:W-:-:S03]  /*04d0*/  @!P5 IMAD.WIDE.U32 R18, R15, 0x2, R18 ;  /* 0x000000020f12d825 */ /* 0x004fc600078e0012 */
[----:B------:R1:W2:Y:S03]  /*04e0*/  @!P0 LDG.E.U16 R21, desc[UR4][R12.64] ;  /* 0x000000040c158981 */ /* 0x0002a6000c1e1500 */
[----:B------:R-:W4:Y:S01]  /*04f0*/  @!P2 LDC.64 R14, c[0x0][0x220] ;  /* 0x00008800ff0eab82 */ /* 0x000f220000000a00 */
[----:B------:R5:W2:Y:S01]  /*0500*/  @!P5 LDG.E.U16 R28, desc[UR4][R18.64] ;  /* 0x00000004121cd981 */ /* 0x000aa2000c1e1500 */
[----:B------:R-:W-:Y:S01]  /*0510*/  @!P1 IMAD.IADD R27, R0, 0x1, R29 ;  /* 0x00000001001b9824 */ /* 0x000fe200078e021d */
[----:B------:R-:W-:-:S04]  /*0520*/  @!P1 IADD3 R29, R29, 0x80, RZ ;  /* 0x000000801d1d9810 */ /* 0x000fc80007ffe0ff */
[----:B------:R-:W-:Y:S01]  /*0530*/  ISETP.GE.AND P6, PT, R29, R2, PT ;  /* 0x000000021d00720c */ /* 0x000fe20003fc6270 */
[----:B-1----:R-:W1:Y:S08]  /*0540*/  @!P3 LDC.64 R12, c[0x0][0x220] ;  /* 0x00008800ff0cbb82 */ /* 0x002e700000000a00 */
[----:B------:R-:W1:Y:S08]  /*0550*/  @!P1 LDC.64 R16, c[0x0][0x220] ;  /* 0x00008800ff109b82 */ /* 0x000e700000000a00 */
[----:B-----5:R-:W5:Y:S01]  /*0560*/  @!P6 LDC.64 R18, c[0x0][0x220] ;  /* 0x00008800ff12eb82 */ /* 0x020f620000000a00 */
[----:B0-----:R-:W-:Y:S01]  /*0570*/  @!P4 IMAD.WIDE.U32 R10, R23, 0x2, R10 ;  /* 0x00000002170ac825 */ /* 0x001fe200078e000a */
[----:B------:R-:W-:-:S03]  /*0580*/  PRMT R23, RZ, 0x7610, R23 ;  /* 0x00007610ff177816 */ /* 0x000fc60000000017 */
[----:B------:R-:W-:Y:S02]  /*0590*/  @!P6 IMAD.IADD R29, R0, 0x1, R29 ;  /* 0x00000001001de824 */ /* 0x000fe400078e021d */
[----:B----4-:R-:W-:Y:S01]  /*05a0*/  @!P2 IMAD.WIDE.U32 R14, R26, 0x2, R14 ;  /* 0x000000021a0ea825 */ /* 0x010fe200078e000e */
[----:B------:R0:W4:Y:S01]  /*05b0*/  @!P4 LDG.E.U16 R23, desc[UR4][R10.64] ;  /* 0x000000040a17c981 */ /* 0x000122000c1e1500 */
[----:B------:R-:W-:Y:S02]  /*05c0*/  PRMT R26, RZ, 0x7610, R26 ;  /* 0x00007610ff1a7816 */ /* 0x000fe4000000001a */
[----:B-1----:R-:W-:Y:S01]  /*05d0*/  @!P3 IMAD.WIDE.U32 R12, R24, 0x2, R12 ;  /* 0x00000002180cb825 */ /* 0x002fe200078e000c */
[----:B------:R-:W-:-:S03]  /*05e0*/  PRMT R24, RZ, 0x7610, R24 ;  /* 0x00007610ff187816 */ /* 0x000fc60000000018 */
[----:B------:R-:W4:Y:S01]  /*05f0*/  @!P2 LDG.E.U16 R26, desc[UR4][R14.64] ;  /* 0x000000040e1aa981 */ /* 0x000f22000c1e1500 */
[----:B------:R-:W-:Y:S01]  /*0600*/  @!P1 IMAD.WIDE.U32 R16, R27, 0x2, R16 ;  /* 0x000000021b109825 */ /* 0x000fe200078e0010 */
[----:B------:R-:W-:Y:S02]  /*0610*/  PRMT R27, RZ, 0x7610, R27 ;  /* 0x00007610ff1b7816 */ /* 0x000fe4000000001b */
[----:B------:R1:W4:Y:S04]  /*0620*/  @!P3 LDG.E.U16 R24, desc[UR4][R12.64] ;  /* 0x000000040c18b981 */ /* 0x000328000c1e1500 */
[----:B------:R1:W4:Y:S01]  /*0630*/  @!P1 LDG.E.U16 R27, desc[UR4][R16.64] ;  /* 0x00000004101b9981 */ /* 0x000322000c1e1500 */
[----:B-----5:R-:W-:Y:S01]  /*0640*/  @!P6 IMAD.WIDE.U32 R18, R29, 0x2, R18 ;  /* 0x000000021d12e825 */ /* 0x020fe200078e0012 */
[----:B------:R-:W-:-:S06]  /*0650*/  PRMT R29, RZ, 0x7610, R29 ;  /* 0x00007610ff1d7816 */ /* 0x000fcc000000001d */
[----:B------:R-:W5:Y:S01]  /*0660*/  @!P6 LDG.E.U16 R29, desc[UR4][R18.64] ;  /* 0x00000004121de981 */ /* 0x000f62000c1e1500 */
[----:B0-----:R-:W-:-:S05]  /*0670*/  VIADD R11, R25, 0x80 ;  /* 0x00000080190b7836 */ /* 0x001fca0000000000 */
[----:B------:R-:W-:-:S13]  /*0680*/  ISETP.GE.AND P5, PT, R11, R2, PT ;  /* 0x000000020b00720c */ /* 0x000fda0003fa6270 */
[----:B------:R-:W0:Y:S01]  /*0690*/  @!P5 LDC.U16 R10, c[0x0][0x216] ;  /* 0x00008580ff0adb82 */ /* 0x000e220000000400 */
[----:B------:R-:W-:-:S04]  /*06a0*/  IADD3 R11, R25, 0x100, RZ ;  /* 0x00000100190b7810 */ /* 0x000fc80007ffe0ff */
[----:B------:R-:W-:-:S03]  /*06b0*/  ISETP.GE.AND P1, PT, R11, R2, PT ;  /* 0x000000020b00720c */ /* 0x000fc60003f26270 */
[----:B-1----:R-:W1:Y:S01]  /*06c0*/  @!P0 LDC.U16 R13, c[0x0][0x216] ;  /* 0x00008580ff0d8b82 */ /* 0x002e620000000400 */
[C---:B------:R-:W-:Y:S01]  /*06d0*/  VIADD R11, R25.reuse, 0x180 ;  /* 0x00000180190b7836 */ /* 0x040fe20000000000 */
[C---:B------:R-:W-:Y:S01]  /*06e0*/  IADD3 R15, R25.reuse, 0x280, RZ ;  /* 0x00000280190f7810 */ /* 0x040fe20007ffe0ff */
[----:B------:R-:W-:-:S03]  /*06f0*/  VIADD R17, R25, 0x300 ;  /* 0x0000030019117836 */ /* 0x000fc60000000000 */
[-C--:B------:R-:W-:Y:S01]  /*0700*/  ISETP.GE.AND P2, PT, R11, R2.reuse, PT ;  /* 0x000000020b00720c */ /* 0x080fe20003f46270 */
[----:B------:R-:W-:Y:S01]  /*0710*/  VIADD R11, R25, 0x200 ;  /* 0x00000200190b7836 */ /* 0x000fe20000000000 */
[-C--:B------:R-:W-:Y:S01]  /*0720*/  ISETP.GE.AND P4, PT, R15, R2.reuse, PT ;  /* 0x000000020f00720c */ /* 0x080fe20003f86270 */
[----:B------:R-:W-:Y:S02]  /*0730*/  VIADD R15, R25, 0x380 ;  /* 0x00000380190f7836 */ /* 0x000fe40000000000 */
[----:B0-----:R-:W-:Y:S01]  /*0740*/  @!P5 HADD2.F32 R10, -RZ, R10.H0_H0 ;  /* 0x2000000aff0ad230 */ /* 0x001fe20000004100 */
[-C--:B------:R-:W-:Y:S02]  /*0750*/  ISETP.GE.AND P3, PT, R11, R2.reuse, PT ;  /* 0x000000020b00720c */ /* 0x080fe40003f66270 */
[----:B------:R-:W-:-:S05]  /*0760*/  ISETP.GE.AND P6, PT, R17, R2, PT ;  /* 0x000000021100720c */ /* 0x000fca0003fc6270 */
[----:B------:R-:W0:Y:S01]  /*0770*/  @!P2 LDC.U16 R12, c[0x0][0x216] ;  /* 0x00008580ff0cab82 */ /* 0x000e220000000400 */
[----:B-1----:R-:W-:-:S07]  /*0780*/  @!P0 HADD2.F32 R14, -RZ, R13.H0_H0 ;  /* 0x2000000dff0e8230 */ /* 0x002fce0000004100 */
[----:B------:R-:W1:Y:S01]  /*0790*/  @!P4 LDC.U16 R16, c[0x0][0x216] ;  /* 0x00008580ff10cb82 */ /* 0x000e620000000400 */
[----:B------:R-:W-:-:S07]  /*07a0*/  @!P0 IADD3 R17, R0, R25, RZ ;  /* 0x0000001900118210 */ /* 0x000fce0007ffe0ff */
[----:B------:R-:W0:Y:S01]  /*07b0*/  @!P3 LDC.U16 R13, c[0x0][0x216] ;  /* 0x00008580ff0dbb82 */ /* 0x000e220000000400 */
[----:B------:R-:W-:Y:S01]  /*07c0*/  @!P0 VIADD R25, R25, 0x80 ;  /* 0x0000008019198836 */ /* 0x000fe20000000000 */
[----:B------:R-:W-:Y:S04]  /*07d0*/  BSSY B0, `(.L_x_1428) ;  /* 0x0000052000007945 */ /* 0x000fe80003800000 */
[----:B------:R-:W-:Y:S01]  /*07e0*/  BSSY B1, `(.L_x_1429) ;  /* 0x000004a000017945 */ /* 0x000fe20003800000 */
[----:B0-----:R-:W-:Y:S02]  /*07f0*/  @!P3 HADD2.F32 R13, -RZ, R13.H0_H0 ;  /* 0x2000000dff0db230 */ /* 0x001fe40000004100 */
[----:B---3--:R-:W-:-:S05]  /*0800*/  @!P5 HADD2.F32 R3, -RZ, R3.H0_H0 ;  /* 0x20000003ff03d230 */ /* 0x008fca0000004100 */
[----:B------:R-:W-:Y:S02]  /*0810*/  @!P5 LOP3.LUT R3, R3, 0x80000000, R10, 0xb8, !PT ;  /* 0x800000000303d812 */ /* 0x000fe400078eb80a */
[----:B------:R-:W0:Y:S02]  /*0820*/  @!P0 LDC.64 R10, c[0x0][0x218] ;  /* 0x00008600ff0a8b82 */ /* 0x000e240000000a00 */
[----:B------:R-:W-:Y:S02]  /*0830*/  @!P5 F2FP.F16.F32.PACK_AB R4, RZ, R3 ;  /* 0x00000003ff04d23e */ /* 0x000fe400000000ff */
[----:B------:R-:W-:-:S04]  /*0840*/  ISETP.GE.AND P5, PT, R15, R2, PT ;  /* 0x000000020f00720c */ /* 0x000fc80003fa6270 */
[----:B------:R-:W3:Y:S08]  /*0850*/  @!P1 LDC.U16 R3, c[0x0][0x216] ;  /* 0x00008580ff039b82 */ /* 0x000ef00000000400 */
[----:B------:R-:W1:Y:S01]  /*0860*/  @!P6 LDC.U16 R15, c[0x0][0x216] ;  /* 0x00008580ff0feb82 */ /* 0x000e620000000400 */
[----:B0-----:R-:W-:-:S04]  /*0870*/  @!P0 IMAD.WIDE.U32 R10, R17, 0x2, R10 ;  /* 0x00000002110a8825 */ /* 0x001fc800078e000a */
[----:B------:R-:W-:Y:S02]  /*0880*/  @!P2 HADD2.F32 R17, -RZ, R12.H0_H0 ;  /* 0x2000000cff11a230 */ /* 0x000fe40000004100 */
[----:B--2---:R-:W-:-:S05]  /*0890*/  @!P0 HADD2.F32 R21, -RZ, R21.H0_H0 ;  /* 0x20000015ff158230 */ /* 0x004fca0000004100 */
[----:B------:R-:W-:Y:S02]  /*08a0*/  @!P0 LOP3.LUT R21, R21, 0x80000000, R14, 0xb8, !PT ;  /* 0x8000000015158812 */ /* 0x000fe400078eb80e */
[----:B------:R-:W0:Y:S02]  /*08b0*/  @!P5 LDC.U16 R14, c[0x0][0x216] ;  /* 0x00008580ff0edb82 */ /* 0x000e240000000400 */
[----:B------:R-:W-:-:S05]  /*08c0*/  @!P0 F2FP.F16.F32.PACK_AB R22, RZ, R21 ;  /* 0x00000015ff16823e */ /* 0x000fca00000000ff */
[----:B------:R2:W-:Y:S01]  /*08d0*/  @!P0 STG.E.U16 desc[UR4][R10.64], R22 ;  /* 0x000000160a008986 */ /* 0x0005e2000c101504 */
[----:B------:R-:W-:Y:S01]  /*08e0*/  ISETP.GE.AND P0, PT, R25, R2, PT ;  /* 0x000000021900720c */ /* 0x000fe20003f06270 */
[----:B---3--:R-:W-:Y:S02]  /*08f0*/  @!P1 HADD2.F32 R3, -RZ, R3.H0_H0 ;  /* 0x20000003ff039230 */ /* 0x008fe40000004100 */
[----:B------:R-:W-:-:S05]  /*0900*/  @!P1 HADD2.F32 R28, -RZ, R28.H0_H0 ;  /* 0x2000001cff1c9230 */ /* 0x000fca0000004100 */
[----:B------:R-:W-:Y:S01]  /*0910*/  @!P1 LOP3.LUT R3, R28, 0x80000000, R3, 0xb8, !PT ;  /* 0x800000001c039812 */ /* 0x000fe200078eb803 */
[----:B----4-:R-:W-:Y:S02]  /*0920*/  @!P2 HADD2.F32 R12, -RZ, R23.H0_H0 ;  /* 0x20000017ff0ca230 */ /* 0x010fe40000004100 */
[----:B0-----:R-:W-:-:S03]  /*0930*/  @!P5 HADD2.F32 R14, -RZ, R14.H0_H0 ;  /* 0x2000000eff0ed230 */ /* 0x001fc60000004100 */
[----:B------:R-:W-:Y:S01]  /*0940*/  @!P2 LOP3.LUT R12, R12, 0x80000000, R17, 0xb8, !PT ;  /* 0x800000000c0ca812 */ /* 0x000fe200078eb811 */
[----:B-1----:R-:W-:Y:S02]  /*0950*/  @!P4 HADD2.F32 R17, -RZ, R16.H0_H0 ;  /* 0x20000010ff11c230 */ /* 0x002fe40000004100 */
[----:B------:R-:W-:Y:S02]  /*0960*/  @!P6 HADD2.F32 R16, -RZ, R15.H0_H0 ;  /* 0x2000000fff10e230 */ /* 0x000fe40000004100 */
[----:B------:R-:W-:Y:S02]  /*0970*/  @!P4 HADD2.F32 R26, -RZ, R26.H0_H0 ;  /* 0x2000001aff1ac230 */ /* 0x000fe40000004100 */
[----:B------:R-:W-:Y:S02]  /*0980*/  @!P3 HADD2.F32 R24, -RZ, R24.H0_H0 ;  /* 0x20000018ff18b230 */ /* 0x000fe40000004100 */
[----:B------:R-:W-:Y:S01]  /*0990*/  @!P6 HADD2.F32 R27, -RZ, R27.H0_H0 ;  /* 0x2000001bff1be230 */ /* 0x000fe20000004100 */
[----:B------:R-:W-:-:S02]  /*09a0*/  @!P4 LOP3.LUT R26, R26, 0x80000000, R17, 0xb8, !PT ;  /* 0x800000001a1ac812 */ /* 0x000fc400078eb811 */
[----:B------:R-:W-:Y:S01]  /*09b0*/  @!P3 LOP3.LUT R24, R24, 0x80000000, R13, 0xb8, !PT ;  /* 0x800000001818b812 */ /* 0x000fe200078eb80d */
[----:B-----5:R-:W-:Y:S01]  /*09c0*/  @!P5 HADD2.F32 R29, -RZ, R29.H0_H0 ;  /* 0x2000001dff1dd230 */ /* 0x020fe20000004100 */
[----:B------:R-:W-:-:S04]  /*09d0*/  @!P6 LOP3.LUT R27, R27, 0x80000000, R16, 0xb8, !PT ;  /* 0x800000001b1be812 */ /* 0x000fc800078eb810 */
[----:B------:R-:W-:Y:S02]  /*09e0*/  @!P5 LOP3.LUT R29, R29, 0x80000000, R14, 0xb8, !PT ;  /* 0x800000001d1dd812 */ /* 0x000fe400078eb80e */
[----:B------:R-:W-:Y:S02]  /*09f0*/  @!P1 F2FP.F16.F32.PACK_AB R5, RZ, R3 ;  /* 0x00000003ff05923e */ /* 0x000fe400000000ff */
[----:B------:R-:W-:Y:S02]  /*0a00*/  @!P2 F2FP.F16.F32.PACK_AB R6, RZ, R12 ;  /* 0x0000000cff06a23e */ /* 0x000fe400000000ff */
[----:B------:R-:W-:Y:S02]  /*0a10*/  @!P3 F2FP.F16.F32.PACK_AB R7, RZ, R24 ;  /* 0x00000018ff07b23e */ /* 0x000fe400000000ff */
[----:B------:R-:W-:Y:S02]  /*0a20*/  @!P4 F2FP.F16.F32.PACK_AB R8, RZ, R26 ;  /* 0x0000001aff08c23e */ /* 0x000fe400000000ff */
[----:B------:R-:W-:-:S02]  /*0a30*/  @!P6 F2FP.F16.F32.PACK_AB R9, RZ, R27 ;  /* 0x0000001bff09e23e */ /* 0x000fc400000000ff */
[----:B------:R-:W-:Y:S01]  /*0a40*/  @!P5 F2FP.F16.F32.PACK_AB R20, RZ, R29 ;  /* 0x0000001dff14d23e */ /* 0x000fe200000000ff */
[----:B--2---:R-:W-:Y:S06]  /*0a50*/  @P0 BRA `(.L_x_1430) ;  /* 0x0000000000300947 */ /* 0x004fec0003800000 */
[----:B------:R-:W0:Y:S01]  /*0a60*/  LDC.64 R10, c[0x0][0x218] ;  /* 0x00008600ff0a7b82 */ /* 0x000e220000000a00 */
[----:B------:R-:W-:Y:S01]  /*0a70*/  IMAD.IADD R3, R0, 0x1, R25 ;  /* 0x0000000100037824 */ /* 0x000fe200078e0219 */
[----:B------:R-:W-:-:S04]  /*0a80*/  IADD3 R25, R25, 0x80, RZ ;  /* 0x0000008019197810 */ /* 0x000fc80007ffe0ff */
[----:B------:R-:W-:Y:S01]  /*0a90*/  ISETP.GE.AND P0, PT, R25, R2, PT ;  /* 0x000000021900720c */ /* 0x000fe20003f06270 */
[----:B0-----:R-:W-:-:S05]  /*0aa0*/  IMAD.WIDE.U32 R10, R3, 0x2, R10 ;  /* 0x00000002030a7825 */ /* 0x001fca00078e000a */
[----:B------:R0:W-:Y:S07]  /*0ab0*/  STG.E.U16 desc[UR4][R10.64], R4 ;  /* 0x000000040a007986 */ /* 0x0001ee000c101504 */
[----:B------:R-:W-:Y:S05]  /*0ac0*/  @P0 BRA `(.L_x_1431) ;  /* 0x0000000000300947 */ /* 0x000fea0003800000 */
[----:B0-----:R-:W0:Y:S01]  /*0ad0*/  LDC.64 R10, c[0x0][0x218] ;  /* 0x00008600ff0a7b82 */ /* 0x001e220000000a00 */
[----:B------:R-:W-:Y:S02]  /*0ae0*/  IMAD.IADD R3, R0, 0x1, R25 ;  /* 0x0000000100037824 */ /* 0x000fe400078e0219 */
[----:B------:R-:W-:Y:S02]  /*0af0*/  VIADD R25, R25, 0x80 ;  /* 0x0000008019197836 */ /* 0x000fe40000000000 */
[----:B0-----:R-:W-:-:S05]  /*0b00*/  IMAD.WIDE.U32 R10, R3, 0x2, R10 ;  /* 0x00000002030a7825 */ /* 0x001fca00078e000a */
[----:B------:R0:W-:Y:S02]  /*0b10*/  STG.E.U16 desc[UR4][R10.64], R5 ;  /* 0x000000050a007986 */ /* 0x0001e4000c101504 */
.L_x_1430:
[----:B------:R-:W-:-:S13]  /*0b20*/  ISETP.GE.AND P0, PT, R25, R2, PT ;  /* 0x000000021900720c */ /* 0x000fda0003f06270 */
[----:B------:R-:W-:Y:S05]  /*0b30*/  @P0 BRA `(.L_x_1432) ;  /* 0x0000000000300947 */ /* 0x000fea0003800000 */
[----:B0-----:R-:W0:Y:S01]  /*0b40*/  LDC.64 R4, c[0x0][0x218] ;  /* 0x00008600ff047b82 */ /* 0x001e220000000a00 */
[----:B------:R-:W-:Y:S01]  /*0b50*/  IADD3 R3, R0, R25, RZ ;  /* 0x0000001900037210 */ /* 0x000fe20007ffe0ff */
[----:B------:R-:W-:-:S04]  /*0b60*/  VIADD R25, R25, 0x80 ;  /* 0x0000008019197836 */ /* 0x000fc80000000000 */
[----:B0-----:R-:W-:-:S05]  /*0b70*/  IMAD.WIDE.U32 R4, R3, 0x2, R4 ;  /* 0x0000000203047825 */ /* 0x001fca00078e0004 */
[----:B------:R1:W-:Y:S02]  /*0b80*/  STG.E.U16 desc[UR4][R4.64], R6 ;  /* 0x0000000604007986 */ /* 0x0003e4000c101504 */
.L_x_1431:
[----:B------:R-:W-:-:S13]  /*0b90*/  ISETP.GE.AND P0, PT, R25, R2, PT ;  /* 0x000000021900720c */ /* 0x000fda0003f06270 */
[----:B------:R-:W-:Y:S05]  /*0ba0*/  @P0 BRA `(.L_x_1433) ;  /* 0x0000000000340947 */ /* 0x000fea0003800000 */
[----:B01----:R-:W0:Y:S01]  /*0bb0*/  LDC.64 R4, c[0x0][0x218] ;  /* 0x00008600ff047b82 */ /* 0x003e220000000a00 */
[----:B------:R-:W-:Y:S01]  /*0bc0*/  IMAD.IADD R3, R0, 0x1, R25 ;  /* 0x0000000100037824 */ /* 0x000fe200078e0219 */
[----:B------:R-:W-:-:S03]  /*0bd0*/  IADD3 R25, R25, 0x80, RZ ;  /* 0x0000008019197810 */ /* 0x000fc60007ffe0ff */
[----:B0-----:R-:W-:-:S05]  /*0be0*/  IMAD.WIDE.U32 R4, R3, 0x2, R4 ;  /* 0x0000000203047825 */ /* 0x001fca00078e0004 */
[----:B------:R1:W-:Y:S02]  /*0bf0*/  STG.E.U16 desc[UR4][R4.64], R7 ;  /* 0x0000000704007986 */ /* 0x0003e4000c101504 */
.L_x_1432:
[----:B------:R-:W-:-:S13]  /*0c00*/  ISETP.GE.AND P0, PT, R25, R2, PT ;  /* 0x000000021900720c */ /* 0x000fda0003f06270 */
[----:B------:R-:W-:Y:S05]  /*0c10*/  @P0 BREAK B1 ;  /* 0x0000000000010942 */ /* 0x000fea0003800000 */
[----:B------:R-:W-:Y:S05]  /*0c20*/  @P0 BRA `(.L_x_1434) ;  /* 0x0000000000300947 */ /* 0x000fea0003800000 */
[----:B01----:R-:W0:Y:S01]  /*0c30*/  LDC.64 R4, c[0x0][0x218] ;  /* 0x00008600ff047b82 */ /* 0x003e220000000a00 */
[----:B------:R-:W-:Y:S02]  /*0c40*/  IMAD.IADD R3, R0, 0x1, R25 ;  /* 0x0000000100037824 */ /* 0x000fe400078e0219 */
[----:B------:R-:W-:Y:S02]  /*0c50*/  VIADD R25, R25, 0x80 ;  /* 0x0000008019197836 */ /* 0x000fe40000000000 */
[----:B0-----:R-:W-:-:S05]  /*0c60*/  IMAD.WIDE.U32 R4, R3, 0x2, R4 ;  /* 0x0000000203047825 */ /* 0x001fca00078e0004 */
[----:B------:R2:W-:Y:S02]  /*0c70*/  STG.E.U16 desc[UR4][R4.64], R8 ;  /* 0x0000000804007986 */ /* 0x0005e4000c101504 */
.L_x_1433:
[----:B------:R-:W-:Y:S05]  /*0c80*/  BSYNC B1 ;  /* 0x0000000000017941 */ /* 0x000fea0003800000 */
.L_x_1429:
[----:B------:R-:W-:-:S13]  /*0c90*/  ISETP.GE.AND P0, PT, R25, R2, PT ;  /* 0x000000021900720c */ /* 0x000fda0003f06270 */
[----:B012---:R-:W0:Y:S01]  /*0ca0*/  @!P0 LDC.64 R4, c[0x0][0x218] ;  /* 0x00008600ff048b82 */ /* 0x007e220000000a00 */
[----:B------:R-:W-:Y:S01]  /*0cb0*/  @!P0 IADD3 R3, R0, R25, RZ ;  /* 0x0000001900038210 */ /* 0x000fe20007ffe0ff */
[----:B------:R-:W-:-:S04]  /*0cc0*/  @!P0 VIADD R25, R25, 0x80 ;  /* 0x0000008019198836 */ /* 0x000fc80000000000 */
[----:B0-----:R-:W-:-:S05]  /*0cd0*/  @!P0 IMAD.WIDE.U32 R4, R3, 0x2, R4 ;  /* 0x0000000203048825 */ /* 0x001fca00078e0004 */
[----:B------:R2:W-:Y:S02]  /*0ce0*/  @!P0 STG.E.U16 desc[UR4][R4.64], R9 ;  /* 0x0000000904008986 */ /* 0x0005e4000c101504 */
.L_x_1434:
[----:B------:R-:W-:Y:S05]  /*0cf0*/  BSYNC B0 ;  /* 0x0000000000007941 */ /* 0x000fea0003800000 */
.L_x_1428:
[----:B------:R-:W-:Y:S05]  /*0d00*/  WARPSYNC.ALL ;  /* 0x0000000000007948 */ /* 0x000fea0003800000 */
[----:B------:R-:W-:-:S13]  /*0d10*/  ISETP.GE.AND P0, PT, R25, R2, PT ;  /* 0x000000021900720c */ /* 0x000fda0003f06270 */
[----:B------:R-:W-:Y:S05]  /*0d20*/  @P0 EXIT ;  /* 0x000000000000094d */ /* 0x000fea0003800000 */
[----:B------:R-:W3:Y:S01]  /*0d30*/  LDC.64 R2, c[0x0][0x218] ;  /* 0x00008600ff027b82 */ /* 0x000ee20000000a00 */
[----:B------:R-:W-:-:S05]  /*0d40*/  IADD3 R25, R0, R25, RZ ;  /* 0x0000001900197210 */ /* 0x000fca0007ffe0ff */
[----:B---3--:R-:W-:-:S05]  /*0d50*/  IMAD.WIDE.U32 R2, R25, 0x2, R2 ;  /* 0x0000000219027825 */ /* 0x008fca00078e0002 */
[----:B------:R-:W-:Y:S01]  /*0d60*/  STG.E.U16 desc[UR4][R2.64], R20 ;  /* 0x0000001402007986 */ /* 0x000fe2000c101504 */
[----:B------:R-:W-:Y:S05]  /*0d70*/  EXIT ;  /* 0x000000000000794d */ /* 0x000fea0003800000 */
.L_x_1435:
        /* <DEDUP_REMOVED lines=16> */
.L_x_8020:


//--------------------- .text._ZN2at6native29vectorized_elementwise_kernelILi4ENS0_13BUnaryFunctorIN3c104HalfES4_S4_ZZZNS0_20copysign_kernel_cudaERNS_18TensorIteratorBaseEENKUlvE_clEvENKUlvE2_clEvEUlS4_S4_E_EESt5arrayIPcLm2EEEEviT0_T1_ --------------------------
	.section	.text._ZN2at6native29vectorized_elementwise_kernelILi4ENS0_13BUnaryFunctorIN3c104HalfES4_S4_ZZZNS0_20copysign_kernel_cudaERNS_18TensorIteratorBaseEENKUlvE_clEvENKUlvE2_clEvEUlS4_S4_E_EESt5arrayIPcLm2EEEEviT0_T1_,"ax",@progbits
	.align	128
        .global         _ZN2at6native29vectorized_elementwise_kernelILi4ENS0_13BUnaryFunctorIN3c104HalfES4_S4_ZZZNS0_20copysign_kernel_cudaERNS_18TensorIteratorBaseEENKUlvE_clEvENKUlvE2_clEvEUlS4_S4_E_EESt5arrayIPcLm2EEEEviT0_T1_
        .type           _ZN2at6native29vectorized_elementwise_kernelILi4ENS0_13BUnaryFunctorIN3c104HalfES4_S4_ZZZNS0_20copysign_kernel_cudaERNS_18TensorIteratorBaseEENKUlvE_clEvENKUlvE2_clEvEUlS4_S4_E_EESt5arrayIPcLm2EEEEviT0_T1_,@function
        .size           _ZN2at6native29vectorized_elementwise_kernelILi4ENS0_13BUnaryFunctorIN3c104HalfES4_S4_ZZZNS0_20copysign_kernel_cudaERNS_18TensorIteratorBaseEENKUlvE_clEvENKUlvE2_clEvEUlS4_S4_E_EESt5arrayIPcLm2EEEEviT0_T1_,(.L_x_8021 - _ZN2at6native29vectorized_elementwise_kernelILi4ENS0_13BUnaryFunctorIN3c104HalfES4_S4_ZZZNS0_20copysign_kernel_cudaERNS_18TensorIteratorBaseEENKUlvE_clEvENKUlvE2_clEvEUlS4_S4_E_EESt5arrayIPcLm2EEEEviT0_T1_)
        .other          _ZN2at6native29vectorized_elementwise_kernelILi4ENS0_13BUnaryFunctorIN3c104HalfES4_S4_ZZZNS0_20copysign_kernel_cudaERNS_18TensorIteratorBaseEENKUlvE_clEvENKUlvE2_clEvEUlS4_S4_E_EESt5arrayIPcLm2EEEEviT0_T1_,@"STO_CUDA_ENTRY STV_DEFAULT"
_ZN2at6native29vectorized_elementwise_kernelILi4ENS0_13BUnaryFunctorIN3c104HalfES4_S4_ZZZNS0_20copysign_kernel_cudaERNS_18TensorIteratorBaseEENKUlvE_clEvENKUlvE2_clEvEUlS4_S4_E_EESt5arrayIPcLm2EEEEviT0_T1_:
.text._ZN2at6native29vectorized_elementwise_kernelILi4ENS0_13BUnaryFunctorIN3c104HalfES4_S4_ZZZNS0_20copysign_kernel_cudaERNS_18TensorIteratorBaseEENKUlvE_clEvENKUlvE2_clEvEUlS4_S4_E_EESt5arrayIPcLm2EEEEviT0_T1_:
        /* <DEDUP_REMOVED lines=13> */
[----:B------:R-:W2:Y:S04]  /*00d0*/  LDG.E.64 R8, desc[UR4][R6.64] ;  /* 0x0000000406087981 */ /* 0x000ea8000c1e1b00 */
[----:B------:R-:W3:Y:S01]  /*00e0*/  LDG.E.64 R4, desc[UR4][R6.64+0x400] ;  /* 0x0004000406047981 */ /* 0x000ee2000c1e1b00 */
[----:B------:R-:W1:Y:S01]  /*00f0*/  LDC.U16 R13, c[0x0][0x216] ;  /* 0x00008580ff0d7b82 */ /* 0x000e620000000400 */
[----:B0-----:R-:W-:-:S04]  /*0100*/  IMAD.WIDE.U32 R2, R0, 0x2, R2 ;  /* 0x0000000200027825 */ /* 0x001fc800078e0002 */
[----:B------:R-:W-:-:S04]  /*0110*/  IMAD.WIDE R2, R11, 0x8, R2 ;  /* 0x000000080b027825 */ /* 0x000fc800078e0202 */
[----:B--2---:R-:W-:Y:S02]  /*0120*/  HADD2.F32 R0, -RZ, R8.H0_H0 ;  /* 0x20000008ff007230 */ /* 0x004fe40000004100 */
[--C-:B------:R-:W-:Y:S02]  /*0130*/  HADD2.F32 R10, -RZ, R9.reuse.H0_H0 ;  /* 0x20000009ff0a7230 */ /* 0x100fe40000004100 */
[----:B------:R-:W-:Y:S02]  /*0140*/  HADD2.F32 R12, -RZ, R9.H1_H1 ;  /* 0x30000009ff0c7230 */ /* 0x000fe40000004100 */
[----:B---3--:R-:W-:Y:S02]  /*0150*/  HADD2.F32 R14, -RZ, R4.H0_H0 ;  /* 0x20000004ff0e7230 */ /* 0x008fe40000004100 */
[----:B------:R-:W-:Y:S02]  /*0160*/  HADD2.F32 R8, -RZ, R8.H1_H1 ;  /* 0x30000008ff087230 */ /* 0x000fe40000004100 */
[----:B-1----:R-:W-:-:S02]  /*0170*/  HADD2.F32 R9, -RZ, R13.H0_H0 ;  /* 0x2000000dff097230 */ /* 0x002fc40000004100 */
[----:B------:R-:W-:Y:S02]  /*0180*/  HADD2.F32 R4, -RZ, R4.H1_H1 ;  /* 0x30000004ff047230 */ /* 0x000fe40000004100 */
[--C-:B------:R-:W-:Y:S01]  /*0190*/  HADD2.F32 R6, -RZ, R5.reuse.H0_H0 ;  /* 0x20000005ff067230 */ /* 0x100fe20000004100 */
[--C-:B------:R-:W-:Y:S01]  /*01a0*/  LOP3.LUT R0, R0, 0x80000000, R9.reuse, 0xb8, !PT ;  /* 0x8000000000007812 */ /* 0x100fe200078eb809 */
[----:B------:R-:W-:Y:S01]  /*01b0*/  HADD2.F32 R16, -RZ, R5.H1_H1 ;  /* 0x30000005ff107230 */ /* 0x000fe20000004100 */
[--C-:B------:R-:W-:Y:S02]  /*01c0*/  LOP3.LUT R5, R8, 0x80000000, R9.reuse, 0xb8, !PT ;  /* 0x8000000008057812 */ /* 0x100fe400078eb809 */
[--C-:B------:R-:W-:Y:S02]  /*01d0*/  LOP3.LUT R10, R10, 0x80000000, R9.reuse, 0xb8, !PT ;  /* 0x800000000a0a7812 */ /* 0x100fe400078eb809 */
[--C-:B------:R-:W-:Y:S02]  /*01e0*/  LOP3.LUT R7, R12, 0x80000000, R9.reuse, 0xb8, !PT ;  /* 0x800000000c077812 */ /* 0x100fe400078eb809 */
[----:B------:R-:W-:-:S02]  /*01f0*/  LOP3.LUT R14, R14, 0x80000000, R9, 0xb8, !PT ;  /* 0x800000000e0e7812 */ /* 0x000fc400078eb809 */
[--C-:B------:R-:W-:Y:S02]  /*0200*/  LOP3.LUT R11, R4, 0x80000000, R9.reuse, 0xb8, !PT ;  /* 0x80000000040b7812 */ /* 0x100fe400078eb809 */
[--C-:B------:R-:W-:Y:S02]  /*0210*/  LOP3.LUT R6, R6, 0x80000000, R9.reuse, 0xb8, !PT ;  /* 0x8000000006067812 */ /* 0x100fe400078eb809 */
[----:B------:R-:W-:Y:S02]  /*0220*/  LOP3.LUT R9, R16, 0x80000000, R9, 0xb8, !PT ;  /* 0x8000000010097812 */ /* 0x000fe400078eb809 */
[----:B------:R-:W-:Y:S02]  /*0230*/  F2FP.F16.F32.PACK_AB R4, R5, R0 ;  /* 0x000000000504723e */ /* 0x000fe400000000ff */
[----:B------:R-:W-:Y:S02]  /*0240*/  F2FP.F16.F32.PACK_AB R5, R7, R10 ;  /* 0x0000000a0705723e */ /* 0x000fe400000000ff */
[----:B------:R-:W-:-:S02]  /*0250*/  F2FP.F16.F32.PACK_AB R8, R11, R14 ;  /* 0x0000000e0b08723e */ /* 0x000fc400000000ff */
[----:B------:R-:W-:Y:S01]  /*0260*/  F2FP.F16.F32.PACK_AB R9, R9, R6 ;  /* 0x000000060909723e */ /* 0x000fe200000000ff */
[----:B------:R-:W-:Y:S04]  /*0270*/  STG.E.64 desc[UR4][R2.64], R4 ;  /* 0x0000000402007986 */ /* 0x000fe8000c101b04 */
[----:B------:R-:W-:Y:S01]  /*0280*/  STG.E.64 desc[UR4][R2.64+0x400], R8 ;  /* 0x0004000802007986 */ /* 0x000fe2000c101b04 */
[----:B------:R-:W-:Y:S05]  /*0290*/  EXIT ;  /* 0x000000000000794d */ /* 0x000fea0003800000 */
.L_x_1436:
        /* <DEDUP_REMOVED lines=132> */
.L_x_1439:
[----:B------:R-:W-:-:S13]  /*0ae0*/  ISETP.GE.AND P0, PT, R25, R2, PT ;  /* 0x000000021900720c */ /* 0x000fda0003f06270 */
[----:B------:R-:W-:Y:S05]  /*0af0*/  @P0 BRA `(.L_x_1441) ;  /* 0x0000000000300947 */ /* 0x000fea0003800000 */
[----:B0-----:R-:W0:Y:S01]  /*0b00*/  LDC.64 R4, c[0x0][0x218] ;  /* 0x00008600ff047b82 */ /* 0x001e220000000a00 */
[----:B------:R-:W-:Y:S01]  /*0b10*/  IADD3 R3, R0, R25, RZ ;  /* 0x0000001900037210 */ /* 0x000fe20007ffe0ff */
[----:B------:R-:W-:-:S04]  /*0b20*/  VIADD R25, R25, 0x80 ;  /* 0x0000008019197836 */ /* 0x000fc80000000000 */
[----:B0-----:R-:W-:-:S05]  /*0b30*/  IMAD.WIDE.U32 R4, R3, 0x2, R4 ;  /* 0x0000000203047825 */ /* 0x001fca00078e0004 */
[----:B------:R1:W-:Y:S02]  /*0b40*/  STG.E.U16 desc[UR4][R4.64], R6 ;  /* 0x0000000604007986 */ /* 0x0003e4000c101504 */
.L_x_1440:
[----:B------:R-:W-:-:S13]  /*0b50*/  ISETP.GE.AND P0, PT, R25, R2, PT ;  /* 0x000000021900720c */ /* 0x000fda0003f06270 */
[----:B------:R-:W-:Y:S05]  /*0b60*/  @P0 BRA `(.L_x_1442) ;  /* 0x0000000000340947 */ /* 0x000fea0003800000 */
[----:B01----:R-:W0:Y:S01]  /*0b70*/  LDC.64 R4, c[0x0][0x218] ;  /* 0x00008600ff047b82 */ /* 0x003e220000000a00 */
[----:B------:R-:W-:Y:S01]  /*0b80*/  IMAD.IADD R3, R0, 0x1, R25 ;  /* 0x0000000100037824 */ /* 0x000fe200078e0219 */
[----:B------:R-:W-:-:S03]  /*0b90*/  IADD3 R25, R25, 0x80, RZ ;  /* 0x0000008019197810 */ /* 0x000fc60007ffe0ff */
[----:B0-----:R-:W-:-:S05]  /*0ba0*/  IMAD.WIDE.U32 R4, R3, 0x2, R4 ;  /* 0x0000000203047825 */ /* 0x001fca00078e0004 */
[----:B------:R1:W-:Y:S02]  /*0bb0*/  STG.E.U16 desc[UR4][R4.64], R7 ;  /* 0x0000000704007986 */ /* 0x0003e4000c101504 */
.L_x_1441:
        /* <DEDUP_REMOVED lines=8> */
.L_x_1442:
[----:B------:R-:W-:Y:S05]  /*0c40*/  BSYNC B1 ;  /* 0x0000000000017941 */ /* 0x000fea0003800000 */
.L_x_1438:
[----:B------:R-:W-:-:S13]  /*0c50*/  ISETP.GE.AND P0, PT, R25, R2, PT ;  /* 0x000000021900720c */ /* 0x000fda0003f06270 */
[----:B012---:R-:W0:Y:S01]  /*0c60*/  @!P0 LDC.64 R4, c[0x0][0x218] ;  /* 0x00008600ff048b82 */ /* 0x007e220000000a00 */
[----:B------:R-:W-:Y:S01]  /*0c70*/  @!P0 IADD3 R3, R0, R25, RZ ;  /* 0x0000001900038210 */ /* 0x000fe20007ffe0ff */
[----:B------:R-:W-:-:S04]  /*0c80*/  @!P0 VIADD R25, R25, 0x80 ;  /* 0x0000008019198836 */ /* 0x000fc80000000000 */
[----:B0-----:R-:W-:-:S05]  /*0c90*/  @!P0 IMAD.WIDE.U32 R4, R3, 0x2, R4 ;  /* 0x0000000203048825 */ /* 0x001fca00078e0004 */
[----:B------:R2:W-:Y:S02]  /*0ca0*/  @!P0 STG.E.U16 desc[UR4][R4.64], R9 ;  /* 0x0000000904008986 */ /* 0x0005e4000c101504 */
.L_x_1443:
[----:B------:R-:W-:Y:S05]  /*0cb0*/  BSYNC B0 ;  /* 0x0000000000007941 */ /* 0x000fea0003800000 */
.L_x_1437:
        /* <DEDUP_REMOVED lines=8> */
.L_x_1444:
        /* <DEDUP_REMOVED lines=12> */
.L_x_8021:


//--------------------- .text._ZN2at6native29vectorized_elementwise_kernelILi8ENS0_13BUnaryFunctorIN3c104HalfES4_S4_ZZZNS0_20copysign_kernel_cudaERNS_18TensorIteratorBaseEENKUlvE_clEvENKUlvE2_clEvEUlS4_S4_E_EESt5arrayIPcLm2EEEEviT0_T1_ --------------------------
	.section	.text._ZN2at6native29vectorized_elementwise_kernelILi8ENS0_13BUnaryFunctorIN3c104HalfES4_S4_ZZZNS0_20copysign_kernel_cudaERNS_18TensorIteratorBaseEENKUlvE_clEvENKUlvE2_clEvEUlS4_S4_E_EESt5arrayIPcLm2EEEEviT0_T1_,"ax",@progbits
	.align	128
        .global         _ZN2at6native29vectorized_elementwise_kernelILi8ENS0_13BUnaryFunctorIN3c104HalfES4_S4_ZZZNS0_20copysign_kernel_cudaERNS_18TensorIteratorBaseEENKUlvE_clEvENKUlvE2_clEvEUlS4_S4_E_EESt5arrayIPcLm2EEEEviT0_T1_
        .type           _ZN2at6native29vectorized_elementwise_kernelILi8ENS0_13BUnaryFunctorIN3c104HalfES4_S4_ZZZNS0_20copysign_kernel_cudaERNS_18TensorIteratorBaseEENKUlvE_clEvENKUlvE2_clEvEUlS4_S4_E_EESt5arrayIPcLm2EEEEviT0_T1_,@function
        .size           _ZN2at6native29vectorized_elementwise_kernelILi8ENS0_13BUnaryFunctorIN3c104HalfES4_S4_ZZZNS0_20copysign_kernel_cudaERNS_18TensorIteratorBaseEENKUlvE_clEvENKUlvE2_clEvEUlS4_S4_E_EESt5arrayIPcLm2EEEEviT0_T1_,(.L_x_8022 - _ZN2at6native29vectorized_elementwise_kernelILi8ENS0_13BUnaryFunctorIN3c104HalfES4_S4_ZZZNS0_20copysign_kernel_cudaERNS_18TensorIteratorBaseEENKUlvE_clEvENKUlvE2_clEvEUlS4_S4_E_EESt5arrayIPcLm2EEEEviT0_T1_)
        .other          _ZN2at6native29vectorized_elementwise_kernelILi8ENS0_13BUnaryFunctorIN3c104HalfES4_S4_ZZZNS0_20copysign_kernel_cudaERNS_18TensorIteratorBaseEENKUlvE_clEvENKUlvE2_clEvEUlS4_S4_E_EESt5arrayIPcLm2EEEEviT0_T1_,@"STO_CUDA_ENTRY STV_DEFAULT"
_ZN2at6native29vectorized_elementwise_kernelILi8ENS0_13BUnaryFunctorIN3c104HalfES4_S4_ZZZNS0_20copysign_kernel_cudaERNS_18TensorIteratorBaseEENKUlvE_clEvENKUlvE2_clEvEUlS4_S4_E_EESt5arrayIPcLm2EEEEviT0_T1_:
.text._ZN2at6native29vectorized_elementwise_kernelILi8ENS0_13BUnaryFunctorIN3c104HalfES4_S4_ZZZNS0_20copysign_kernel_cudaERNS_18TensorIteratorBaseEENKUlvE_clEvENKUlvE2_clEvEUlS4_S4_E_EESt5arrayIPcLm2EEEEviT0_T1_:
        /* <DEDUP_REMOVED lines=12> */
[----:B------:R-:W0:Y:S04]  /*00c0*/  LDC.U16 R11, c[0x0][0x216] ;  /* 0x00008580ff0b7b82 */ /* 0x000e280000000400 */
[----:B------:R-:W2:Y:S04]  /*00d0*/  LDG.E.128 R4, desc[UR4][R4.64] ;  /* 0x0000000404047981 */ /* 0x000ea8000c1e1d00 */
[----:B------:R-:W1:Y:S01]  /*00e0*/  LDC.64 R2, c[0x0][0x218] ;  /* 0x00008600ff027b82 */ /* 0x000e620000000a00 */
[----:B0-----:R-:W-:-:S02]  /*00f0*/  HADD2.F32 R11, -RZ, R11.H0_H0 ;  /* 0x2000000bff0b7230 */ /* 0x001fc40000004100 */
[----:B-1----:R-:W-:-:S04]  /*0100*/  IMAD.WIDE.U32 R2, R0, 0x2, R2 ;  /* 0x0000000200027825 */ /* 0x002fc800078e0002 */
[----:B------:R-:W-:-:S04]  /*0110*/  IMAD.WIDE R2, R9, 0x10, R2 ;  /* 0x0000001009027825 */ /* 0x000fc800078e0202 */
[--C-:B--2---:R-:W-:Y:S02]  /*0120*/  HADD2.F32 R8, -RZ, R4.reuse.H0_H0 ;  /* 0x20000004ff087230 */ /* 0x104fe40000004100 */
[----:B------:R-:W-:Y:S02]  /*0130*/  HADD2.F32 R10, -RZ, R4.H1_H1 ;  /* 0x30000004ff0a7230 */ /* 0x000fe40000004100 */
[--C-:B------:R-:W-:Y:S01]  /*0140*/  HADD2.F32 R12, -RZ, R5.reuse.H0_H0 ;  /* 0x20000005ff0c7230 */ /* 0x100fe20000004100 */
[--C-:B------:R-:W-:Y:S01]  /*0150*/  LOP3.LUT R4, R8, 0x80000000, R11.reuse, 0xb8, !PT ;  /* 0x8000000008047812 */ /* 0x100fe200078eb80b */
[----:B------:R-:W-:Y:S01]  /*0160*/  HADD2.F32 R14, -RZ, R5.H1_H1 ;  /* 0x30000005ff0e7230 */ /* 0x000fe20000004100 */
[--C-:B------:R-:W-:Y:S01]  /*0170*/  LOP3.LUT R5, R10, 0x80000000, R11.reuse, 0xb8, !PT ;  /* 0x800000000a057812 */ /* 0x100fe200078eb80b */
[--C-:B------:R-:W-:Y:S01]  /*0180*/  HADD2.F32 R16, -RZ, R6.reuse.H0_H0 ;  /* 0x20000006ff107230 */ /* 0x100fe20000004100 */
[--C-:B------:R-:W-:Y:S01]  /*0190*/  LOP3.LUT R12, R12, 0x80000000, R11.reuse, 0xb8, !PT ;  /* 0x800000000c0c7812 */ /* 0x100fe200078eb80b */
[----:B------:R-:W-:Y:S01]  /*01a0*/  HADD2.F32 R18, -RZ, R6.H1_H1 ;  /* 0x30000006ff127230 */ /* 0x000fe20000004100 */
[----:B------:R-:W-:Y:S01]  /*01b0*/  F2FP.F16.F32.PACK_AB R4, R5, R4 ;  /* 0x000000040504723e */ /* 0x000fe200000000ff */
[--C-:B------:R-:W-:Y:S01]  /*01c0*/  HADD2.F32 R20, -RZ, R7.reuse.H0_H0 ;  /* 0x20000007ff147230 */ /* 0x100fe20000004100 */
[--C-:B------:R-:W-:Y:S01]  /*01d0*/  LOP3.LUT R6, R16, 0x80000000, R11.reuse, 0xb8, !PT ;  /* 0x8000000010067812 */ /* 0x100fe200078eb80b */
[----:B------:R-:W-:Y:S01]  /*01e0*/  HADD2.F32 R22, -RZ, R7.H1_H1 ;  /* 0x30000007ff167230 */ /* 0x000fe20000004100 */
[----:B------:R-:W-:-:S02]  /*01f0*/  LOP3.LUT R7, R14, 0x80000000, R11, 0xb8, !PT ;  /* 0x800000000e077812 */ /* 0x000fc400078eb80b */
[--C-:B------:R-:W-:Y:S02]  /*0200*/  LOP3.LUT R13, R18, 0x80000000, R11.reuse, 0xb8, !PT ;  /* 0x80000000120d7812 */ /* 0x100fe400078eb80b */
[--C-:B------:R-:W-:Y:S02]  /*0210*/  LOP3.LUT R20, R20, 0x80000000, R11.reuse, 0xb8, !PT ;  /* 0x8000000014147812 */ /* 0x100fe400078eb80b */
[----:B------:R-:W-:Y:S02]  /*0220*/  LOP3.LUT R11, R22, 0x80000000, R11, 0xb8, !PT ;  /* 0x80000000160b7812 */ /* 0x000fe400078eb80b */
[----:B------:R-:W-:Y:S02]  /*0230*/  F2FP.F16.F32.PACK_AB R5, R7, R12 ;  /* 0x0000000c0705723e */ /* 0x000fe400000000ff */
[----:B------:R-:W-:Y:S02]  /*0240*/  F2FP.F16.F32.PACK_AB R6, R13, R6 ;  /* 0x000000060d06723e */ /* 0x000fe400000000ff */
[----:B------:R-:W-:-:S05]  /*0250*/  F2FP.F16.F32.PACK_AB R7, R11, R20 ;  /* 0x000000140b07723e */ /* 0x000fca00000000ff */
[----:B------:R-:W-:Y:S01]  /*0260*/  STG.E.128 desc[UR4][R2.64], R4 ;  /* 0x0000000402007986 */ /* 0x000fe2000c101d04 */
[----:B------:R-:W-:Y:S05]  /*0270*/  EXIT ;  /* 0x000000000000794d */ /* 0x000fea0003800000 */
.L_x_1445:
        /* <DEDUP_REMOVED lines=132> */
.L_x_1448:
[----:B------:R-:W-:-:S13]  /*0ac0*/  ISETP.GE.AND P0, PT, R25, R2, PT ;  /* 0x000000021900720c */ /* 0x000fda0003f06270 */
[----:B------:R-:W-:Y:S05]  /*0ad0*/  @P0 BRA `(.L_x_1450) ;  /* 0x0000000000300947 */ /* 0x000fea0003800000 */
[----:B0-----:R-:W0:Y:S01]  /*0ae0*/  LDC.64 R4, c[0x0][0x218] ;  /* 0x00008600ff047b82 */ /* 0x001e220000000a00 */
[----:B------:R-:W-:Y:S01]  /*0af0*/  IADD3 R3, R0, R25, RZ ;  /* 0x0000001900037210 */ /* 0x000fe20007ffe0ff */
[----:B------:R-:W-:-:S04]  /*0b00*/  VIADD R25, R25, 0x80 ;  /* 0x0000008019197836 */ /* 0x000fc80000000000 */
[----:B0-----:R-:W-:-:S05]  /*0b10*/  IMAD.WIDE.U32 R4, R3, 0x2, R4 ;  /* 0x0000000203047825 */ /* 0x001fca00078e0004 */
[----:B------:R1:W-:Y:S02]  /*0b20*/  STG.E.U16 desc[UR4][R4.64], R6 ;  /* 0x0000000604007986 */ /* 0x0003e4000c101504 */
.L_x_1449:
[----:B------:R-:W-:-:S13]  /*0b30*/  ISETP.GE.AND P0, PT, R25, R2, PT ;  /* 0x000000021900720c */ /* 0x000fda0003f06270 */
[----:B------:R-:W-:Y:S05]  /*0b40*/  @P0 BRA `(.L_x_1451) ;  /* 0x0000000000340947 */ /* 0x000fea0003800000 */
[----:B01----:R-:W0:Y:S01]  /*0b50*/  LDC.64 R4, c[0x0][0x218] ;  /* 0x00008600ff047b82 */ /* 0x003e220000000a00 */
[----:B------:R-:W-:Y:S01]  /*0b60*/  IMAD.IADD R3, R0, 0x1, R25 ;  /* 0x0000000100037824 */ /* 0x000fe200078e0219 */
[----:B------:R-:W-:-:S03]  /*0b70*/  IADD3 R25, R25, 0x80, RZ ;  /* 0x0000008019197810 */ /* 0x000fc60007ffe0ff */
[----:B0-----:R-:W-:-:S05]  /*0b80*/  IMAD.WIDE.U32 R4, R3, 0x2, R4 ;  /* 0x0000000203047825 */ /* 0x001fca00078e0004 */
[----:B------:R1:W-:Y:S02]  /*0b90*/  STG.E.U16 desc[UR4][R4.64], R7 ;  /* 0x0000000704007986 */ /* 0x0003e4000c101504 */
.L_x_1450:
        /* <DEDUP_REMOVED lines=8> */
.L_x_1451:
[----:B------:R-:W-:Y:S05]  /*0c20*/  BSYNC B1 ;  /* 0x0000000000017941 */ /* 0x000fea0003800000 */
.L_x_1447:
[----:B------:R-:W-:-:S13]  /*0c30*/  ISETP.GE.AND P0, PT, R25, R2, PT ;  /* 0x000000021900720c */ /* 0x000fda0003f06270 */
[----:B012---:R-:W0:Y:S01]  /*0c40*/  @!P0 LDC.64 R4, c[0x0][0x218] ;  /* 0x00008600ff048b82 */ /* 0x007e220000000a00 */
[----:B------:R-:W-:Y:S01]  /*0c50*/  @!P0 IADD3 R3, R0, R25, RZ ;  /* 0x0000001900038210 */ /* 0x000fe20007ffe0ff */
[----:B------:R-:W-:-:S04]  /*0c60*/  @!P0 VIADD R25, R25, 0x80 ;  /* 0x0000008019198836 */ /* 0x000fc80000000000 */
[----:B0-----:R-:W-:-:S05]  /*0c70*/  @!P0 IMAD.WIDE.U32 R4, R3, 0x2, R4 ;  /* 0x0000000203048825 */ /* 0x001fca00078e0004 */
[----:B------:R2:W-:Y:S02]  /*0c80*/  @!P0 STG.E.U16 desc[UR4][R4.64], R9 ;  /* 0x0000000904008986 */ /* 0x0005e4000c101504 */
.L_x_1452:
[----:B------:R-:W-:Y:S05]  /*0c90*/  BSYNC B0 ;  /* 0x0000000000007941 */ /* 0x000fea0003800000 */
.L_x_1446:
        /* <DEDUP_REMOVED lines=8> */
.L_x_1453:
        /* <DEDUP_REMOVED lines=14> */
.L_x_8022:


//--------------------- .text._ZN2at6native18elementwise_kernelILi128ELi4EZNS0_15gpu_kernel_implINS0_13AUnaryFunctorIN3c104HalfES5_S5_ZZZNS0_20copysign_kernel_cudaERNS_18TensorIteratorBaseEENKUlvE_clEvENKUlvE2_clEvEUlS5_S5_E_EEEEvS7_RKT_EUliE_EEviT1_ --------------------------
	.section	.text._ZN2at6native18elementwise_kernelILi128ELi4EZNS0_15gpu_kernel_implINS0_13AUnaryFunctorIN3c104HalfES5_S5_ZZZNS0_20copysign_kernel_cudaERNS_18TensorIteratorBaseEENKUlvE_clEvENKUlvE2_clEvEUlS5_S5_E_EEEEvS7_RKT_EUliE_EEviT1_,"ax",@progbits
	.align	128
        .global         _ZN2at6native18elementwise_kernelILi128ELi4EZNS0_15gpu_kernel_implINS0_13AUnaryFunctorIN3c104HalfES5_S5_ZZZNS0_20copysign_kernel_cudaERNS_18TensorIteratorBaseEENKUlvE_clEvENKUlvE2_clEvEUlS5_S5_E_EEEEvS7_RKT_EUliE_EEviT1_
        .type           _ZN2at6native18elementwise_kernelILi128ELi4EZNS0_15gpu_kernel_implINS0_13AUnaryFunctorIN3c104HalfES5_S5_ZZZNS0_20copysign_kernel_cudaERNS_18TensorIteratorBaseEENKUlvE_clEvENKUlvE2_clEvEUlS5_S5_E_EEEEvS7_RKT_EUliE_EEviT1_,@function
        .size           _ZN2at6native18elementwise_kernelILi128ELi4EZNS0_15gpu_kernel_implINS0_13AUnaryFunctorIN3c104HalfES5_S5_ZZZNS0_20copysign_kernel_cudaERNS_18TensorIteratorBaseEENKUlvE_clEvENKUlvE2_clEvEUlS5_S5_E_EEEEvS7_RKT_EUliE_EEviT1_,(.L_x_8023 - _ZN2at6native18elementwise_kernelILi128ELi4EZNS0_15gpu_kernel_implINS0_13AUnaryFunctorIN3c104HalfES5_S5_ZZZNS0_20copysign_kernel_cudaERNS_18TensorIteratorBaseEENKUlvE_clEvENKUlvE2_clEvEUlS5_S5_E_EEEEvS7_RKT_EUliE_EEviT1_)
        .other          _ZN2at6native18elementwise_kernelILi128ELi4EZNS0_15gpu_kernel_implINS0_13AUnaryFunctorIN3c104HalfES5_S5_ZZZNS0_20copysign_kernel_cudaERNS_18TensorIteratorBaseEENKUlvE_clEvENKUlvE2_clEvEUlS5_S5_E_EEEEvS7_RKT_EUliE_EEviT1_,@"STO_CUDA_ENTRY STV_DEFAULT"
_ZN2at6native18elementwise_kernelILi128ELi4EZNS0_15gpu_kernel_implINS0_13AUnaryFunctorIN3c104HalfES5_S5_ZZZNS0_20copysign_kernel_cudaERNS_18TensorIteratorBaseEENKUlvE_clEvENKUlvE2_clEvEUlS5_S5_E_EEEEvS7_RKT_EUliE_EEviT1_:
.text._ZN2at6native18elementwise_kernelILi128ELi4EZNS0_15gpu_kernel_implINS0_13AUnaryFunctorIN3c104HalfES5_S5_ZZZNS0_20copysign_kernel_cudaERNS_18TensorIteratorBaseEENKUlvE_clEvENKUlvE2_clEvEUlS5_S5_E_EEEEvS7_RKT_EUliE_EEviT1_:
        /* <DEDUP_REMOVED lines=314> */
.L_x_1456:
        /* <DEDUP_REMOVED lines=22> */
.L_x_1460:
[----:B------:R-:W2:Y:S02]  /*1500*/  LDG.E.U8 R2, desc[UR36][R2.64] ;  /* 0x0000002402027981 */ /* 0x000ea4000c1e1100 */
[----:B--2---:R-:W-:-:S04]  /*1510*/  I2FP.F32.U32 R0, R2 ;  /* 0x0000000200007245 */ /* 0x004fc80000201000 */
[----:B------:R-:W-:Y:S01]  /*1520*/  F2FP.F16.F32.PACK_AB R0, RZ, R0 ;  /* 0x00000000ff00723e */ /* 0x000fe200000000ff */
[----:B------:R-:W-:Y:S06]  /*1530*/  BRA `(.L_x_1462) ;  /* 0x0000000c00887947 */ /* 0x000fec0003800000 */
.L_x_1459:
        /* <DEDUP_REMOVED lines=10> */
.L_x_1464:
[----:B------:R-:W2:Y:S02]  /*15e0*/  LDG.E R2, desc[UR36][R2.64] ;  /* 0x0000002402027981 */ /* 0x000ea4000c1e1900 */
[----:B--2---:R-:W-:-:S04]  /*15f0*/  I2FP.F32.S32 R0, R2 ;  /* 0x0000000200007245 */ /* 0x004fc80000201400 */
[----:B------:R-:W-:Y:S01]  /*1600*/  F2FP.F16.F32.PACK_AB R0, RZ, R0 ;  /* 0x00000000ff00723e */ /* 0x000fe200000000ff */
[----:B------:R-:W-:Y:S06]  /*1610*/  BRA `(.L_x_1462) ;  /* 0x0000000c00507947 */ /* 0x000fec0003800000 */
.L_x_1463:
[----:B------:R-:W2:Y:S02]  /*1620*/  LDG.E.U16 R2, desc[UR36][R2.64] ;  /* 0x0000002402027981 */ /* 0x000ea4000c1e1500 */
[----:B--2---:R-:W0:Y:S02]  /*1630*/  I2F.S16 R0, R2 ;  /* 0x0000000200007306 */ /* 0x004e240000101400 */
[----:B0-----:R-:W-:Y:S01]  /*1640*/  F2FP.F16.F32.PACK_AB R0, RZ, R0 ;  /* 0x00000000ff00723e */ /* 0x001fe200000000ff */
[----:B------:R-:W-:Y:S06]  /*1650*/  BRA `(.L_x_1462) ;  /* 0x0000000c00407947 */ /* 0x000fec0003800000 */
.L_x_1458:
        /* <DEDUP_REMOVED lines=9> */
.L_x_1466:
[----:B------:R0:W5:Y:S01]  /*16f0*/  LDG.E.U16 R0, desc[UR36][R2.64] ;  /* 0x0000002402007981 */ /* 0x000162000c1e1500 */
[----:B------:R-:W-:Y:S05]  /*1700*/  BRA `(.L_x_1462) ;  /* 0x0000000c00147947 */ /* 0x000fea0003800000 */
.L_x_1465:
        /* <DEDUP_REMOVED lines=9> */
.L_x_1468:
[----:B------:R1:W5:Y:S01]  /*17a0*/  LDG.E.U16 R0, desc[UR36][R2.64] ;  /* 0x0000002402007981 */ /* 0x000362000c1e1500 */
[----:B------:R-:W-:Y:S05]  /*17b0*/  BRA `(.L_x_1462) ;  /* 0x0000000800e87947 */ /* 0x000fea0003800000 */
.L_x_1467:
        /* <DEDUP_REMOVED lines=8> */
.L_x_1457:
        /* <DEDUP_REMOVED lines=13> */
.L_x_1471:
        /* <DEDUP_REMOVED lines=8> */
.L_x_1470:
        /* <DEDUP_REMOVED lines=28> */
.L_x_1473:
        /* <DEDUP_REMOVED lines=15> */
.L_x_1472:
[----:B------:R-:W2:Y:S02]  /*1c40*/  LDG.E.U16 R0, desc[UR36][R2.64] ;  /* 0x0000002402007981 */ /* 0x000ea4000c1e1500 */
[----:B--2---:R-:W-:-:S05]  /*1c50*/  IMAD.U32 R0, R0, 0x10000, RZ ;  /* 0x0001000000007824 */ /* 0x004fca00078e00ff */
[----:B------:R-:W-:Y:S01]  /*1c60*/  F2FP.F16.F32.PACK_AB R0, RZ, R0 ;  /* 0x00000000ff00723e */ /* 0x000fe200000000ff */
[----:B------:R-:W-:Y:S06]  /*1c70*/  BRA `(.L_x_1462) ;  /* 0x0000000400b87947 */ /* 0x000fec0003800000 */
.L_x_1469:
        /* <DEDUP_REMOVED lines=12> */
.L_x_1476:
        /* <DEDUP_REMOVED lines=21> */
.L_x_1480:
[----:B------:R-:W-:Y:S05]  /*1e90*/  BSYNC B1 ;  /* 0x0000000000017941 */ /* 0x000fea0003800000 */
.L_x_1479:
[----:B------:R-:W-:Y:S01]  /*1ea0*/  LEA R3, R0, 0x3b800000, 0x17 ;  /* 0x3b80000000037811 */ /* 0x000fe200078eb8ff */
[----:B------:R-:W-:-:S05]  /*1eb0*/  IMAD.SHL.U32 R0, R2, 0x100000, RZ ;  /* 0x0010000002007824 */ /* 0x000fca00078e00ff */
[----:B------:R-:W-:-:S07]  /*1ec0*/  LOP3.LUT R0, R3, R0, R4, 0xfe, !PT ;  /* 0x0000000003007212 */ /* 0x000fce00078efe04 */
.L_x_1478:
[----:B------:R-:W-:Y:S05]  /*1ed0*/  BSYNC B0 ;  /* 0x0000000000007941 */ /* 0x000fea0003800000 */
.L_x_1477:
[----:B------:R-:W-:Y:S01]  /*1ee0*/  F2FP.F16.F32.PACK_AB R0, RZ, R0 ;  /* 0x00000000ff00723e */ /* 0x000fe200000000ff */
[----:B------:R-:W-:Y:S06]  /*1ef0*/  BRA `(.L_x_1462) ;  /* 0x0000000400187947 */ /* 0x000fec0003800000 */
.L_x_1475:
        /* <DEDUP_REMOVED lines=21> */
.L_x_1484:
[----:B------:R-:W-:Y:S05]  /*2050*/  BSYNC B1 ;  /* 0x0000000000017941 */ /* 0x000fea0003800000 */
.L_x_1483:
[----:B------:R-:W-:Y:S01]  /*2060*/  LEA R3, R0, 0x37800000, 0x17 ;  /* 0x3780000000037811 */ /* 0x000fe200078eb8ff */
[----:B------:R-:W-:-:S05]  /*2070*/  IMAD.SHL.U32 R0, R2, 0x200000, RZ ;  /* 0x0020000002007824 */ /* 0x000fca00078e00ff */
[----:B------:R-:W-:-:S07]  /*2080*/  LOP3.LUT R0, R3, R0, R4, 0xfe, !PT ;  /* 0x0000000003007212 */ /* 0x000fce00078efe04 */
.L_x_1482:
[----:B------:R-:W-:Y:S05]  /*2090*/  BSYNC B0 ;  /* 0x0000000000007941 */ /* 0x000fea0003800000 */
.L_x_1481:
[----:B------:R-:W-:Y:S01]  /*20a0*/  F2FP.F16.F32.PACK_AB R0, RZ, R0 ;  /* 0x00000000ff00723e */ /* 0x000fe200000000ff */
[----:B------:R-:W-:Y:S06]  /*20b0*/  BRA `(.L_x_1462) ;  /* 0x0000000000a87947 */ /* 0x000fec0003800000 */
.L_x_1474:
        /* <DEDUP_REMOVED lines=14> */
.L_x_1488:
[----:B------:R-:W-:Y:S05]  /*21a0*/  BSYNC B0 ;  /* 0x0000000000007941 */ /* 0x000fea0003800000 */
.L_x_1487:
[----:B------:R-:W-:Y:S01]  /*21b0*/  F2FP.F16.F32.PACK_AB R0, RZ, R0 ;  /* 0x00000000ff00723e */ /* 0x000fe200000000ff */
[----:B------:R-:W-:Y:S06]  /*21c0*/  BRA `(.L_x_1462) ;  /* 0x0000000000647947 */ /* 0x000fec0003800000 */
.L_x_1461:
        /* <DEDUP_REMOVED lines=16> */
.L_x_1489:
[----:B------:R-:W-:Y:S01]  /*22d0*/  PRMT R0, RZ, 0x7610, R0 ;  /* 0x00007610ff007816 */ /* 0x000fe20000000000 */
[----:B------:R-:W-:Y:S06]  /*22e0*/  BRA `(.L_x_1462) ;  /* 0x00000000001c7947 */ /* 0x000fec0003800000 */
.L_x_1486:
[----:B------:R-:W2:Y:S02]  /*22f0*/  LDG.E.64 R2, desc[UR36][R2.64] ;  /* 0x0000002402027981 */ /* 0x000ea4000c1e1b00 */
[----:B--2---:R-:W0:Y:S02]  /*2300*/  I2F.U64 R0, R2 ;  /* 0x0000000200007312 */ /* 0x004e240000301000 */
[----:B0-----:R-:W-:Y:S01]  /*2310*/  F2FP.F16.F32.PACK_AB R0, RZ, R0 ;  /* 0x00000000ff00723e */ /* 0x001fe200000000ff */
[----:B------:R-:W-:Y:S06]  /*2320*/  BRA `(.L_x_1462) ;  /* 0x00000000000c7947 */ /* 0x000fec0003800000 */
.L_x_1485:
[----:B------:R-:W2:Y:S02]  /*2330*/  LDG.E R2, desc[UR36][R2.64] ;  /* 0x0000002402027981 */ /* 0x000ea4000c1e1900 */
[----:B--2---:R-:W-:-:S04]  /*2340*/  I2FP.F32.U32 R0, R2 ;  /* 0x0000000200007245 */ /* 0x004fc80000201000 */
[----:B------:R-:W-:-:S07]  /*2350*/  F2FP.F16.F32.PACK_AB R0, RZ, R0 ;  /* 0x00000000ff00723e */ /* 0x000fce00000000ff */
.L_x_1462:
[----:B------:R-:W2:Y:S01]  /*2360*/  LDC.U8 R5, c[0x0][0x424] ;  /* 0x00010900ff057b82 */ /* 0x000ea20000000000 */
[----:B01---5:R-:W-:-:S07]  /*2370*/  HADD2.F32 R3, -RZ, R0.H0_H0 ;  /* 0x20000000ff037230 */ /* 0x023fce0000004100 */
[----:B------:R-:W0:Y:S01]  /*2380*/  LDC.U16 R4, c[0x0][0x422] ;  /* 0x00010880ff047b82 */ /* 0x000e220000000400 */
        /* <DEDUP_REMOVED lines=18> */
.L_x_1493:
[----:B------:R-:W-:-:S06]  /*24b0*/  HADD2.F32 R3, -RZ, R0.H0_H0 ;  /* 0x20000000ff037230 */ /* 0x000fcc0000004100 */
[----:B------:R-:W0:Y:S02]  /*24c0*/  F2I.S64.TRUNC R2, R3 ;  /* 0x0000000300027311 */ /* 0x000e24000020d900 */
[----:B0-----:R3:W-:Y:S01]  /*24d0*/  STG.E.U8 desc[UR36][R16.64], R2 ;  /* 0x0000000210007986 */ /* 0x0017e2000c101124 */
[----:B------:R-:W-:Y:S05]  /*24e0*/  BRA `(.L_x_1495) ;  /* 0x0000000c00847947 */ /* 0x000fea0003800000 */
.L_x_1492:
        /* <DEDUP_REMOVED lines=10> */
.L_x_1497:
[----:B------:R-:W-:-:S04]  /*2590*/  HADD2.F32 R0, -RZ, R0.H0_H0 ;  /* 0x20000000ff007230 */ /* 0x000fc80000004100 */
[----:B------:R-:W0:Y:S02]  /*25a0*/  F2I.FTZ.TRUNC.NTZ R3, R0 ;  /* 0x0000000000037305 */ /* 0x000e24000021f100 */
[----:B0-----:R1:W-:Y:S01]  /*25b0*/  STG.E desc[UR36][R16.64], R3 ;  /* 0x0000000310007986 */ /* 0x0013e2000c101924 */
[----:B------:R-:W-:Y:S05]  /*25c0*/  BRA `(.L_x_1495) ;  /* 0x0000000c004c7947 */ /* 0x000fea0003800000 */
.L_x_1496:
[----:B------:R-:W-:-:S04]  /*25d0*/  HADD2.F32 R0, -RZ, R0.H0_H0 ;  /* 0x20000000ff007230 */ /* 0x000fc80000004100 */
[----:B------:R-:W0:Y:S02]  /*25e0*/  F2I.FTZ.TRUNC.NTZ R3, R0 ;  /* 0x0000000000037305 */ /* 0x000e24000021f100 */
[----:B0-----:R2:W-:Y:S01]  /*25f0*/  STG.E.U16 desc[UR36][R16.64], R3 ;  /* 0x0000000310007986 */ /* 0x0015e2000c101524 */
[----:B------:R-:W-:Y:S05]  /*2600*/  BRA `(.L_x_1495) ;  /* 0x0000000c003c7947 */ /* 0x000fea0003800000 */
.L_x_1491:
        /* <DEDUP_REMOVED lines=9> */
.L_x_1499:
[----:B------:R0:W-:Y:S01]  /*26a0*/  STG.E.U16 desc[UR36][R16.64], R0 ;  /* 0x0000000010007986 */ /* 0x0001e2000c101524 */
[----:B------:R-:W-:Y:S05]  /*26b0*/  BRA `(.L_x_1495) ;  /* 0x0000000c00107947 */ /* 0x000fea0003800000 */
.L_x_1498:
        /* <DEDUP_REMOVED lines=10> */
.L_x_1501:
[----:B------:R-:W-:-:S05]  /*2760*/  HADD2.F32 R0, -RZ, R0.H0_H0 ;  /* 0x20000000ff007230 */ /* 0x000fca0000004100 */
[----:B------:R-:W-:-:S04]  /*2770*/  F2FP.F16.F32.PACK_AB R0, RZ, R0 ;  /* 0x00000000ff00723e */ /* 0x000fc800000000ff */
[----:B------:R-:W-:-:S05]  /*2780*/  PRMT R0, R0, 0x5410, RZ ;  /* 0x0000541000007816 */ /* 0x000fca00000000ff */
[----:B------:R0:W-:Y:S01]  /*2790*/  STG.E desc[UR36][R16.64], R0 ;  /* 0x0000000010007986 */ /* 0x0001e2000c101924 */
[----:B------:R-:W-:Y:S05]  /*27a0*/  BRA `(.L_x_1495) ;  /* 0x0000000800d47947 */ /* 0x000fea0003800000 */
.L_x_1500:
[----:B------:R-:W-:-:S05]  /*27b0*/  HADD2.F32 R2, -RZ, R0.H0_H0 ;  /* 0x20000000ff027230 */ /* 0x000fca0000004100 */
[----:B------:R-:W-:-:S06]  /*27c0*/  FMUL.FTZ R2, R2, 1 ;  /* 0x3f80000002027820 */ /* 0x000fcc0000410000 */
[----:B------:R-:W0:Y:S02]  /*27d0*/  F2F.F64.F32 R2, R2 ;  /* 0x0000000200027310 */ /* 0x000e240000201800 */
[----:B0-----:R0:W-:Y:S01]  /*27e0*/  STG.E.64 desc[UR36][R16.64], R2 ;  /* 0x0000000210007986 */ /* 0x0011e2000c101b24 */
[----:B------:R-:W-:Y:S05]  /*27f0*/  BRA `(.L_x_1495) ;  /* 0x0000000800c07947 */ /* 0x000fea0003800000 */
.L_x_1490:
        /* <DEDUP_REMOVED lines=13> */
.L_x_1504:
[----:B------:R-:W-:Y:S01]  /*28d0*/  HADD2.F32 R0, -RZ, R0.H0_H0 ;  /* 0x20000000ff007230 */ /* 0x000fe20000004100 */
[----:B------:R-:W-:-:S04]  /*28e0*/  CS2R R6, SRZ ;  /* 0x0000000000067805 */ /* 0x000fc8000001ff00 */
[----:B------:R-:W-:-:S04]  /*28f0*/  FMUL.FTZ R0, R0, 1 ;  /* 0x3f80000000007820 */ /* 0x000fc80000410000 */
[----:B------:R-:W0:Y:S02]  /*2900*/  F2F.F64.F32 R4, R0 ;  /* 0x0000000000047310 */ /* 0x000e240000201800 */
[----:B0-----:R0:W-:Y:S01]  /*2910*/  STG.E.128 desc[UR36][R16.64], R4 ;  /* 0x0000000410007986 */ /* 0x0011e2000c101d24 */
[----:B------:R-:W-:Y:S05]  /*2920*/  BRA `(.L_x_1495) ;  /* 0x0000000800747947 */ /* 0x000fea0003800000 */
.L_x_1503:
        /* <DEDUP_REMOVED lines=21> */
.L_x_1508:
[----:B------:R-:W-:Y:S05]  /*2a80*/  BSYNC B0 ;  /* 0x0000000000007941 */ /* 0x000fea0003800000 */
.L_x_1507:
[----:B------:R-:W-:-:S05]  /*2a90*/  LOP3.LUT R3, R0, R3, RZ, 0xfc, !PT ;  /* 0x0000000300037212 */ /* 0x000fca00078efcff */
[----:B------:R0:W-:Y:S01]  /*2aa0*/  STG.E.U8 desc[UR36][R16.64], R3 ;  /* 0x0000000310007986 */ /* 0x0001e2000c101124 */
[----:B------:R-:W-:Y:S05]  /*2ab0*/  BRA `(.L_x_1495) ;  /* 0x0000000800107947 */ /* 0x000fea0003800000 */
.L_x_1506:
        /* <DEDUP_REMOVED lines=13> */
.L_x_1510:
[----:B------:R-:W-:Y:S01]  /*2b90*/  IMAD.MOV.U32 R0, RZ, RZ, 0x7f ;  /* 0x0000007fff007424 */ /* 0x000fe200078e00ff */
[----:B------:R-:W-:-:S04]  /*2ba0*/  ISETP.GT.U32.AND P0, PT, R2, 0x7f800000, PT ;  /* 0x7f8000000200780c */ /* 0x000fc80003f04070 */
[----:B------:R-:W-:-:S09]  /*2bb0*/  SEL R0, R0, 0x7c, P0 ;  /* 0x0000007c00007807 */ /* 0x000fd20000000000 */
.L_x_1511:
[----:B------:R-:W-:Y:S05]  /*2bc0*/  BSYNC B0 ;  /* 0x0000000000007941 */ /* 0x000fea0003800000 */
.L_x_1509:
[----:B------:R-:W-:-:S04]  /*2bd0*/  LOP3.LUT R2, R3, 0x80000000, RZ, 0xc0, !PT ;  /* 0x8000000003027812 */ /* 0x000fc800078ec0ff */
[----:B------:R-:W-:-:S04]  /*2be0*/  SHF.R.U32.HI R3, RZ, 0x18, R2 ;  /* 0x00000018ff037819 */ /* 0x000fc80000011602 */
[----:B------:R-:W-:-:S05]  /*2bf0*/  LOP3.LUT R3, R0, R3, RZ, 0xfc, !PT ;  /* 0x0000000300037212 */ /* 0x000fca00078efcff */
[----:B------:R0:W-:Y:S01]  /*2c00*/  STG.E.U8 desc[UR36][R16.64], R3 ;  /* 0x0000000310007986 */ /* 0x0001e2000c101124 */
[----:B------:R-:W-:Y:S05]  /*2c10*/  BRA `(.L_x_1495) ;  /* 0x0000000400b87947 */ /* 0x000fea0003800000 */
.L_x_1505:
[----:B------:R-:W-:-:S05]  /*2c20*/  HADD2.F32 R0, -RZ, R0.H0_H0 ;  /* 0x20000000ff007230 */ /* 0x000fca0000004100 */
[----:B------:R-:W-:-:S05]  /*2c30*/  F2FP.BF16.F32.PACK_AB R0, RZ, R0 ;  /* 0x00000000ff00723e */ /* 0x000fca00000010ff */
[----:B------:R0:W-:Y:S01]  /*2c40*/  STG.E.U16 desc[UR36][R16.64], R0 ;  /* 0x0000000010007986 */ /* 0x0001e2000c101524 */
[----:B------:R-:W-:Y:S05]  /*2c50*/  BRA `(.L_x_1495) ;  /* 0x0000000400a87947 */ /* 0x000fea0003800000 */
.L_x_1502:
        /* <DEDUP_REMOVED lines=12> */
.L_x_1514:
        /* <DEDUP_REMOVED lines=17> */
.L_x_1517:
[----:B------:R-:W-:-:S04]  /*2e30*/  LOP3.LUT R2, R3, 0x80000000, RZ, 0xc0, !PT ;  /* 0x8000000003027812 */ /* 0x000fc800078ec0ff */
[----:B------:R-:W-:-:S04]  /*2e40*/  SHF.R.U32.HI R3, RZ, 0x18, R2 ;  /* 0x00000018ff037819 */ /* 0x000fc80000011602 */
[----:B------:R-:W-:-:S04]  /*2e50*/  LOP3.LUT R0, R0, R3, RZ, 0xfc, !PT ;  /* 0x0000000300007212 */ /* 0x000fc800078efcff */
[----:B------:R-:W-:-:S07]  /*2e60*/  PRMT R8, R0, 0x7610, R8 ;  /* 0x0000761000087816 */ /* 0x000fce0000000008 */
.L_x_1516:
[----:B------:R-:W-:Y:S05]  /*2e70*/  BSYNC B0 ;  /* 0x0000000000007941 */ /* 0x000fea0003800000 */
.L_x_1515:
[----:B------:R0:W-:Y:S01]  /*2e80*/  STG.E.U8 desc[UR36][R16.64], R8 ;  /* 0x0000000810007986 */ /* 0x0001e2000c101124 */
[----:B------:R-:W-:Y:S05]  /*2e90*/  BRA `(.L_x_1495) ;  /* 0x0000000400187947 */ /* 0x000fea0003800000 */
.L_x_1513:
        /* <DEDUP_REMOVED lines=17> */
.L_x_1520:
[----:B------:R-:W-:-:S04]  /*2fb0*/  LOP3.LUT R2, R3, 0x80000000, RZ, 0xc0, !PT ;  /* 0x8000000003027812 */ /* 0x000fc800078ec0ff */
[----:B------:R-:W-:-:S04]  /*2fc0*/  SHF.R.U32.HI R3, RZ, 0x18, R2 ;  /* 0x00000018ff037819 */ /* 0x000fc80000011602 */
[----:B------:R-:W-:-:S04]  /*2fd0*/  LOP3.LUT R0, R0, R3, RZ, 0xfc, !PT ;  /* 0x0000000300007212 */ /* 0x000fc800078efcff */
[----:B------:R-:W-:-:S07]  /*2fe0*/  PRMT R8, R0, 0x7610, R8 ;  /* 0x0000761000087816 */ /* 0x000fce0000000008 */
.L_x_1519:
[----:B------:R-:W-:Y:S05]  /*2ff0*/  BSYNC B0 ;  /* 0x0000000000007941 */ /* 0x000fea0003800000 */
.L_x_1518:
[----:B------:R0:W-:Y:S01]  /*3000*/  STG.E.U8 desc[UR36][R16.64], R8 ;  /* 0x0000000810007986 */ /* 0x0001e2000c101124 */
[----:B------:R-:W-:Y:S05]  /*3010*/  BRA `(.L_x_1495) ;  /* 0x0000000000b87947 */ /* 0x000fea0003800000 */
.L_x_1512:
        /* <DEDUP_REMOVED lines=22> */
.L_x_1494:
        /* <DEDUP_REMOVED lines=16> */
.L_x_1523:
[----:B------:R-:W-:Y:S05]  /*3280*/  BRA `(.L_x_1495) ;  /* 0x00000000001c7947 */ /* 0x000fea0003800000 */
.L_x_1522:
[----:B------:R-:W-:-:S06]  /*3290*/  HADD2.F32 R2, -RZ, R0.H0_H0 ;  /* 0x20000000ff027230 */ /* 0x000fcc0000004100 */
[----:B------:R-:W0:Y:S02]  /*32a0*/  F2I.U64.TRUNC R2, R2 ;  /* 0x0000000200027311 */ /* 0x000e24000020d800 */
[----:B0-----:R0:W-:Y:S01]  /*32b0*/  STG.E.64 desc[UR36][R16.64], R2 ;  /* 0x0000000210007986 */ /* 0x0011e2000c101b24 */
[----:B------:R-:W-:Y:S05]  /*32c0*/  BRA `(.L_x_1495) ;  /* 0x00000000000c7947 */ /* 0x000fea0003800000 */
.L_x_1521:
[----:B------:R-:W-:-:S04]  /*32d0*/  HADD2.F32 R0, -RZ, R0.H0_H0 ;  /* 0x20000000ff007230 */ /* 0x000fc80000004100 */
[----:B------:R-:W0:Y:S02]  /*32e0*/  F2I.FTZ.U32.TRUNC.NTZ R3, R0 ;  /* 0x0000000000037305 */ /* 0x000e24000021f000 */
[----:B0-----:R0:W-:Y:S02]  /*32f0*/  STG.E desc[UR36][R16.64], R3 ;  /* 0x0000000310007986 */ /* 0x0011e4000c101924 */
.L_x_1495:
[----:B------:R-:W-:-:S04]  /*3300*/  IMAD R18, R23, 0x200, R18 ;  /* 0x0000020017127824 */ /* 0x000fc800078e0212 */
[----:B------:R-:W-:-:S07]  /*3310*/  VIADD R19, R18, 0x80 ;  /* 0x0000008012137836 */ /* 0x000fce0000000000 */
.L_x_1455:
[----:B------:R-:W-:Y:S05]  /*3320*/  BSYNC B6 ;  /* 0x0000000000067941 */ /* 0x000fea0003800000 */
.L_x_1454:
        /* <DEDUP_REMOVED lines=307> */
.L_x_1526:
        /* <DEDUP_REMOVED lines=22> */
.L_x_1530:
[----:B------:R-:W2:Y:S02]  /*47c0*/  LDG.E.U8 R2, desc[UR36][R2.64] ;  /* 0x0000002402027981 */ /* 0x000ea4000c1e1100 */
[----:B--2---:R-:W-:-:S04]  /*47d0*/  I2FP.F32.U32 R0, R2 ;  /* 0x0000000200007245 */ /* 0x004fc80000201000 */
[----:B------:R-:W-:Y:S01]  /*47e0*/  F2FP.F16.F32.PACK_AB R0, RZ, R0 ;  /* 0x00000000ff00723e */ /* 0x000fe200000000ff */
[----:B------:R-:W-:Y:S06]  /*47f0*/  BRA `(.L_x_1532) ;  /* 0x0000000c00887947 */ /* 0x000fec0003800000 */
.L_x_1529:
        /* <DEDUP_REMOVED lines=10> */
.L_x_1534:
[----:B------:R-:W2:Y:S02]  /*48a0*/  LDG.E R2, desc[UR36][R2.64] ;  /* 0x0000002402027981 */ /* 0x000ea4000c1e1900 */
[----:B--2---:R-:W-:-:S04]  /*48b0*/  I2FP.F32.S32 R0, R2 ;  /* 0x0000000200007245 */ /* 0x004fc80000201400 */
[----:B------:R-:W-:Y:S01]  /*48c0*/  F2FP.F16.F32.PACK_AB R0, RZ, R0 ;  /* 0x00000000ff00723e */ /* 0x000fe200000000ff */
[----:B------:R-:W-:Y:S06]  /*48d0*/  BRA `(.L_x_1532) ;  /* 0x0000000c00507947 */ /* 0x000fec0003800000 */
.L_x_1533:
[----:B------:R-:W2:Y:S02]  /*48e0*/  LDG.E.U16 R2, desc[UR36][R2.64] ;  /* 0x0000002402027981 */ /* 0x000ea4000c1e1500 */
[----:B--2---:R-:W0:Y:S02]  /*48f0*/  I2F.S16 R0, R2 ;  /* 0x0000000200007306 */ /* 0x004e240000101400 */
[----:B0-----:R-:W-:Y:S01]  /*4900*/  F2FP.F16.F32.PACK_AB R0, RZ, R0 ;  /* 0x00000000ff00723e */ /* 0x001fe200000000ff */
[----:B------:R-:W-:Y:S06]  /*4910*/  BRA `(.L_x_1532) ;  /* 0x0000000c00407947 */ /* 0x000fec0003800000 */
.L_x_1528:
        /* <DEDUP_REMOVED lines=9> */
.L_x_1536:
[----:B------:R0:W5:Y:S01]  /*49b0*/  LDG.E.U16 R0, desc[UR36][R2.64] ;  /* 0x0000002402007981 */ /* 0x000162000c1e1500 */
[----:B------:R-:W-:Y:S05]  /*49c0*/  BRA `(.L_x_1532) ;  /* 0x0000000c00147947 */ /* 0x000fea0003800000 */
.L_x_1535:
        /* <DEDUP_REMOVED lines=9> */
.L_x_1538:
[----:B------:R1:W5:Y:S01]  /*4a60*/  LDG.E.U16 R0, desc[UR36][R2.64] ;  /* 0x0000002402007981 */ /* 0x000362000c1e1500 */
[----:B------:R-:W-:Y:S05]  /*4a70*/  BRA `(.L_x_1532) ;  /* 0x0000000800e87947 */ /* 0x000fea0003800000 */
.L_x_1537:
        /* <DEDUP_REMOVED lines=8> */
.L_x_1527:
        /* <DEDUP_REMOVED lines=13> */
.L_x_1541:
        /* <DEDUP_REMOVED lines=8> */
.L_x_1540:
        /* <DEDUP_REMOVED lines=28> */
.L_x_1543:
        /* <DEDUP_REMOVED lines=15> */
.L_x_1542:
[----:B------:R-:W2:Y:S02]  /*4f00*/  LDG.E.U16 R0, desc[UR36][R2.64] ;  /* 0x0000002402007981 */ /* 0x000ea4000c1e1500 */
[----:B--2---:R-:W-:-:S05]  /*4f10*/  IMAD.U32 R0, R0, 0x10000, RZ ;  /* 0x0001000000007824 */ /* 0x004fca00078e00ff */
[----:B------:R-:W-:Y:S01]  /*4f20*/  F2FP.F16.F32.PACK_AB R0, RZ, R0 ;  /* 0x00000000ff00723e */ /* 0x000fe200000000ff */
[----:B------:R-:W-:Y:S06]  /*4f30*/  BRA `(.L_x_1532) ;  /* 0x0000000400b87947 */ /* 0x000fec0003800000 */
.L_x_1539:
        /* <DEDUP_REMOVED lines=12> */
.L_x_1546:
        /* <DEDUP_REMOVED lines=21> */
.L_x_1550:
[----:B------:R-:W-:Y:S05]  /*5150*/  BSYNC B1 ;  /* 0x0000000000017941 */ /* 0x000fea0003800000 */
.L_x_1549:
[----:B------:R-:W-:Y:S01]  /*5160*/  LEA R3, R0, 0x3b800000, 0x17 ;  /* 0x3b80000000037811 */ /* 0x000fe200078eb8ff */
[----:B------:R-:W-:-:S05]  /*5170*/  IMAD.SHL.U32 R0, R2, 0x100000, RZ ;  /* 0x0010000002007824 */ /* 0x000fca00078e00ff */
[----:B------:R-:W-:-:S07]  /*5180*/  LOP3.LUT R0, R3, R0, R4, 0xfe, !PT ;  /* 0x0000000003007212 */ /* 0x000fce00078efe04 */
.L_x_1548:
[----:B------:R-:W-:Y:S05]  /*5190*/  BSYNC B0 ;  /* 0x0000000000007941 */ /* 0x000fea0003800000 */
.L_x_1547:
[----:B------:R-:W-:Y:S01]  /*51a0*/  F2FP.F16.F32.PACK_AB R0, RZ, R0 ;  /* 0x00000000ff00723e */ /* 0x000fe200000000ff */
[----:B------:R-:W-:Y:S06]  /*51b0*/  BRA `(.L_x_1532) ;  /* 0x0000000400187947 */ /* 0x000fec0003800000 */
.L_x_1545:
        /* <DEDUP_REMOVED lines=21> */
.L_x_1554:
[----:B------:R-:W-:Y:S05]  /*5310*/  BSYNC B1 ;  /* 0x0000000000017941 */ /* 0x000fea0003800000 */
.L_x_1553:
[----:B------:R-:W-:Y:S01]  /*5320*/  LEA R3, R0, 0x37800000, 0x17 ;  /* 0x3780000000037811 */ /* 0x000fe200078eb8ff */
[----:B------:R-:W-:-:S05]  /*5330*/  IMAD.SHL.U32 R0, R2, 0x200000, RZ ;  /* 0x0020000002007824 */ /* 0x000fca00078e00ff */
[----:B------:R-:W-:-:S07]  /*5340*/  LOP3.LUT R0, R3, R0, R4, 0xfe, !PT ;  /* 0x0000000003007212 */ /* 0x000fce00078efe04 */
.L_x_1552:
[----:B------:R-:W-:Y:S05]  /*5350*/  BSYNC B0 ;  /* 0x0000000000007941 */ /* 0x000fea0003800000 */
.L_x_1551:
[----:B------:R-:W-:Y:S01]  /*5360*/  F2FP.F16.F32.PACK_AB R0, RZ, R0 ;  /* 0x00000000ff00723e */ /* 0x000fe200000000ff */
[----:B------:R-:W-:Y:S06]  /*5370*/  BRA `(.L_x_1532) ;  /* 0x0000000000a87947 */ /* 0x000fec0003800000 */
.L_x_1544:
        /* <DEDUP_REMOVED lines=14> */
.L_x_1558:
[----:B------:R-:W-:Y:S05]  /*5460*/  BSYNC B0 ;  /* 0x0000000000007941 */ /* 0x000fea0003800000 */
.L_x_1557:
[----:B------:R-:W-:Y:S01]  /*5470*/  F2FP.F16.F32.PACK_AB R0, RZ, R0 ;  /* 0x00000000ff00723e */ /* 0x000fe200000000ff */
[----:B------:R-:W-:Y:S06]  /*5480*/  BRA `(.L_x_1532) ;  /* 0x0000000000647947 */ /* 0x000fec0003800000 */
.L_x_1531:
        /* <DEDUP_REMOVED lines=16> */
.L_x_1559:
[----:B------:R-:W-:Y:S01]  /*5590*/  PRMT R0, RZ, 0x7610, R0 ;  /* 0x00007610ff007816 */ /* 0x000fe20000000000 */
[----:B------:R-:W-:Y:S06]  /*55a0*/  BRA `(.L_x_1532) ;  /* 0x00000000001c7947 */ /* 0x000fec0003800000 */
.L_x_1556:
[----:B------:R-:W2:Y:S02]  /*55b0*/  LDG.E.64 R2, desc[UR36][R2.64] ;  /* 0x0000002402027981 */ /* 0x000ea4000c1e1b00 */
[----:B--2---:R-:W0:Y:S02]  /*55c0*/  I2F.U64 R0, R2 ;  /* 0x0000000200007312 */ /* 0x004e240000301000 */
[----:B0-----:R-:W-:Y:S01]  /*55d0*/  F2FP.F16.F32.PACK_AB R0, RZ, R0 ;  /* 0x00000000ff00723e */ /* 0x001fe200000000ff */
[----:B------:R-:W-:Y:S06]  /*55e0*/  BRA `(.L_x_1532) ;  /* 0x00000000000c7947 */ /* 0x000fec0003800000 */
.L_x_1555:
[----:B------:R-:W2:Y:S02]  /*55f0*/  LDG.E R2, desc[UR36][R2.64] ;  /* 0x0000002402027981 */ /* 0x000ea4000c1e1900 */
[----:B--2---:R-:W-:-:S04]  /*5600*/  I2FP.F32.U32 R0, R2 ;  /* 0x0000000200007245 */ /* 0x004fc80000201000 */
[----:B------:R-:W-:-:S07]  /*5610*/  F2FP.F16.F32.PACK_AB R0, RZ, R0 ;  /* 0x00000000ff00723e */ /* 0x000fce00000000ff */
.L_x_1532:
        /* <DEDUP_REMOVED lines=21> */
.L_x_1563:
[----:B------:R-:W-:-:S06]  /*5770*/  HADD2.F32 R3, -RZ, R0.H0_H0 ;  /* 0x20000000ff037230 */ /* 0x000fcc0000004100 */
[----:B------:R-:W0:Y:S02]  /*5780*/  F2I.S64.TRUNC R2, R3 ;  /* 0x0000000300027311 */ /* 0x000e24000020d900 */
[----:B0-----:R0:W-:Y:S01]  /*5790*/  STG.E.U8 desc[UR36][R16.64], R2 ;  /* 0x0000000210007986 */ /* 0x0011e2000c101124 */
[----:B------:R-:W-:Y:S05]  /*57a0*/  BRA `(.L_x_1565) ;  /* 0x0000000c00847947 */ /* 0x000fea0003800000 */
.L_x_1562:
        /* <DEDUP_REMOVED lines=10> */
.L_x_1567:
[----:B------:R-:W-:-:S04]  /*5850*/  HADD2.F32 R0, -RZ, R0.H0_H0 ;  /* 0x20000000ff007230 */ /* 0x000fc80000004100 */
[----:B------:R-:W0:Y:S02]  /*5860*/  F2I.FTZ.TRUNC.NTZ R3, R0 ;  /* 0x0000000000037305 */ /* 0x000e24000021f100 */
[----:B0-----:R0:W-:Y:S01]  /*5870*/  STG.E desc[UR36][R16.64], R3 ;  /* 0x0000000310007986 */ /* 0x0011e2000c101924 */
[----:B------:R-:W-:Y:S05]  /*5880*/  BRA `(.L_x_1565) ;  /* 0x0000000c004c7947 */ /* 0x000fea0003800000 */
.L_x_1566:
[----:B------:R-:W-:-:S04]  /*5890*/  HADD2.F32 R0, -RZ, R0.H0_H0 ;  /* 0x20000000ff007230 */ /* 0x000fc80000004100 */
[----:B------:R-:W0:Y:S02]  /*58a0*/  F2I.FTZ.TRUNC.NTZ R3, R0 ;  /* 0x0000000000037305 */ /* 0x000e24000021f100 */
[----:B0-----:R0:W-:Y:S01]  /*58b0*/  STG.E.U16 desc[UR36][R16.64], R3 ;  /* 0x0000000310007986 */ /* 0x0011e2000c101524 */
[----:B------:R-:W-:Y:S05]  /*58c0*/  BRA `(.L_x_1565) ;  /* 0x0000000c003c7947 */ /* 0x000fea0003800000 */
.L_x_1561:
        /* <DEDUP_REMOVED lines=9> */
.L_x_1569:
[----:B------:R0:W-:Y:S01]  /*5960*/  STG.E.U16 desc[UR36][R16.64], R0 ;  /* 0x0000000010007986 */ /* 0x0001e2000c101524 */
[----:B------:R-:W-:Y:S05]  /*5970*/  BRA `(.L_x_1565) ;  /* 0x0000000c00107947 */ /* 0x000fea0003800000 */
.L_x_1568:
        /* <DEDUP_REMOVED lines=10> */
.L_x_1571:
[----:B------:R-:W-:-:S05]  /*5a20*/  HADD2.F32 R0, -RZ, R0.H0_H0 ;  /* 0x20000000ff007230 */ /* 0x000fca0000004100 */
[----:B------:R-:W-:-:S04]  /*5a30*/  F2FP.F16.F32.PACK_AB R0, RZ, R0 ;  /* 0x00000000ff00723e */ /* 0x000fc800000000ff */
[----:B------:R-:W-:-:S05]  /*5a40*/  PRMT R0, R0, 0x5410, RZ ;  /* 0x0000541000007816 */ /* 0x000fca00000000ff */
[----:B------:R0:W-:Y:S01]  /*5a50*/  STG.E desc[UR36][R16.64], R0 ;  /* 0x0000000010007986 */ /* 0x0001e2000c101924 */
[----:B------:R-:W-:Y:S05]  /*5a60*/  BRA `(.L_x_1565) ;  /* 0x0000000800d47947 */ /* 0x000fea0003800000 */
.L_x_1570:
[----:B------:R-:W-:-:S05]  /*5a70*/  HADD2.F32 R2, -RZ, R0.H0_H0 ;  /* 0x20000000ff027230 */ /* 0x000fca0000004100 */
[----:B------:R-:W-:-:S06]  /*5a80*/  FMUL.FTZ R2, R2, 1 ;  /* 0x3f80000002027820 */ /* 0x000fcc0000410000 */
[----:B------:R-:W0:Y:S02]  /*5a90*/  F2F.F64.F32 R2, R2 ;  /* 0x0000000200027310 */ /* 0x000e240000201800 */
[----:B0-----:R0:W-:Y:S01]  /*5aa0*/  STG.E.64 desc[UR36][R16.64], R2 ;  /* 0x0000000210007986 */ /* 0x0011e2000c101b24 */
[----:B------:R-:W-:Y:S05]  /*5ab0*/  BRA `(.L_x_1565) ;  /* 0x0000000800c07947 */ /* 0x000fea0003800000 */
.L_x_1560:
        /* <DEDUP_REMOVED lines=13> */
.L_x_1574:
[----:B------:R-:W-:Y:S01]  /*5b90*/  HADD2.F32 R0, -RZ, R0.H0_H0 ;  /* 0x20000000ff007230 */ /* 0x000fe20000004100 */
[----:B------:R-:W-:-:S04]  /*5ba0*/  CS2R R6, SRZ ;  /* 0x0000000000067805 */ /* 0x000fc8000001ff00 */
[----:B------:R-:W-:-:S04]  /*5bb0*/  FMUL.FTZ R0, R0, 1 ;  /* 0x3f80000000007820 */ /* 0x000fc80000410000 */
[----:B------:R-:W0:Y:S02]  /*5bc0*/  F2F.F64.F32 R4, R0 ;  /* 0x0000000000047310 */ /* 0x000e240000201800 */
[----:B0-----:R0:W-:Y:S01]  /*5bd0*/  STG.E.128 desc[UR36][R16.64], R4 ;  /* 0x0000000410007986 */ /* 0x0011e2000c101d24 */
[----:B------:R-:W-:Y:S05]  /*5be0*/  BRA `(.L_x_1565) ;  /* 0x0000000800747947 */ /* 0x000fea0003800000 */
.L_x_1573:
        /* <DEDUP_REMOVED lines=21> */
.L_x_1578:
[----:B------:R-:W-:Y:S05]  /*5d40*/  BSYNC B0 ;  /* 0x0000000000007941 */ /* 0x000fea0003800000 */
.L_x_1577:
[----:B------:R-:W-:-:S05]  /*5d50*/  LOP3.LUT R3, R0, R3, RZ, 0xfc, !PT ;  /* 0x0000000300037212 */ /* 0x000fca00078efcff */
[----:B------:R0:W-:Y:S01]  /*5d60*/  STG.E.U8 desc[UR36][R16.64], R3 ;  /* 0x0000000310007986 */ /* 0x0001e2000c101124 */
[----:B------:R-:W-:Y:S05]  /*5d70*/  BRA `(.L_x_1565) ;  /* 0x0000000800107947 */ /* 0x000fea0003800000 */
.L_x_1576:
        /* <DEDUP_REMOVED lines=13> */
.L_x_1580:
[----:B------:R-:W-:Y:S01]  /*5e50*/  IMAD.MOV.U32 R0, RZ, RZ, 0x7f ;  /* 0x0000007fff007424 */ /* 0x000fe200078e00ff */
[----:B------:R-:W-:-:S04]  /*5e60*/  ISETP.GT.U32.AND P0, PT, R2, 0x7f800000, PT ;  /* 0x7f8000000200780c */ /* 0x000fc80003f04070 */
[----:B------:R-:W-:-:S09]  /*5e70*/  SEL R0, R0, 0x7c, P0 ;  /* 0x0000007c00007807 */ /* 0x000fd20000000000 */
.L_x_1581:
[----:B------:R-:W-:Y:S05]  /*5e80*/  BSYNC B0 ;  /* 0x0000000000007941 */ /* 0x000fea0003800000 */
.L_x_1579:
[----:B------:R-:W-:-:S04]  /*5e90*/  LOP3.LUT R2, R3, 0x80000000, RZ, 0xc0, !PT ;  /* 0x8000000003027812 */ /* 0x000fc800078ec0ff */
[----:B------:R-:W-:-:S04]  /*5ea0*/  SHF.R.U32.HI R3, RZ, 0x18, R2 ;  /* 0x00000018ff037819 */ /* 0x000fc80000011602 */
[----:B------:R-:W-:-:S05]  /*5eb0*/  LOP3.LUT R3, R0, R3, RZ, 0xfc, !PT ;  /* 0x0000000300037212 */ /* 0x000fca00078efcff */
[----:B------:R0:W-:Y:S01]  /*5ec0*/  STG.E.U8 desc[UR36][R16.64], R3 ;  /* 0x0000000310007986 */ /* 0x0001e2000c101124 */
[----:B------:R-:W-:Y:S05]  /*5ed0*/  BRA `(.L_x_1565) ;  /* 0x0000000400b87947 */ /* 0x000fea0003800000 */
.L_x_1575:
[----:B------:R-:W-:-:S05]  /*5ee0*/  HADD2.F32 R0, -RZ, R0.H0_H0 ;  /* 0x20000000ff007230 */ /* 0x000fca0000004100 */
[----:B------:R-:W-:-:S05]  /*5ef0*/  F2FP.BF16.F32.PACK_AB R0, RZ, R0 ;  /* 0x00000000ff00723e */ /* 0x000fca00000010ff */
[----:B------:R0:W-:Y:S01]  /*5f00*/  STG.E.U16 desc[UR36][R16.64], R0 ;  /* 0x0000000010007986 */ /* 0x0001e2000c101524 */
[----:B------:R-:W-:Y:S05]  /*5f10*/  BRA `(.L_x_1565) ;  /* 0x0000000400a87947 */ /* 0x000fea0003800000 */
.L_x_1572:
        /* <DEDUP_REMOVED lines=12> */
.L_x_1584:
        /* <DEDUP_REMOVED lines=17> */
.L_x_1587:
[----:B------:R-:W-:-:S04]  /*60f0*/  LOP3.LUT R2, R3, 0x80000000, RZ, 0xc0, !PT ;  /* 0x8000000003027812 */ /* 0x000fc800078ec0ff */
[----:B------:R-:W-:-:S04]  /*6100*/  SHF.R.U32.HI R3, RZ, 0x18, R2 ;  /* 0x00000018ff037819 */ /* 0x000fc80000011602 */
[----:B------:R-:W-:-:S04]  /*6110*/  LOP3.LUT R0, R0, R3, RZ, 0xfc, !PT ;  /* 0x0000000300007212 */ /* 0x000fc800078efcff */
[----:B------:R-:W-:-:S07]  /*6120*/  PRMT R8, R0, 0x7610, R8 ;  /* 0x0000761000087816 */ /* 0x000fce0000000008 */
.L_x_1586:
[----:B------:R-:W-:Y:S05]  /*6130*/  BSYNC B0 ;  /* 0x0000000000007941 */ /* 0x000fea0003800000 */
.L_x_1585:
[----:B------:R3:W-:Y:S01]  /*6140*/  STG.E.U8 desc[UR36][R16.64], R8 ;  /* 0x0000000810007986 */ /* 0x0007e2000c101124 */
[----:B------:R-:W-:Y:S05]  /*6150*/  BRA `(.L_x_1565) ;  /* 0x0000000400187947 */ /* 0x000fea0003800000 */
.L_x_1583:
        /* <DEDUP_REMOVED lines=17> */
.L_x_1590:
[----:B------:R-:W-:-:S04]  /*6270*/  LOP3.LUT R2, R3, 0x80000000, RZ, 0xc0, !PT ;  /* 0x8000000003027812 */ /* 0x000fc800078ec0ff */
[----:B------:R-:W-:-:S04]  /*6280*/  SHF.R.U32.HI R3, RZ, 0x18, R2 ;  /* 0x00000018ff037819 */ /* 0x000fc80000011602 */
[----:B------:R-:W-:-:S04]  /*6290*/  LOP3.LUT R0, R0, R3, RZ, 0xfc, !PT ;  /* 0x0000000300007212 */ /* 0x000fc800078efcff */
[----:B------:R-:W-:-:S07]  /*62a0*/  PRMT R8, R0, 0x7610, R8 ;  /* 0x0000761000087816 */ /* 0x000fce0000000008 */
.L_x_1589:
[----:B------:R-:W-:Y:S05]  /*62b0*/  BSYNC B0 ;  /* 0x0000000000007941 */ /* 0x000fea0003800000 */
.L_x_1588:
[----:B------:R0:W-:Y:S01]  /*62c0*/  STG.E.U8 desc[UR36][R16.64], R8 ;  /* 0x0000000810007986 */ /* 0x0001e2000c101124 */
[----:B------:R-:W-:Y:S05]  /*62d0*/  BRA `(.L_x_1565) ;  /* 0x0000000000b87947 */ /* 0x000fea0003800000 */
.L_x_1582:
        /* <DEDUP_REMOVED lines=22> */
.L_x_1564:
        /* <DEDUP_REMOVED lines=16> */
.L_x_1593:
[----:B------:R-:W-:Y:S05]  /*6540*/  BRA `(.L_x_1565) ;  /* 0x00000000001c7947 */ /* 0x000fea0003800000 */
.L_x_1592:
[----:B------:R-:W-:-:S06]  /*6550*/  HADD2.F32 R2, -RZ, R0.H0_H0 ;  /* 0x20000000ff027230 */ /* 0x000fcc0000004100 */
[----:B------:R-:W0:Y:S02]  /*6560*/  F2I.U64.TRUNC R2, R2 ;  /* 0x0000000200027311 */ /* 0x000e24000020d800 */
[----:B0-----:R2:W-:Y:S01]  /*6570*/  STG.E.64 desc[UR36][R16.64], R2 ;  /* 0x0000000210007986 */ /* 0x0015e2000c101b24 */
[----:B------:R-:W-:Y:S05]  /*6580*/  BRA `(.L_x_1565) ;  /* 0x00000000000c7947 */ /* 0x000fea0003800000 */
.L_x_1591:
[----:B------:R-:W-:-:S04]  /*6590*/  HADD2.F32 R0, -RZ, R0.H0_H0 ;  /* 0x20000000ff007230 */ /* 0x000fc80000004100 */
[----:B------:R-:W0:Y:S02]  /*65a0*/  F2I.FTZ.U32.TRUNC.NTZ R3, R0 ;  /* 0x0000000000037305 */ /* 0x000e24000021f000 */
[----:B0-----:R0:W-:Y:S02]  /*65b0*/  STG.E desc[UR36][R16.64], R3 ;  /* 0x0000000310007986 */ /* 0x0011e4000c101924 */
.L_x_1565:
[----:B------:R-:W-:-:S07]  /*65c0*/  VIADD R19, R19, 0x80 ;  /* 0x0000008013137836 */ /* 0x000fce0000000000 */
.L_x_1525:
[----:B------:R-:W-:Y:S05]  /*65d0*/  BSYNC B6 ;  /* 0x0000000000067941 */ /* 0x000fea0003800000 */
.L_x_1524:
        /* <DEDUP_REMOVED lines=307> */
.L_x_1596:
        /* <DEDUP_REMOVED lines=22> */
.L_x_1600:
[----:B------:R-:W2:Y:S02]  /*7a70*/  LDG.E.U8 R2, desc[UR36][R2.64] ;  /* 0x0000002402027981 */ /* 0x000ea4000c1e1100 */
[----:B--2---:R-:W-:-:S04]  /*7a80*/  I2FP.F32.U32 R0, R2 ;  /* 0x0000000200007245 */ /* 0x004fc80000201000 */
[----:B------:R-:W-:Y:S01]  /*7a90*/  F2FP.F16.F32.PACK_AB R0, RZ, R0 ;  /* 0x00000000ff00723e */ /* 0x000fe200000000ff */
[----:B------:R-:W-:Y:S06]  /*7aa0*/  BRA `(.L_x_1602) ;  /* 0x0000000c00887947 */ /* 0x000fec0003800000 */
.L_x_1599:
        /* <DEDUP_REMOVED lines=10> */
.L_x_1604:
[----:B------:R-:W2:Y:S02]  /*7b50*/  LDG.E R2, desc[UR36][R2.64] ;  /* 0x0000002402027981 */ /* 0x000ea4000c1e1900 */
[----:B--2---:R-:W-:-:S04]  /*7b60*/  I2FP.F32.S32 R0, R2 ;  /* 0x0000000200007245 */ /* 0x004fc80000201400 */
[----:B------:R-:W-:Y:S01]  /*7b70*/  F2FP.F16.F32.PACK_AB R0, RZ, R0 ;  /* 0x00000000ff00723e */ /* 0x000fe200000000ff */
[----:B------:R-:W-:Y:S06]  /*7b80*/  BRA `(.L_x_1602) ;  /* 0x0000000c00507947 */ /* 0x000fec0003800000 */
.L_x_1603:
[----:B------:R-:W2:Y:S02]  /*7b90*/  LDG.E.U16 R2, desc[UR36][R2.64] ;  /* 0x0000002402027981 */ /* 0x000ea4000c1e1500 */
[----:B--2---:R-:W0:Y:S02]  /*7ba0*/  I2F.S16 R0, R2 ;  /* 0x0000000200007306 */ /* 0x004e240000101400 */
[----:B0-----:R-:W-:Y:S01]  /*7bb0*/  F2FP.F16.F32.PACK_AB R0, RZ, R0 ;  /* 0x00000000ff00723e */ /* 0x001fe200000000ff */
[----:B------:R-:W-:Y:S06]  /*7bc0*/  BRA `(.L_x_1602) ;  /* 0x0000000c00407947 */ /* 0x000fec0003800000 */
.L_x_1598:
        /* <DEDUP_REMOVED lines=9> */
.L_x_1606:
[----:B------:R1:W5:Y:S01]  /*7c60*/  LDG.E.U16 R0, desc[UR36][R2.64] ;  /* 0x0000002402007981 */ /* 0x000362000c1e1500 */
[----:B------:R-:W-:Y:S05]  /*7c70*/  BRA `(.L_x_1602) ;  /* 0x0000000c00147947 */ /* 0x000fea0003800000 */
.L_x_1605:
        /* <DEDUP_REMOVED lines=9> */
.L_x_1608:
[----:B------:R0:W5:Y:S01]  /*7d10*/  LDG.E.U16 R0, desc[UR36][R2.64] ;  /* 0x0000002402007981 */ /* 0x000162000c1e1500 */
[----:B------:R-:W-:Y:S05]  /*7d20*/  BRA `(.L_x_1602) ;  /* 0x0000000800e87947 */ /* 0x000fea0003800000 */
.L_x_1607:
        /* <DEDUP_REMOVED lines=8> */
.L_x_1597:
        /* <DEDUP_REMOVED lines=13> */
.L_x_1611:
        /* <DEDUP_REMOVED lines=8> */
.L_x_1610:
        /* <DEDUP_REMOVED lines=28> */
.L_x_1613:
        /* <DEDUP_REMOVED lines=15> */
.L_x_1612:
[----:B------:R-:W2:Y:S02]  /*81b0*/  LDG.E.U16 R0, desc[UR36][R2.64] ;  /* 0x0000002402007981 */ /* 0x000ea4000c1e1500 */
[----:B--2---:R-:W-:-:S05]  /*81c0*/  IMAD.U32 R0, R0, 0x10000, RZ ;  /* 0x0001000000007824 */ /* 0x004fca00078e00ff */
[----:B------:R-:W-:Y:S01]  /*81d0*/  F2FP.F16.F32.PACK_AB R0, RZ, R0 ;  /* 0x00000000ff00723e */ /* 0x000fe200000000ff */
[----:B------:R-:W-:Y:S06]  /*81e0*/  BRA `(.L_x_1602) ;  /* 0x0000000400b87947 */ /* 0x000fec0003800000 */
.L_x_1609:
        /* <DEDUP_REMOVED lines=12> */
.L_x_1616:
        /* <DEDUP_REMOVED lines=21> */
.L_x_1620:
[----:B------:R-:W-:Y:S05]  /*8400*/  BSYNC B1 ;  /* 0x0000000000017941 */ /* 0x000fea0003800000 */
.L_x_1619:
[----:B------:R-:W-:Y:S01]  /*8410*/  LEA R3, R0, 0x3b800000, 0x17 ;  /* 0x3b80000000037811 */ /* 0x000fe200078eb8ff */
[----:B------:R-:W-:-:S05]  /*8420*/  IMAD.SHL.U32 R0, R2, 0x100000, RZ ;  /* 0x0010000002007824 */ /* 0x000fca00078e00ff */
[----:B------:R-:W-:-:S07]  /*8430*/  LOP3.LUT R0, R3, R0, R4, 0xfe, !PT ;  /* 0x0000000003007212 */ /* 0x000fce00078efe04 */
.L_x_1618:
[----:B------:R-:W-:Y:S05]  /*8440*/  BSYNC B0 ;  /* 0x0000000000007941 */ /* 0x000fea0003800000 */
.L_x_1617:
[----:B------:R-:W-:Y:S01]  /*8450*/  F2FP.F16.F32.PACK_AB R0, RZ, R0 ;  /* 0x00000000ff00723e */ /* 0x000fe200000000ff */
[----:B------:R-:W-:Y:S06]  /*8460*/  BRA `(.L_x_1602) ;  /* 0x0000000400187947 */ /* 0x000fec0003800000 */
.L_x_1615:
        /* <DEDUP_REMOVED lines=21> */
.L_x_1624:
[----:B------:R-:W-:Y:S05]  /*85c0*/  BSYNC B1 ;  /* 0x0000000000017941 */ /* 0x000fea0003800000 */
.L_x_1623:
[----:B------:R-:W-:Y:S01]  /*85d0*/  LEA R3, R0, 0x37800000, 0x17 ;  /* 0x3780000000037811 */ /* 0x000fe200078eb8ff */
[----:B------:R-:W-:-:S05]  /*85e0*/  IMAD.SHL.U32 R0, R2, 0x200000, RZ ;  /* 0x0020000002007824 */ /* 0x000fca00078e00ff */
[----:B------:R-:W-:-:S07]  /*85f0*/  LOP3.LUT R0, R3, R0, R4, 0xfe, !PT ;  /* 0x0000000003007212 */ /* 0x000fce00078efe04 */
.L_x_1622:
[----:B------:R-:W-:Y:S05]  /*8600*/  BSYNC B0 ;  /* 0x0000000000007941 */ /* 0x000fea0003800000 */
.L_x_1621:
[----:B------:R-:W-:Y:S01]  /*8610*/  F2FP.F16.F32.PACK_AB R0, RZ, R0 ;  /* 0x00000000ff00723e */ /* 0x000fe200000000ff */
[----:B------:R-:W-:Y:S06]  /*8620*/  BRA `(.L_x_1602) ;  /* 0x0000000000a87947 */ /* 0x000fec0003800000 */
.L_x_1614:
        /* <DEDUP_REMOVED lines=14> */
.L_x_1628:
[----:B------:R-:W-:Y:S05]  /*8710*/  BSYNC B0 ;  /* 0x0000000000007941 */ /* 0x000fea0003800000 */
.L_x_1627:
[----:B------:R-:W-:Y:S01]  /*8720*/  F2FP.F16.F32.PACK_AB R0, RZ, R0 ;  /* 0x00000000ff00723e */ /* 0x000fe200000000ff */
[----:B------:R-:W-:Y:S06]  /*8730*/  BRA `(.L_x_1602) ;  /* 0x0000000000647947 */ /* 0x000fec0003800000 */
.L_x_1601:
        /* <DEDUP_REMOVED lines=16> */
.L_x_1629:
[----:B------:R-:W-:Y:S01]  /*8840*/  PRMT R0, RZ, 0x7610, R0 ;  /* 0x00007610ff007816 */ /* 0x000fe20000000000 */
[----:B------:R-:W-:Y:S06]  /*8850*/  BRA `(.L_x_1602) ;  /* 0x00000000001c7947 */ /* 0x000fec0003800000 */
.L_x_1626:
[----:B------:R-:W2:Y:S02]  /*8860*/  LDG.E.64 R2, desc[UR36][R2.64] ;  /* 0x0000002402027981 */ /* 0x000ea4000c1e1b00 */
[----:B--2---:R-:W0:Y:S02]  /*8870*/  I2F.U64 R0, R2 ;  /* 0x0000000200007312 */ /* 0x004e240000301000 */
[----:B0-----:R-:W-:Y:S01]  /*8880*/  F2FP.F16.F32.PACK_AB R0, RZ, R0 ;  /* 0x00000000ff00723e */ /* 0x001fe200000000ff */
[----:B------:R-:W-:Y:S06]  /*8890*/  BRA `(.L_x_1602) ;  /* 0x00000000000c7947 */ /* 0x000fec0003800000 */
.L_x_1625:
[----:B------:R-:W2:Y:S02]  /*88a0*/  LDG.E R2, desc[UR36][R2.64] ;  /* 0x0000002402027981 */ /* 0x000ea4000c1e1900 */
[----:B--2---:R-:W-:-:S04]  /*88b0*/  I2FP.F32.U32 R0, R2 ;  /* 0x0000000200007245 */ /* 0x004fc80000201000 */
[----:B------:R-:W-:-:S07]  /*88c0*/  F2FP.F16.F32.PACK_AB R0, RZ, R0 ;  /* 0x00000000ff00723e */ /* 0x000fce00000000ff */
.L_x_1602:
        /* <DEDUP_REMOVED lines=21> */
.L_x_1633:
[----:B------:R-:W-:-:S06]  /*8a20*/  HADD2.F32 R3, -RZ, R0.H0_H0 ;  /* 0x20000000ff037230 */ /* 0x000fcc0000004100 */
[----:B------:R-:W0:Y:S02]  /*8a30*/  F2I.S64.TRUNC R2, R3 ;  /* 0x0000000300027311 */ /* 0x000e24000020d900 */
[----:B0-----:R3:W-:Y:S01]  /*8a40*/  STG.E.U8 desc[UR36][R16.64], R2 ;  /* 0x0000000210007986 */ /* 0x0017e2000c101124 */
[----:B------:R-:W-:Y:S05]  /*8a50*/  BRA `(.L_x_1635) ;  /* 0x0000000c00847947 */ /* 0x000fea0003800000 */
.L_x_1632:
        /* <DEDUP_REMOVED lines=10> */
.L_x_1637:
[----:B------:R-:W-:-:S04]  /*8b00*/  HADD2.F32 R0, -RZ, R0.H0_H0 ;  /* 0x20000000ff007230 */ /* 0x000fc80000004100 */
[----:B------:R-:W0:Y:S02]  /*8b10*/  F2I.FTZ.TRUNC.NTZ R3, R0 ;  /* 0x0000000000037305 */ /* 0x000e24000021f100 */
[----:B0-----:R2:W-:Y:S01]  /*8b20*/  STG.E desc[UR36][R16.64], R3 ;  /* 0x0000000310007986 */ /* 0x0015e2000c101924 */
[----:B------:R-:W-:Y:S05]  /*8b30*/  BRA `(.L_x_1635) ;  /* 0x0000000c004c7947 */ /* 0x000fea0003800000 */
.L_x_1636:
[----:B------:R-:W-:-:S04]  /*8b40*/  HADD2.F32 R0, -RZ, R0.H0_H0 ;  /* 0x20000000ff007230 */ /* 0x000fc80000004100 */
[----:B------:R-:W0:Y:S02]  /*8b50*/  F2I.FTZ.TRUNC.NTZ R3, R0 ;  /* 0x0000000000037305 */ /* 0x000e24000021f100 */
[----:B0-----:R0:W-:Y:S01]  /*8b60*/  STG.E.U16 desc[UR36][R16.64], R3 ;  /* 0x0000000310007986 */ /* 0x0011e2000c101524 */
[----:B------:R-:W-:Y:S05]  /*8b70*/  BRA `(.L_x_1635) ;  /* 0x0000000c003c7947 */ /* 0x000fea0003800000 */
.L_x_1631:
        /* <DEDUP_REMOVED lines=9> */
.L_x_1639:
[----:B------:R0:W-:Y:S01]  /*8c10*/  STG.E.U16 desc[UR36][R16.64], R0 ;  /* 0x0000000010007986 */ /* 0x0001e2000c101524 */
[----:B------:R-:W-:Y:S05]  /*8c20*/  BRA `(.L_x_1635) ;  /* 0x0000000c00107947 */ /* 0x000fea0003800000 */
.L_x_1638:
        /* <DEDUP_REMOVED lines=10> */
.L_x_1641:
[----:B------:R-:W-:-:S05]  /*8cd0*/  HADD2.F32 R0, -RZ, R0.H0_H0 ;  /* 0x20000000ff007230 */ /* 0x000fca0000004100 */
[----:B------:R-:W-:-:S04]  /*8ce0*/  F2FP.F16.F32.PACK_AB R0, RZ, R0 ;  /* 0x00000000ff00723e */ /* 0x000fc800000000ff */
[----:B------:R-:W-:-:S05]  /*8cf0*/  PRMT R0, R0, 0x5410, RZ ;  /* 0x0000541000007816 */ /* 0x000fca00000000ff */
[----:B------:R0:W-:Y:S01]  /*8d00*/  STG.E desc[UR36][R16.64], R0 ;  /* 0x0000000010007986 */ /* 0x0001e2000c101924 */
[----:B------:R-:W-:Y:S05]  /*8d10*/  BRA `(.L_x_1635) ;  /* 0x0000000800d47947 */ /* 0x000fea0003800000 */
.L_x_1640:
[----:B------:R-:W-:-:S05]  /*8d20*/  HADD2.F32 R2, -RZ, R0.H0_H0 ;  /* 0x20000000ff027230 */ /* 0x000fca0000004100 */
[----:B------:R-:W-:-:S06]  /*8d30*/  FMUL.FTZ R2, R2, 1 ;  /* 0x3f80000002027820 */ /* 0x000fcc0000410000 */
[----:B------:R-:W0:Y:S02]  /*8d40*/  F2F.F64.F32 R2, R2 ;  /* 0x0000000200027310 */ /* 0x000e240000201800 */
[----:B0-----:R0:W-:Y:S01]  /*8d50*/  STG.E.64 desc[UR36][R16.64], R2 ;  /* 0x0000000210007986 */ /* 0x0011e2000c101b24 */
[----:B------:R-:W-:Y:S05]  /*8d60*/  BRA `(.L_x_1635) ;  /* 0x0000000800c07947 */ /* 0x000fea0003800000 */
.L_x_1630:
        /* <DEDUP_REMOVED lines=13> */
.L_x_1644:
[----:B------:R-:W-:Y:S01]  /*8e40*/  HADD2.F32 R0, -RZ, R0.H0_H0 ;  /* 0x20000000ff007230 */ /* 0x000fe20000004100 */
[----:B------:R-:W-:-:S04]  /*8e50*/  CS2R R6, SRZ ;  /* 0x0000000000067805 */ /* 0x000fc8000001ff00 */
[----:B------:R-:W-:-:S04]  /*8e60*/  FMUL.FTZ R0, R0, 1 ;  /* 0x3f80000000007820 */ /* 0x000fc80000410000 */
[----:B------:R-:W0:Y:S02]  /*8e70*/  F2F.F64.F32 R4, R0 ;  /* 0x0000000000047310 */ /* 0x000e240000201800 */
[----:B0-----:R0:W-:Y:S01]  /*8e80*/  STG.E.128 desc[UR36][R16.64], R4 ;  /* 0x0000000410007986 */ /* 0x0011e2000c101d24 */
[----:B------:R-:W-:Y:S05]  /*8e90*/  BRA `(.L_x_1635) ;  /* 0x0000000800747947 */ /* 0x000fea0003800000 */
.L_x_1643:
        /* <DEDUP_REMOVED lines=21> */
.L_x_1648:
[----:B------:R-:W-:Y:S05]  /*8ff0*/  BSYNC B0 ;  /* 0x0000000000007941 */ /* 0x000fea0003800000 */
.L_x_1647:
[----:B------:R-:W-:-:S05]  /*9000*/  LOP3.LUT R3, R0, R3, RZ, 0xfc, !PT ;  /* 0x0000000300037212 */ /* 0x000fca00078efcff */
[----:B------:R0:W-:Y:S01]  /*9010*/  STG.E.U8 desc[UR36][R16.64], R3 ;  /* 0x0000000310007986 */ /* 0x0001e2000c101124 */
[----:B------:R-:W-:Y:S05]  /*9020*/  BRA `(.L_x_1635) ;  /* 0x0000000800107947 */ /* 0x000fea0003800000 */
.L_x_1646:
        /* <DEDUP_REMOVED lines=13> */
.L_x_1650:
[----:B------:R-:W-:Y:S01]  /*9100*/  IMAD.MOV.U32 R0, RZ, RZ, 0x7f ;  /* 0x0000007fff007424 */ /* 0x000fe200078e00ff */
[----:B------:R-:W-:-:S04]  /*9110*/  ISETP.GT.U32.AND P0, PT, R2, 0x7f800000, PT ;  /* 0x7f8000000200780c */ /* 0x000fc80003f04070 */
[----:B------:R-:W-:-:S09]  /*9120*/  SEL R0, R0, 0x7c, P0 ;  /* 0x0000007c00007807 */ /* 0x000fd20000000000 */
.L_x_1651:
[----:B------:R-:W-:Y:S05]  /*9130*/  BSYNC B0 ;  /* 0x0000000000007941 */ /* 0x000fea0003800000 */
.L_x_1649:
[----:B------:R-:W-:-:S04]  /*9140*/  LOP3.LUT R2, R3, 0x80000000, RZ, 0xc0, !PT ;  /* 0x8000000003027812 */ /* 0x000fc800078ec0ff */
[----:B------:R-:W-:-:S04]  /*9150*/  SHF.R.U32.HI R3, RZ, 0x18, R2 ;  /* 0x00000018ff037819 */ /* 0x000fc80000011602 */
[----:B------:R-:W-:-:S05]  /*9160*/  LOP3.LUT R3, R0, R3, RZ, 0xfc, !PT ;  /* 0x0000000300037212 */ /* 0x000fca00078efcff */
[----:B------:R0:W-:Y:S01]  /*9170*/  STG.E.U8 desc[UR36][R16.64], R3 ;  /* 0x0000000310007986 */ /* 0x0001e2000c101124 */
[----:B------:R-:W-:Y:S05]  /*9180*/  BRA `(.L_x_1635) ;  /* 0x0000000400b87947 */ /* 0x000fea0003800000 */
.L_x_1645:
[----:B------:R-:W-:-:S05]  /*9190*/  HADD2.F32 R0, -RZ, R0.H0_H0 ;  /* 0x20000000ff007230 */ /* 0x000fca0000004100 */
[----:B------:R-:W-:-:S05]  /*91a0*/  F2FP.BF16.F32.PACK_AB R0, RZ, R0 ;  /* 0x00000000ff00723e */ /* 0x000fca00000010ff */
[----:B------:R0:W-:Y:S01]  /*91b0*/  STG.E.U16 desc[UR36][R16.64], R0 ;  /* 0x0000000010007986 */ /* 0x0001e2000c101524 */
[----:B------:R-:W-:Y:S05]  /*91c0*/  BRA `(.L_x_1635) ;  /* 0x0000000400a87947 */ /* 0x000fea0003800000 */
.L_x_1642:
        /* <DEDUP_REMOVED lines=12> */
.L_x_1654:
        /* <DEDUP_REMOVED lines=17> */
.L_x_1657:
[----:B------:R-:W-:-:S04]  /*93a0*/  LOP3.LUT R2, R3, 0x80000000, RZ, 0xc0, !PT ;  /* 0x8000000003027812 */ /* 0x000fc800078ec0ff */
[----:B------:R-:W-:-:S04]  /*93b0*/  SHF.R.U32.HI R3, RZ, 0x18, R2 ;  /* 0x00000018ff037819 */ /* 0x000fc80000011602 */
[----:B------:R-:W-:-:S04]  /*93c0*/  LOP3.LUT R0, R0, R3, RZ, 0xfc, !PT ;  /* 0x0000000300007212 */ /* 0x000fc800078efcff */
[----:B------:R-:W-:-:S07]  /*93d0*/  PRMT R8, R0, 0x7610, R8 ;  /* 0x0000761000087816 */ /* 0x000fce0000000008 */
.L_x_1656:
[----:B------:R-:W-:Y:S05]  /*93e0*/  BSYNC B0 ;  /* 0x0000000000007941 */ /* 0x000fea0003800000 */
.L_x_1655:
[----:B------:R0:W-:Y:S01]  /*93f0*/  STG.E.U8 desc[UR36][R16.64], R8 ;  /* 0x0000000810007986 */ /* 0x0001e2000c101124 */
[----:B------:R-:W-:Y:S05]  /*9400*/  BRA `(.L_x_1635) ;  /* 0x0000000400187947 */ /* 0x000fea0003800000 */
.L_x_1653:
        /* <DEDUP_REMOVED lines=17> */
.L_x_1660:
[----:B------:R-:W-:-:S04]  /*9520*/  LOP3.LUT R2, R3, 0x80000000, RZ, 0xc0, !PT ;  /* 0x8000000003027812 */ /* 0x000fc800078ec0ff */
[----:B------:R-:W-:-:S04]  /*9530*/  SHF.R.U32.HI R3, RZ, 0x18, R2 ;  /* 0x00000018ff037819 */ /* 0x000fc80000011602 */
[----:B------:R-:W-:-:S04]  /*9540*/  LOP3.LUT R0, R0, R3, RZ, 0xfc, !PT ;  /* 0x0000000300007212 */ /* 0x000fc800078efcff */
[----:B------:R-:W-:-:S07]  /*9550*/  PRMT R8, R0, 0x7610, R8 ;  /* 0x0000761000087816 */ /* 0x000fce0000000008 */
.L_x_1659:
[----:B------:R-:W-:Y:S05]  /*9560*/  BSYNC B0 ;  /* 0x0000000000007941 */ /* 0x000fea0003800000 */
.L_x_1658:
[----:B------:R0:W-:Y:S01]  /*9570*/  STG.E.U8 desc[UR36][R16.64], R8 ;  /* 0x0000000810007986 */ /* 0x0001e2000c101124 */
[----:B------:R-:W-:Y:S05]  /*9580*/  BRA `(.L_x_1635) ;  /* 0x0000000000b87947 */ /* 0x000fea0003800000 */
.L_x_1652:
        /* <DEDUP_REMOVED lines=22> */
.L_x_1634:
        /* <DEDUP_REMOVED lines=16> */
.L_x_1663:
[----:B------:R-:W-:Y:S05]  /*97f0*/  BRA `(.L_x_1635) ;  /* 0x00000000001c7947 */ /* 0x000fea0003800000 */
.L_x_1662:
[----:B------:R-:W-:-:S06]  /*9800*/  HADD2.F32 R2, -RZ, R0.H0_H0 ;  /* 0x20000000ff027230 */ /* 0x000fcc0000004100 */
[----:B------:R-:W0:Y:S02]  /*9810*/  F2I.U64.TRUNC R2, R2 ;  /* 0x0000000200027311 */ /* 0x000e24000020d800 */
[----:B0-----:R0:W-:Y:S01]  /*9820*/  STG.E.64 desc[UR36][R16.64], R2 ;  /* 0x0000000210007986 */ /* 0x0011e2000c101b24 */
[----:B------:R-:W-:Y:S05]  /*9830*/  BRA `(.L_x_1635) ;  /* 0x00000000000c7947 */ /* 0x000fea0003800000 */
.L_x_1661:
[----:B------:R-:W-:-:S04]  /*9840*/  HADD2.F32 R0, -RZ, R0.H0_H0 ;  /* 0x20000000ff007230 */ /* 0x000fc80000004100 */
[----:B------:R-:W0:Y:S02]  /*9850*/  F2I.FTZ.U32.TRUNC.NTZ R3, R0 ;  /* 0x0000000000037305 */ /* 0x000e24000021f000 */
[----:B0-----:R0:W-:Y:S02]  /*9860*/  STG.E desc[UR36][R16.64], R3 ;  /* 0x0000000310007986 */ /* 0x0011e4000c101924 */
.L_x_1635:
[----:B------:R-:W-:-:S07]  /*9870*/  VIADD R19, R19, 0x80 ;  /* 0x0000008013137836 */ /* 0x000fce0000000000 */
.L_x_1595:
[----:B------:R-:W-:Y:S05]  /*9880*/  BSYNC B6 ;  /* 0x0000000000067941 */ /* 0x000fea0003800000 */
.L_x_1594:
        /* <DEDUP_REMOVED lines=306> */
.L_x_1664:
        /* <DEDUP_REMOVED lines=22> */
.L_x_1668:
[----:B------:R-:W2:Y:S02]  /*ad10*/  LDG.E.U8 R2, desc[UR36][R2.64] ;  /* 0x0000002402027981 */ /* 0x000ea4000c1e1100 */
[----:B--2---:R-:W-:-:S04]  /*ad20*/  I2FP.F32.U32 R0, R2 ;  /* 0x0000000200007245 */ /* 0x004fc80000201000 */
[----:B------:R-:W-:Y:S01]  /*ad30*/  F2FP.F16.F32.PACK_AB R0, RZ, R0 ;  /* 0x00000000ff00723e */ /* 0x000fe200000000ff */
[----:B------:R-:W-:Y:S06]  /*ad40*/  BRA `(.L_x_1670) ;  /* 0x0000000c00887947 */ /* 0x000fec0003800000 */
.L_x_1667:
        /* <DEDUP_REMOVED lines=10> */
.L_x_1672:
[----:B------:R-:W2:Y:S02]  /*adf0*/  LDG.E R2, desc[UR36][R2.64] ;  /* 0x0000002402027981 */ /* 0x000ea4000c1e1900 */
[----:B--2---:R-:W-:-:S04]  /*ae00*/  I2FP.F32.S32 R0, R2 ;  /* 0x0000000200007245 */ /* 0x004fc80000201400 */
[----:B------:R-:W-:Y:S01]  /*ae10*/  F2FP.F16.F32.PACK_AB R0, RZ, R0 ;  /* 0x00000000ff00723e */ /* 0x000fe200000000ff */
[----:B------:R-:W-:Y:S06]  /*ae20*/  BRA `(.L_x_1670) ;  /* 0x0000000c00507947 */ /* 0x000fec0003800000 */
.L_x_1671:
[----:B------:R-:W2:Y:S02]  /*ae30*/  LDG.E.U16 R2, desc[UR36][R2.64] ;  /* 0x0000002402027981 */ /* 0x000ea4000c1e1500 */
[----:B--2---:R-:W0:Y:S02]  /*ae40*/  I2F.S16 R0, R2 ;  /* 0x0000000200007306 */ /* 0x004e240000101400 */
[----:B0-----:R-:W-:Y:S01]  /*ae50*/  F2FP.F16.F32.PACK_AB R0, RZ, R0 ;  /* 0x00000000ff00723e */ /* 0x001fe200000000ff */
[----:B------:R-:W-:Y:S06]  /*ae60*/  BRA `(.L_x_1670) ;  /* 0x0000000c00407947 */ /* 0x000fec0003800000 */
.L_x_1666:
        /* <DEDUP_REMOVED lines=9> */
.L_x_1674:
[----:B------:R1:W5:Y:S01]  /*af00*/  LDG.E.U16 R0, desc[UR36][R2.64] ;  /* 0x0000002402007981 */ /* 0x000362000c1e1500 */
[----:B------:R-:W-:Y:S05]  /*af10*/  BRA `(.L_x_1670) ;  /* 0x0000000c00147947 */ /* 0x000fea0003800000 */
.L_x_1673:
        /* <DEDUP_REMOVED lines=9> */
.L_x_1676:
[----:B------:R0:W5:Y:S01]  /*afb0*/  LDG.E.U16 R0, desc[UR36][R2.64] ;  /* 0x0000002402007981 */ /* 0x000162000c1e1500 */
[----:B------:R-:W-:Y:S05]  /*afc0*/  BRA `(.L_x_1670) ;  /* 0x0000000800e87947 */ /* 0x000fea0003800000 */
.L_x_1675:
        /* <DEDUP_REMOVED lines=8> */
.L_x_1665:
        /* <DEDUP_REMOVED lines=13> */
.L_x_1679:
        /* <DEDUP_REMOVED lines=8> */
.L_x_1678:
        /* <DEDUP_REMOVED lines=28> */
.L_x_1681:
        /* <DEDUP_REMOVED lines=15> */
.L_x_1680:
[----:B------:R-:W2:Y:S02]  /*b450*/  LDG.E.U16 R0, desc[UR36][R2.64] ;  /* 0x0000002402007981 */ /* 0x000ea4000c1e1500 */
[----:B--2---:R-:W-:-:S05]  /*b460*/  IMAD.U32 R0, R0, 0x10000, RZ ;  /* 0x0001000000007824 */ /* 0x004fca00078e00ff */
[----:B------:R-:W-:Y:S01]  /*b470*/  F2FP.F16.F32.PACK_AB R0, RZ, R0 ;  /* 0x00000000ff00723e */ /* 0x000fe200000000ff */
[----:B------:R-:W-:Y:S06]  /*b480*/  BRA `(.L_x_1670) ;  /* 0x0000000400b87947 */ /* 0x000fec0003800000 */
.L_x_1677:
        /* <DEDUP_REMOVED lines=12> */
.L_x_1684:
        /* <DEDUP_REMOVED lines=21> */
.L_x_1688:
[----:B------:R-:W-:Y:S05]  /*b6a0*/  BSYNC B1 ;  /* 0x0000000000017941 */ /* 0x000fea0003800000 */
.L_x_1687:
[----:B------:R-:W-:Y:S01]  /*b6b0*/  LEA R3, R0, 0x3b800000, 0x17 ;  /* 0x3b80000000037811 */ /* 0x000fe200078eb8ff */
[----:B------:R-:W-:-:S05]  /*b6c0*/  IMAD.SHL.U32 R0, R2, 0x100000, RZ ;  /* 0x0010000002007824 */ /* 0x000fca00078e00ff */
[----:B------:R-:W-:-:S07]  /*b6d0*/  LOP3.LUT R0, R3, R0, R4, 0xfe, !PT ;  /* 0x0000000003007212 */ /* 0x000fce00078efe04 */
.L_x_1686:
[----:B------:R-:W-:Y:S05]  /*b6e0*/  BSYNC B0 ;  /* 0x0000000000007941 */ /* 0x000fea0003800000 */
.L_x_1685:
[----:B------:R-:W-:Y:S01]  /*b6f0*/  F2FP.F16.F32.PACK_AB R0, RZ, R0 ;  /* 0x00000000ff00723e */ /* 0x000fe200000000ff */
[----:B------:R-:W-:Y:S06]  /*b700*/  BRA `(.L_x_1670) ;  /* 0x0000000400187947 */ /* 0x000fec0003800000 */
.L_x_1683:
        /* <DEDUP_REMOVED lines=21> */
.L_x_1692:
[----:B------:R-:W-:Y:S05]  /*b860*/  BSYNC B1 ;  /* 0x0000000000017941 */ /* 0x000fea0003800000 */
.L_x_1691:
[----:B------:R-:W-:Y:S01]  /*b870*/  LEA R3, R0, 0x37800000, 0x17 ;  /* 0x3780000000037811 */ /* 0x000fe200078eb8ff */
[----:B------:R-:W-:-:S05]  /*b880*/  IMAD.SHL.U32 R0, R2, 0x200000, RZ ;  /* 0x0020000002007824 */ /* 0x000fca00078e00ff */
[----:B------:R-:W-:-:S07]  /*b890*/  LOP3.LUT R0, R3, R0, R4, 0xfe, !PT ;  /* 0x0000000003007212 */ /* 0x000fce00078efe04 */
.L_x_1690:
[----:B------:R-:W-:Y:S05]  /*b8a0*/  BSYNC B0 ;  /* 0x0000000000007941 */ /* 0x000fea0003800000 */
.L_x_1689:
[----:B------:R-:W-:Y:S01]  /*b8b0*/  F2FP.F16.F32.PACK_AB R0, RZ, R0 ;  /* 0x00000000ff00723e */ /* 0x000fe200000000ff */
[----:B------:R-:W-:Y:S06]  /*b8c0*/  BRA `(.L_x_1670) ;  /* 0x0000000000a87947 */ /* 0x000fec0003800000 */
.L_x_1682:
        /* <DEDUP_REMOVED lines=14> */
.L_x_1696:
[----:B------:R-:W-:Y:S05]  /*b9b0*/  BSYNC B0 ;  /* 0x0000000000007941 */ /* 0x000fea0003800000 */
.L_x_1695:
[----:B------:R-:W-:Y:S01]  /*b9c0*/  F2FP.F16.F32.PACK_AB R0, RZ, R0 ;  /* 0x00000000ff00723e */ /* 0x000fe200000000ff */
[----:B------:R-:W-:Y:S06]  /*b9d0*/  BRA `(.L_x_1670) ;  /* 0x0000000000647947 */ /* 0x000fec0003800000 */
.L_x_1669:
        /* <DEDUP_REMOVED lines=16> */
.L_x_1697:
[----:B------:R-:W-:Y:S01]  /*bae0*/  PRMT R0, RZ, 0x7610, R0 ;  /* 0x00007610ff007816 */ /* 0x000fe20000000000 */
[----:B------:R-:W-:Y:S06]  /*baf0*/  BRA `(.L_x_1670) ;  /* 0x00000000001c7947 */ /* 0x000fec0003800000 */
.L_x_1694:
[----:B------:R-:W2:Y:S02]  /*bb00*/  LDG.E.64 R2, desc[UR36][R2.64] ;  /* 0x0000002402027981 */ /* 0x000ea4000c1e1b00 */
[----:B--2---:R-:W0:Y:S02]  /*bb10*/  I2F.U64 R0, R2 ;  /* 0x0000000200007312 */ /* 0x004e240000301000 */
[----:B0-----:R-:W-:Y:S01]  /*bb20*/  F2FP.F16.F32.PACK_AB R0, RZ, R0 ;  /* 0x00000000ff00723e */ /* 0x001fe200000000ff */
[----:B------:R-:W-:Y:S06]  /*bb30*/  BRA `(.L_x_1670) ;  /* 0x00000000000c7947 */ /* 0x000fec0003800000 */
.L_x_1693:
[----:B------:R-:W2:Y:S02]  /*bb40*/  LDG.E R2, desc[UR36][R2.64] ;  /* 0x0000002402027981 */ /* 0x000ea4000c1e1900 */
[----:B--2---:R-:W-:-:S04]  /*bb50*/  I2FP.F32.U32 R0, R2 ;  /* 0x0000000200007245 */ /* 0x004fc80000201000 */
[----:B------:R-:W-:-:S07]  /*bb60*/  F2FP.F16.F32.PACK_AB R0, RZ, R0 ;  /* 0x00000000ff00723e */ /* 0x000fce00000000ff */
.L_x_1670:
        /* <DEDUP_REMOVED lines=21> */
.L_x_1701:
[----:B------:R-:W-:-:S06]  /*bcc0*/  HADD2.F32 R3, -RZ, R0.H0_H0 ;  /* 0x20000000ff037230 */ /* 0x000fcc0000004100 */
[----:B------:R-:W0:Y:S02]  /*bcd0*/  F2I.S64.TRUNC R2, R3 ;  /* 0x0000000300027311 */ /* 0x000e24000020d900 */
[----:B0-----:R-:W-:Y:S01]  /*bce0*/  STG.E.U8 desc[UR36][R16.64], R2 ;  /* 0x0000000210007986 */ /* 0x001fe2000c101124 */
[----:B------:R-:W-:Y:S05]  /*bcf0*/  EXIT ;  /* 0x000000000000794d */ /* 0x000fea0003800000 */
.L_x_1700:
        /* <DEDUP_REMOVED lines=10> */
.L_x_1704:
[----:B------:R-:W-:-:S04]  /*bda0*/  HADD2.F32 R0, -RZ, R0.H0_H0 ;  /* 0x20000000ff007230 */ /* 0x000fc80000004100 */
[----:B------:R-:W0:Y:S02]  /*bdb0*/  F2I.FTZ.TRUNC.NTZ R3, R0 ;  /* 0x0000000000037305 */ /* 0x000e24000021f100 */
[----:B0-----:R-:W-:Y:S01]  /*bdc0*/  STG.E desc[UR36][R16.64], R3 ;  /* 0x0000000310007986 */ /* 0x001fe2000c101924 */
[----:B------:R-:W-:Y:S05]  /*bdd0*/  EXIT ;  /* 0x000000000000794d */ /* 0x000fea0003800000 */
.L_x_1703:
[----:B------:R-:W-:-:S04]  /*bde0*/  HADD2.F32 R0, -RZ, R0.H0_H0 ;  /* 0x20000000ff007230 */ /* 0x000fc80000004100 */
[----:B------:R-:W0:Y:S02]  /*bdf0*/  F2I.FTZ.TRUNC.NTZ R3, R0 ;  /* 0x0000000000037305 */ /* 0x000e24000021f100 */
[----:B0-----:R-:W-:Y:S01]  /*be00*/  STG.E.U16 desc[UR36][R16.64], R3 ;  /* 0x0000000310007986 */ /* 0x001fe2000c101524 */
[----:B------:R-:W-:Y:S05]  /*be10*/  EXIT ;  /* 0x000000000000794d */ /* 0x000fea0003800000 */
.L_x_1699:
        /* <DEDUP_REMOVED lines=9> */
.L_x_1706:
[----:B------:R-:W-:Y:S01]  /*beb0*/  STG.E.U16 desc[UR36][R16.64], R0 ;  /* 0x0000000010007986 */ /* 0x000fe2000c101524 */
[----:B------:R-:W-:Y:S05]  /*bec0*/  EXIT ;  /* 0x000000000000794d */ /* 0x000fea0003800000 */
.L_x_1705:
        /* <DEDUP_REMOVED lines=10> */
.L_x_1708:
[----:B------:R-:W-:-:S05]  /*bf70*/  HADD2.F32 R0, -RZ, R0.H0_H0 ;  /* 0x20000000ff007230 */ /* 0x000fca0000004100 */
[----:B------:R-:W-:-:S04]  /*bf80*/  F2FP.F16.F32.PACK_AB R0, RZ, R0 ;  /* 0x00000000ff00723e */ /* 0x000fc800000000ff */
[----:B------:R-:W-:-:S05]  /*bf90*/  PRMT R0, R0, 0x5410, RZ ;  /* 0x0000541000007816 */ /* 0x000fca00000000ff */
[----:B------:R-:W-:Y:S01]  /*bfa0*/  STG.E desc[UR36][R16.64], R0 ;  /* 0x0000000010007986 */ /* 0x000fe2000c101924 */
[----:B------:R-:W-:Y:S05]  /*bfb0*/  EXIT ;  /* 0x000000000000794d */ /* 0x000fea0003800000 */
.L_x_1707:
[----:B------:R-:W-:-:S05]  /*bfc0*/  HADD2.F32 R2, -RZ, R0.H0_H0 ;  /* 0x20000000ff027230 */ /* 0x000fca0000004100 */
[----:B------:R-:W-:-:S06]  /*bfd0*/  FMUL.FTZ R2, R2, 1 ;  /* 0x3f80000002027820 */ /* 0x000fcc0000410000 */
[----:B------:R-:W0:Y:S02]  /*bfe0*/  F2F.F64.F32 R2, R2 ;  /* 0x0000000200027310 */ /* 0x000e240000201800 */
[----:B0-----:R-:W-:Y:S01]  /*bff0*/  STG.E.64 desc[UR36][R16.64], R2 ;  /* 0x0000000210007986 */ /* 0x001fe2000c101b24 */
[----:B------:R-:W-:Y:S05]  /*c000*/  EXIT ;  /* 0x000000000000794d */ /* 0x000fea0003800000 */
.L_x_1698:
        /* <DEDUP_REMOVED lines=13> */
.L_x_1711:
[----:B------:R-:W-:Y:S01]  /*c0e0*/  HADD2.F32 R0, -RZ, R0.H0_H0 ;  /* 0x20000000ff007230 */ /* 0x000fe20000004100 */
[----:B------:R-:W-:-:S04]  /*c0f0*/  CS2R R6, SRZ ;  /* 0x0000000000067805 */ /* 0x000fc8000001ff00 */
[----:B------:R-:W-:-:S04]  /*c100*/  FMUL.FTZ R0, R0, 1 ;  /* 0x3f80000000007820 */ /* 0x000fc80000410000 */
[----:B------:R-:W0:Y:S02]  /*c110*/  F2F.F64.F32 R4, R0 ;  /* 0x0000000000047310 */ /* 0x000e240000201800 */
[----:B0-----:R-:W-:Y:S01]  /*c120*/  STG.E.128 desc[UR36][R16.64], R4 ;  /* 0x0000000410007986 */ /* 0x001fe2000c101d24 */
[----:B------:R-:W-:Y:S05]  /*c130*/  EXIT ;  /* 0x000000000000794d */ /* 0x000fea0003800000 */
.L_x_1710:
        /* <DEDUP_REMOVED lines=21> */
.L_x_1715:
[----:B------:R-:W-:Y:S05]  /*c290*/  BSYNC B0 ;  /* 0x0000000000007941 */ /* 0x000fea0003800000 */
.L_x_1714:
[----:B------:R-:W-:-:S05]  /*c2a0*/  LOP3.LUT R3, R0, R3, RZ, 0xfc, !PT ;  /* 0x0000000300037212 */ /* 0x000fca00078efcff */
[----:B------:R-:W-:Y:S01]  /*c2b0*/  STG.E.U8 desc[UR36][R16.64], R3 ;  /* 0x0000000310007986 */ /* 0x000fe2000c101124 */
[----:B------:R-:W-:Y:S05]  /*c2c0*/  EXIT ;  /* 0x000000000000794d */ /* 0x000fea0003800000 */
.L_x_1713:
        /* <DEDUP_REMOVED lines=13> */
.L_x_1717:
[----:B------:R-:W-:Y:S01]  /*c3a0*/  IMAD.MOV.U32 R0, RZ, RZ, 0x7f ;  /* 0x0000007fff007424 */ /* 0x000fe200078e00ff */
[----:B------:R-:W-:-:S04]  /*c3b0*/  ISETP.GT.U32.AND P0, PT, R2, 0x7f800000, PT ;  /* 0x7f8000000200780c */ /* 0x000fc80003f04070 */
[----:B------:R-:W-:-:S09]  /*c3c0*/  SEL R0, R0, 0x7c, P0 ;  /* 0x0000007c00007807 */ /* 0x000fd20000000000 */
.L_x_1718:
[----:B------:R-:W-:Y:S05]  /*c3d0*/  BSYNC B0 ;  /* 0x0000000000007941 */ /* 0x000fea0003800000 */
.L_x_1716:
[----:B------:R-:W-:-:S04]  /*c3e0*/  LOP3.LUT R2, R3, 0x80000000, RZ, 0xc0, !PT ;  /* 0x8000000003027812 */ /* 0x000fc800078ec0ff */
[----:B------:R-:W-:-:S04]  /*c3f0*/  SHF.R.U32.HI R3, RZ, 0x18, R2 ;  /* 0x00000018ff037819 */ /* 0x000fc80000011602 */
[----:B------:R-:W-:-:S05]  /*c400*/  LOP3.LUT R3, R0, R3, RZ, 0xfc, !PT ;  /* 0x0000000300037212 */ /* 0x000fca00078efcff */
[----:B------:R-:W-:Y:S01]  /*c410*/  STG.E.U8 desc[UR36][R16.64], R3 ;  /* 0x0000000310007986 */ /* 0x000fe2000c101124 */
[----:B------:R-:W-:Y:S05]  /*c420*/  EXIT ;  /* 0x000000000000794d */ /* 0x000fea0003800000 */
.L_x_1712:
[----:B------:R-:W-:-:S05]  /*c430*/  HADD2.F32 R0, -RZ, R0.H0_H0 ;  /* 0x20000000ff007230 */ /* 0x000fca0000004100 */
[----:B------:R-:W-:-:S05]  /*c440*/  F2FP.BF16.F32.PACK_AB R0, RZ, R0 ;  /* 0x00000000ff00723e */ /* 0x000fca00000010ff */
[----:B------:R-:W-:Y:S01]  /*c450*/  STG.E.U16 desc[UR36][R16.64], R0 ;  /* 0x0000000010007986 */ /* 0x000fe2000c101524 */
[----:B------:R-:W-:Y:S05]  /*c460*/  EXIT ;  /* 0x000000000000794d */ /* 0x000fea0003800000 */
.L_x_1709:
        /* <DEDUP_REMOVED lines=12> */
.L_x_1721:
        /* <DEDUP_REMOVED lines=17> */
.L_x_1724:
[----:B------:R-:W-:-:S04]  /*c640*/  LOP3.LUT R2, R3, 0x80000000, RZ, 0xc0, !PT ;  /* 0x8000000003027812 */ /* 0x000fc800078ec0ff */
[----:B------:R-:W-:-:S04]  /*c650*/  SHF.R.U32.HI R3, RZ, 0x18, R2 ;  /* 0x00000018ff037819 */ /* 0x000fc80000011602 */
[----:B------:R-:W-:-:S04]  /*c660*/  LOP3.LUT R0, R0, R3, RZ, 0xfc, !PT ;  /* 0x0000000300007212 */ /* 0x000fc800078efcff */
[----:B------:R-:W-:-:S07]  /*c670*/  PRMT R8, R0, 0x7610, R8 ;  /* 0x0000761000087816 */ /* 0x000fce0000000008 */
.L_x_1723:
[----:B------:R-:W-:Y:S05]  /*c680*/  BSYNC B0 ;  /* 0x0000000000007941 */ /* 0x000fea0003800000 */
.L_x_1722:
[----:B------:R-:W-:Y:S01]  /*c690*/  STG.E.U8 desc[UR36][R16.64], R8 ;  /* 0x0000000810007986 */ /* 0x000fe2000c101124 */
[----:B------:R-:W-:Y:S05]  /*c6a0*/  EXIT ;  /* 0x000000000000794d */ /* 0x000fea0003800000 */
.L_x_1720:
        /* <DEDUP_REMOVED lines=17> */
.L_x_1727:
[----:B------:R-:W-:-:S04]  /*c7c0*/  LOP3.LUT R2, R3, 0x80000000, RZ, 0xc0, !PT ;  /* 0x8000000003027812 */ /* 0x000fc800078ec0ff */
[----:B------:R-:W-:-:S04]  /*c7d0*/  SHF.R.U32.HI R3, RZ, 0x18, R2 ;  /* 0x00000018ff037819 */ /* 0x000fc80000011602 */
[----:B------:R-:W-:-:S04]  /*c7e0*/  LOP3.LUT R0, R0, R3, RZ, 0xfc, !PT ;  /* 0x0000000300007212 */ /* 0x000fc800078efcff */
[----:B------:R-:W-:-:S07]  /*c7f0*/  PRMT R8, R0, 0x7610, R8 ;  /* 0x0000761000087816 */ /* 0x000fce0000000008 */
.L_x_1726:
[----:B------:R-:W-:Y:S05]  /*c800*/  BSYNC B0 ;  /* 0x0000000000007941 */ /* 0x000fea0003800000 */
.L_x_1725:
[----:B------:R-:W-:Y:S01]  /*c810*/  STG.E.U8 desc[UR36][R16.64], R8 ;  /* 0x0000000810007986 */ /* 0x000fe2000c101124 */
[----:B------:R-:W-:Y:S05]  /*c820*/  EXIT ;  /* 0x000000000000794d */ /* 0x000fea0003800000 */
.L_x_1719:
        /* <DEDUP_REMOVED lines=22> */
.L_x_1702:
        /* <DEDUP_REMOVED lines=16> */
.L_x_1730:
[----:B------:R-:W-:Y:S05]  /*ca90*/  EXIT ;  /* 0x000000000000794d */ /* 0x000fea0003800000 */
.L_x_1729:
[----:B------:R-:W-:-:S06]  /*caa0*/  HADD2.F32 R2, -RZ, R0.H0_H0 ;  /* 0x20000000ff027230 */ /* 0x000fcc0000004100 */
[----:B------:R-:W0:Y:S02]  /*cab0*/  F2I.U64.TRUNC R2, R2 ;  /* 0x0000000200027311 */ /* 0x000e24000020d800 */
[----:B0-----:R-:W-:Y:S01]  /*cac0*/  STG.E.64 desc[UR36][R16.64], R2 ;  /* 0x0000000210007986 */ /* 0x001fe2000c101b24 */
[----:B------:R-:W-:Y:S05]  /*cad0*/  EXIT ;  /* 0x000000000000794d */ /* 0x000fea0003800000 */
.L_x_1728:
[----:B------:R-:W-:-:S04]  /*cae0*/  HADD2.F32 R0, -RZ, R0.H0_H0 ;  /* 0x20000000ff007230 */ /* 0x000fc80000004100 */
[----:B------:R-:W0:Y:S02]  /*caf0*/  F2I.FTZ.U32.TRUNC.NTZ R3, R0 ;  /* 0x0000000000037305 */ /* 0x000e24000021f000 */
[----:B0-----:R-:W-:Y:S01]  /*cb00*/  STG.E desc[UR36][R16.64], R3 ;  /* 0x0000000310007986 */ /* 0x001fe2000c101924 */
[----:B------:R-:W-:Y:S05]  /*cb10*/  EXIT ;  /* 0x000000000000794d */ /* 0x000fea0003800000 */
.L_x_1731:
        /* <DEDUP_REMOVED lines=14> */
.L_x_8023:


//--------------------- .text._ZN2at6native27unrolled_elementwise_kernelINS0_13AUnaryFunctorIN3c104HalfES4_S4_ZZZNS0_20copysign_kernel_cudaERNS_18TensorIteratorBaseEENKUlvE_clEvENKUlvE2_clEvEUlS4_S4_E_EESt5arrayIPcLm2EELi4E23TrivialOffsetCalculatorILi1EjESF_NS0_6memory12LoadWithCastILi1EEENSG_13StoreWithCastILi1EEEEEviT_T0_T2_T3_T4_T5_ --------------------------
	.section	.text._ZN2at6native27unrolled_elementwise_kernelINS0_13AUnaryFunctorIN3c104HalfES4_S4_ZZZNS0_20copysign_kernel_cudaERNS_18TensorIteratorBaseEENKUlvE_clEvENKUlvE2_clEvEUlS4_S4_E_EESt5arrayIPcLm2EELi4E23TrivialOffsetCalculatorILi1EjESF_NS0_6memory12LoadWithCastILi1EEENSG_13StoreWithCastILi1EEEEEviT_T0_T2_T3_T4_T5_,"ax",@progbits
	.align	128
        .global         _ZN2at6native27unrolled_elementwise_kernelINS0_13AUnaryFunctorIN3c104HalfES4_S4_ZZZNS0_20copysign_kernel_cudaERNS_18TensorIteratorBaseEENKUlvE_clEvENKUlvE2_clEvEUlS4_S4_E_EESt5arrayIPcLm2EELi4E23TrivialOffsetCalculatorILi1EjESF_NS0_6memory12LoadWithCastILi1EEENSG_13StoreWithCastILi1EEEEEviT_T0_T2_T3_T4_T5_
        .type           _ZN2at6native27unrolled_elementwise_kernelINS0_13AUnaryFunctorIN3c104HalfES4_S4_ZZZNS0_20copysign_kernel_cudaERNS_18TensorIteratorBaseEENKUlvE_clEvENKUlvE2_clEvEUlS4_S4_E_EESt5arrayIPcLm2EELi4E23TrivialOffsetCalculatorILi1EjESF_NS0_6memory12LoadWithCastILi1EEENSG_13StoreWithCastILi1EEEEEviT_T0_T2_T3_T4_T5_,@function
        .size           _ZN2at6native27unrolled_elementwise_kernelINS0_13AUnaryFunctorIN3c104HalfES4_S4_ZZZNS0_20copysign_kernel_cudaERNS_18TensorIteratorBaseEENKUlvE_clEvENKUlvE2_clEvEUlS4_S4_E_EESt5arrayIPcLm2EELi4E23TrivialOffsetCalculatorILi1EjESF_NS0_6memory12LoadWithCastILi1EEENSG_13StoreWithCastILi1EEEEEviT_T0_T2_T3_T4_T5_,(.L_x_8024 - _ZN2at6native27unrolled_elementwise_kernelINS0_13AUnaryFunctorIN3c104HalfES4_S4_ZZZNS0_20copysign_kernel_cudaERNS_18TensorIteratorBaseEENKUlvE_clEvENKUlvE2_clEvEUlS4_S4_E_EESt5arrayIPcLm2EELi4E23TrivialOffsetCalculatorILi1EjESF_NS0_6memory12LoadWithCastILi1EEENSG_13StoreWithCastILi1EEEEEviT_T0_T2_T3_T4_T5_)
        .other          _ZN2at6native27unrolled_elementwise_kernelINS0_13AUnaryFunctorIN3c104HalfES4_S4_ZZZNS0_20copysign_kernel_cudaERNS_18TensorIteratorBaseEENKUlvE_clEvENKUlvE2_clEvEUlS4_S4_E_EESt5arrayIPcLm2EELi4E23TrivialOffsetCalculatorILi1EjESF_NS0_6memory12LoadWithCastILi1EEENSG_13StoreWithCastILi1EEEEEviT_T0_T2_T3_T4_T5_,@"STO_CUDA_ENTRY STV_DEFAULT"
_ZN2at6native27unrolled_elementwise_kernelINS0_13AUnaryFunctorIN3c104HalfES4_S4_ZZZNS0_20copysign_kernel_cudaERNS_18TensorIteratorBaseEENKUlvE_clEvENKUlvE2_clEvEUlS4_S4_E_EESt5arrayIPcLm2EELi4E23TrivialOffsetCalculatorILi1EjESF_NS0_6memory12LoadWithCastILi1EEENSG_13StoreWithCastILi1EEEEEviT_T0_T2_T3_T4_T5_:
.text._ZN2at6native27unrolled_elementwise_kernelINS0_13AUnaryFunctorIN3c104HalfES4_S4_ZZZNS0_20copysign_kernel_cudaERNS_18TensorIteratorBaseEENKUlvE_clEvENKUlvE2_clEvEUlS4_S4_E_EESt5arrayIPcLm2EELi4E23TrivialOffsetCalculatorILi1EjESF_NS0_6memory12LoadWithCastILi1EEENSG_13StoreWithCastILi1EEEEEviT_T0_T2_T3_T4_T5_:
        /* <DEDUP_REMOVED lines=34> */
.L_x_1737:
[----:B------:R-:W2:Y:S02]  /*0220*/  LDG.E.U8 R2, desc[UR36][R2.64] ;  /* 0x0000002402027981 */ /* 0x000ea4000c1e1100 */
[----:B--2---:R-:W-:-:S04]  /*0230*/  I2FP.F32.U32 R0, R2 ;  /* 0x0000000200007245 */ /* 0x004fc80000201000 */
[----:B------:R-:W-:-:S04]  /*0240*/  F2FP.F16.F32.PACK_AB R0, RZ, R0 ;  /* 0x00000000ff00723e */ /* 0x000fc800000000ff */
[----:B------:R-:W-:Y:S01]  /*0250*/  PRMT R22, R0, 0x7610, R22 ;  /* 0x0000761000167816 */ /* 0x000fe20000000016 */
[----:B------:R-:W-:Y:S06]  /*0260*/  BRA `(.L_x_1739) ;  /* 0x0000000c00c07947 */ /* 0x000fec0003800000 */
.L_x_1736:
        /* <DEDUP_REMOVED lines=11> */
.L_x_1741:
[----:B------:R-:W2:Y:S02]  /*0320*/  LDG.E R2, desc[UR36][R2.64] ;  /* 0x0000002402027981 */ /* 0x000ea4000c1e1900 */
[----:B--2---:R-:W-:-:S04]  /*0330*/  I2FP.F32.S32 R0, R2 ;  /* 0x0000000200007245 */ /* 0x004fc80000201400 */
[----:B------:R-:W-:-:S04]  /*0340*/  F2FP.F16.F32.PACK_AB R0, RZ, R0 ;  /* 0x00000000ff00723e */ /* 0x000fc800000000ff */
[----:B------:R-:W-:Y:S01]  /*0350*/  PRMT R22, R0, 0x7610, R22 ;  /* 0x0000761000167816 */ /* 0x000fe20000000016 */
[----:B------:R-:W-:Y:S06]  /*0360*/  BRA `(.L_x_1739) ;  /* 0x0000000c00807947 */ /* 0x000fec0003800000 */
.L_x_1740:
[----:B------:R-:W2:Y:S02]  /*0370*/  LDG.E.U16 R2, desc[UR36][R2.64] ;  /* 0x0000002402027981 */ /* 0x000ea4000c1e1500 */
[----:B--2---:R-:W0:Y:S02]  /*0380*/  I2F.S16 R0, R2 ;  /* 0x0000000200007306 */ /* 0x004e240000101400 */
[----:B0-----:R-:W-:-:S04]  /*0390*/  F2FP.F16.F32.PACK_AB R0, RZ, R0 ;  /* 0x00000000ff00723e */ /* 0x001fc800000000ff */
[----:B------:R-:W-:Y:S01]  /*03a0*/  PRMT R22, R0, 0x7610, R22 ;  /* 0x0000761000167816 */ /* 0x000fe20000000016 */
[----:B------:R-:W-:Y:S06]  /*03b0*/  BRA `(.L_x_1739) ;  /* 0x0000000c006c7947 */ /* 0x000fec0003800000 */
.L_x_1735:
        /* <DEDUP_REMOVED lines=9> */
.L_x_1743:
[----:B------:R1:W5:Y:S01]  /*0450*/  LDG.E.U16 R22, desc[UR36][R2.64] ;  /* 0x0000002402167981 */ /* 0x000362000c1e1500 */
[----:B------:R-:W-:Y:S05]  /*0460*/  BRA `(.L_x_1739) ;  /* 0x0000000c00407947 */ /* 0x000fea0003800000 */
.L_x_1742:
        /* <DEDUP_REMOVED lines=9> */
.L_x_1745:
[----:B------:R0:W5:Y:S01]  /*0500*/  LDG.E.U16 R22, desc[UR36][R2.64] ;  /* 0x0000002402167981 */ /* 0x000162000c1e1500 */
[----:B------:R-:W-:Y:S05]  /*0510*/  BRA `(.L_x_1739) ;  /* 0x0000000c00147947 */ /* 0x000fea0003800000 */
.L_x_1744:
        /* <DEDUP_REMOVED lines=9> */
.L_x_1734:
        /* <DEDUP_REMOVED lines=14> */
.L_x_1748:
        /* <DEDUP_REMOVED lines=9> */
.L_x_1747:
        /* <DEDUP_REMOVED lines=28> */
.L_x_1750:
        /* <DEDUP_REMOVED lines=16> */
.L_x_1749:
[----:B------:R-:W2:Y:S02]  /*09e0*/  LDG.E.U16 R0, desc[UR36][R2.64] ;  /* 0x0000002402007981 */ /* 0x000ea4000c1e1500 */
[----:B--2---:R-:W-:-:S05]  /*09f0*/  IMAD.U32 R0, R0, 0x10000, RZ ;  /* 0x0001000000007824 */ /* 0x004fca00078e00ff */
[----:B------:R-:W-:-:S04]  /*0a00*/  F2FP.F16.F32.PACK_AB R0, RZ, R0 ;  /* 0x00000000ff00723e */ /* 0x000fc800000000ff */
[----:B------:R-:W-:Y:S01]  /*0a10*/  PRMT R22, R0, 0x7610, R22 ;  /* 0x0000761000167816 */ /* 0x000fe20000000016 */
[----:B------:R-:W-:Y:S06]  /*0a20*/  BRA `(.L_x_1739) ;  /* 0x0000000400d07947 */ /* 0x000fec0003800000 */
.L_x_1746:
        /* <DEDUP_REMOVED lines=13> */
.L_x_1753:
        /* <DEDUP_REMOVED lines=21> */
.L_x_1757:
[----:B------:R-:W-:Y:S05]  /*0c50*/  BSYNC B1 ;  /* 0x0000000000017941 */ /* 0x000fea0003800000 */
.L_x_1756:
[----:B------:R-:W-:Y:S01]  /*0c60*/  LEA R3, R0, 0x3b800000, 0x17 ;  /* 0x3b80000000037811 */ /* 0x000fe200078eb8ff */
[----:B------:R-:W-:-:S05]  /*0c70*/  IMAD.SHL.U32 R0, R2, 0x100000, RZ ;  /* 0x0010000002007824 */ /* 0x000fca00078e00ff */
[----:B------:R-:W-:-:S07]  /*0c80*/  LOP3.LUT R0, R3, R0, R4, 0xfe, !PT ;  /* 0x0000000003007212 */ /* 0x000fce00078efe04 */
.L_x_1755:
[----:B------:R-:W-:Y:S05]  /*0c90*/  BSYNC B0 ;  /* 0x0000000000007941 */ /* 0x000fea0003800000 */
.L_x_1754:
[----:B------:R-:W-:-:S04]  /*0ca0*/  F2FP.F16.F32.PACK_AB R0, RZ, R0 ;  /* 0x00000000ff00723e */ /* 0x000fc800000000ff */
[----:B------:R-:W-:Y:S01]  /*0cb0*/  PRMT R22, R0, 0x7610, R22 ;  /* 0x0000761000167816 */ /* 0x000fe20000000016 */
[----:B------:R-:W-:Y:S06]  /*0cc0*/  BRA `(.L_x_1739) ;  /* 0x0000000400287947 */ /* 0x000fec0003800000 */
.L_x_1752:
        /* <DEDUP_REMOVED lines=21> */
.L_x_1761:
[----:B------:R-:W-:Y:S05]  /*0e20*/  BSYNC B1 ;  /* 0x0000000000017941 */ /* 0x000fea0003800000 */
.L_x_1760:
[----:B------:R-:W-:Y:S01]  /*0e30*/  LEA R3, R0, 0x37800000, 0x17 ;  /* 0x3780000000037811 */ /* 0x000fe200078eb8ff */
[----:B------:R-:W-:-:S05]  /*0e40*/  IMAD.SHL.U32 R0, R2, 0x200000, RZ ;  /* 0x0020000002007824 */ /* 0x000fca00078e00ff */
[----:B------:R-:W-:-:S07]  /*0e50*/  LOP3.LUT R0, R3, R0, R4, 0xfe, !PT ;  /* 0x0000000003007212 */ /* 0x000fce00078efe04 */
.L_x_1759:
[----:B------:R-:W-:Y:S05]  /*0e60*/  BSYNC B0 ;  /* 0x0000000000007941 */ /* 0x000fea0003800000 */
.L_x_1758:
[----:B------:R-:W-:-:S04]  /*0e70*/  F2FP.F16.F32.PACK_AB R0, RZ, R0 ;  /* 0x00000000ff00723e */ /* 0x000fc800000000ff */
[----:B------:R-:W-:Y:S01]  /*0e80*/  PRMT R22, R0, 0x7610, R22 ;  /* 0x0000761000167816 */ /* 0x000fe20000000016 */
[----:B------:R-:W-:Y:S06]  /*0e90*/  BRA `(.L_x_1739) ;  /* 0x0000000000b47947 */ /* 0x000fec0003800000 */
.L_x_1751:
        /* <DEDUP_REMOVED lines=14> */
.L_x_1765:
[----:B------:R-:W-:Y:S05]  /*0f80*/  BSYNC B0 ;  /* 0x0000000000007941 */ /* 0x000fea0003800000 */
.L_x_1764:
[----:B------:R-:W-:-:S04]  /*0f90*/  F2FP.F16.F32.PACK_AB R0, RZ, R0 ;  /* 0x00000000ff00723e */ /* 0x000fc800000000ff */
[----:B------:R-:W-:Y:S01]  /*0fa0*/  PRMT R22, R0, 0x7610, R22 ;  /* 0x0000761000167816 */ /* 0x000fe20000000016 */
[----:B------:R-:W-:Y:S06]  /*0fb0*/  BRA `(.L_x_1739) ;  /* 0x00000000006c7947 */ /* 0x000fec0003800000 */
.L_x_1738:
        /* <DEDUP_REMOVED lines=16> */
.L_x_1766:
[----:B------:R-:W-:Y:S01]  /*10c0*/  PRMT R22, RZ, 0x7610, R22 ;  /* 0x00007610ff167816 */ /* 0x000fe20000000016 */
[----:B------:R-:W-:Y:S06]  /*10d0*/  BRA `(.L_x_1739) ;  /* 0x0000000000247947 */ /* 0x000fec0003800000 */
.L_x_1763:
[----:B------:R-:W2:Y:S02]  /*10e0*/  LDG.E.64 R2, desc[UR36][R2.64] ;  /* 0x0000002402027981 */ /* 0x000ea4000c1e1b00 */
[----:B--2---:R-:W0:Y:S02]  /*10f0*/  I2F.U64 R0, R2 ;  /* 0x0000000200007312 */ /* 0x004e240000301000 */
[----:B0-----:R-:W-:-:S04]  /*1100*/  F2FP.F16.F32.PACK_AB R0, RZ, R0 ;  /* 0x00000000ff00723e */ /* 0x001fc800000000ff */
[----:B------:R-:W-:Y:S01]  /*1110*/  PRMT R22, R0, 0x7610, R22 ;  /* 0x0000761000167816 */ /* 0x000fe20000000016 */
[----:B------:R-:W-:Y:S06]  /*1120*/  BRA `(.L_x_1739) ;  /* 0x0000000000107947 */ /* 0x000fec0003800000 */
.L_x_1762:
[----:B------:R-:W2:Y:S02]  /*1130*/  LDG.E R2, desc[UR36][R2.64] ;  /* 0x0000002402027981 */ /* 0x000ea4000c1e1900 */
[----:B--2---:R-:W-:-:S04]  /*1140*/  I2FP.F32.U32 R0, R2 ;  /* 0x0000000200007245 */ /* 0x004fc80000201000 */
[----:B------:R-:W-:-:S04]  /*1150*/  F2FP.F16.F32.PACK_AB R0, RZ, R0 ;  /* 0x00000000ff00723e */ /* 0x000fc800000000ff */
[----:B------:R-:W-:-:S07]  /*1160*/  PRMT R22, R0, 0x7610, R22 ;  /* 0x0000761000167816 */ /* 0x000fce0000000016 */
.L_x_1739:
[----:B------:R-:W2:Y:S02]  /*1170*/  S2R R19, SR_TID.X ;  /* 0x0000000000137919 */ /* 0x000ea40000002100 */
[----:B--2---:R-:W-:-:S07]  /*1180*/  VIADD R19, R19, 0x80 ;  /* 0x0000008013137836 */ /* 0x004fce0000000000 */
.L_x_1733:
[----:B------:R-:W-:Y:S05]  /*1190*/  BSYNC B6 ;  /* 0x0000000000067941 */ /* 0x000fea0003800000 */
.L_x_1732:
        /* <DEDUP_REMOVED lines=26> */
.L_x_1772:
[----:B------:R-:W2:Y:S02]  /*1340*/  LDG.E.U8 R2, desc[UR36][R2.64] ;  /* 0x0000002402027981 */ /* 0x000ea4000c1e1100 */
[----:B--2---:R-:W-:-:S04]  /*1350*/  I2FP.F32.U32 R0, R2 ;  /* 0x0000000200007245 */ /* 0x004fc80000201000 */
[----:B------:R-:W-:-:S04]  /*1360*/  F2FP.F16.F32.PACK_AB R0, RZ, R0 ;  /* 0x00000000ff00723e */ /* 0x000fc800000000ff */
[----:B------:R-:W-:Y:S01]  /*1370*/  PRMT R23, R0, 0x7610, R23 ;  /* 0x0000761000177816 */ /* 0x000fe20000000017 */
[----:B------:R-:W-:Y:S06]  /*1380*/  BRA `(.L_x_1774) ;  /* 0x0000000c00bc7947 */ /* 0x000fec0003800000 */
.L_x_1771:
        /* <DEDUP_REMOVED lines=11> */
.L_x_1776:
[----:B------:R-:W2:Y:S02]  /*1440*/  LDG.E R2, desc[UR36][R2.64] ;  /* 0x0000002402027981 */ /* 0x000ea4000c1e1900 */
[----:B--2---:R-:W-:-:S04]  /*1450*/  I2FP.F32.S32 R0, R2 ;  /* 0x0000000200007245 */ /* 0x004fc80000201400 */
[----:B------:R-:W-:-:S04]  /*1460*/  F2FP.F16.F32.PACK_AB R0, RZ, R0 ;  /* 0x00000000ff00723e */ /* 0x000fc800000000ff */
[----:B------:R-:W-:Y:S01]  /*1470*/  PRMT R23, R0, 0x7610, R23 ;  /* 0x0000761000177816 */ /* 0x000fe20000000017 */
[----:B------:R-:W-:Y:S06]  /*1480*/  BRA `(.L_x_1774) ;  /* 0x0000000c007c7947 */ /* 0x000fec0003800000 */
.L_x_1775:
[----:B------:R-:W2:Y:S02]  /*1490*/  LDG.E.U16 R2, desc[UR36][R2.64] ;  /* 0x0000002402027981 */ /* 0x000ea4000c1e1500 */
[----:B--2---:R-:W0:Y:S02]  /*14a0*/  I2F.S16 R0, R2 ;  /* 0x0000000200007306 */ /* 0x004e240000101400 */
[----:B0-----:R-:W-:-:S04]  /*14b0*/  F2FP.F16.F32.PACK_AB R0, RZ, R0 ;  /* 0x00000000ff00723e */ /* 0x001fc800000000ff */
[----:B------:R-:W-:Y:S01]  /*14c0*/  PRMT R23, R0, 0x7610, R23 ;  /* 0x0000761000177816 */ /* 0x000fe20000000017 */
[----:B------:R-:W-:Y:S06]  /*14d0*/  BRA `(.L_x_1774) ;  /* 0x0000000c00687947 */ /* 0x000fec0003800000 */
.L_x_1770:
        /* <DEDUP_REMOVED lines=9> */
.L_x_1778:
[----:B------:R0:W5:Y:S01]  /*1570*/  LDG.E.U16 R23, desc[UR36][R2.64] ;  /* 0x0000002402177981 */ /* 0x000162000c1e1500 */
[----:B------:R-:W-:Y:S05]  /*1580*/  BRA `(.L_x_1774) ;  /* 0x0000000c003c7947 */ /* 0x000fea0003800000 */
.L_x_1777:
        /* <DEDUP_REMOVED lines=9> */
.L_x_1780:
[----:B------:R1:W5:Y:S01]  /*1620*/  LDG.E.U16 R23, desc[UR36][R2.64] ;  /* 0x0000002402177981 */ /* 0x000362000c1e1500 */
[----:B------:R-:W-:Y:S05]  /*1630*/  BRA `(.L_x_1774) ;  /* 0x0000000c00107947 */ /* 0x000fea0003800000 */
.L_x_1779:
        /* <DEDUP_REMOVED lines=9> */
.L_x_1769:
        /* <DEDUP_REMOVED lines=14> */
.L_x_1783:
        /* <DEDUP_REMOVED lines=9> */
.L_x_1782:
        /* <DEDUP_REMOVED lines=28> */
.L_x_1785:
        /* <DEDUP_REMOVED lines=15> */
.L_x_1784:
[----:B------:R-:W2:Y:S02]  /*1af0*/  LDG.E.U16 R0, desc[UR36][R2.64] ;  /* 0x0000002402007981 */ /* 0x000ea4000c1e1500 */
[----:B--2---:R-:W-:-:S05]  /*1b00*/  IMAD.U32 R0, R0, 0x10000, RZ ;  /* 0x0001000000007824 */ /* 0x004fca00078e00ff */
[----:B------:R-:W-:-:S04]  /*1b10*/  F2FP.F16.F32.PACK_AB R0, RZ, R0 ;  /* 0x00000000ff00723e */ /* 0x000fc800000000ff */
[----:B------:R-:W-:Y:S01]  /*1b20*/  PRMT R23, R0, 0x7610, R23 ;  /* 0x0000761000177816 */ /* 0x000fe20000000017 */
[----:B------:R-:W-:Y:S06]  /*1b30*/  BRA `(.L_x_1774) ;  /* 0x0000000400d07947 */ /* 0x000fec0003800000 */
.L_x_1781:
        /* <DEDUP_REMOVED lines=13> */
.L_x_1788:
        /* <DEDUP_REMOVED lines=21> */
.L_x_1792:
[----:B------:R-:W-:Y:S05]  /*1d60*/  BSYNC B1 ;  /* 0x0000000000017941 */ /* 0x000fea0003800000 */
.L_x_1791:
[----:B------:R-:W-:Y:S01]  /*1d70*/  LEA R3, R0, 0x3b800000, 0x17 ;  /* 0x3b80000000037811 */ /* 0x000fe200078eb8ff */
[----:B------:R-:W-:-:S05]  /*1d80*/  IMAD.SHL.U32 R0, R2, 0x100000, RZ ;  /* 0x0010000002007824 */ /* 0x000fca00078e00ff */
[----:B------:R-:W-:-:S07]  /*1d90*/  LOP3.LUT R0, R3, R0, R4, 0xfe, !PT ;  /* 0x0000000003007212 */ /* 0x000fce00078efe04 */
.L_x_1790:
[----:B------:R-:W-:Y:S05]  /*1da0*/  BSYNC B0 ;  /* 0x0000000000007941 */ /* 0x000fea0003800000 */
.L_x_1789:
[----:B------:R-:W-:-:S04]  /*1db0*/  F2FP.F16.F32.PACK_AB R0, RZ, R0 ;  /* 0x00000000ff00723e */ /* 0x000fc800000000ff */
[----:B------:R-:W-:Y:S01]  /*1dc0*/  PRMT R23, R0, 0x7610, R23 ;  /* 0x0000761000177816 */ /* 0x000fe20000000017 */
[----:B------:R-:W-:Y:S06]  /*1dd0*/  BRA `(.L_x_1774) ;  /* 0x0000000400287947 */ /* 0x000fec0003800000 */
.L_x_1787:
        /* <DEDUP_REMOVED lines=21> */
.L_x_1796:
[----:B------:R-:W-:Y:S05]  /*1f30*/  BSYNC B1 ;  /* 0x0000000000017941 */ /* 0x000fea0003800000 */
.L_x_1795:
[----:B------:R-:W-:Y:S01]  /*1f40*/  LEA R3, R0, 0x37800000, 0x17 ;  /* 0x3780000000037811 */ /* 0x000fe200078eb8ff */
[----:B------:R-:W-:-:S05]  /*1f50*/  IMAD.SHL.U32 R0, R2, 0x200000, RZ ;  /* 0x0020000002007824 */ /* 0x000fca00078e00ff */
[----:B------:R-:W-:-:S07]  /*1f60*/  LOP3.LUT R0, R3, R0, R4, 0xfe, !PT ;  /* 0x0000000003007212 */ /* 0x000fce00078efe04 */
.L_x_1794:
[----:B------:R-:W-:Y:S05]  /*1f70*/  BSYNC B0 ;  /* 0x0000000000007941 */ /* 0x000fea0003800000 */
.L_x_1793:
[----:B------:R-:W-:-:S04]  /*1f80*/  F2FP.F16.F32.PACK_AB R0, RZ, R0 ;  /* 0x00000000ff00723e */ /* 0x000fc800000000ff */
[----:B------:R-:W-:Y:S01]  /*1f90*/  PRMT R23, R0, 0x7610, R23 ;  /* 0x0000761000177816 */ /* 0x000fe20000000017 */
[----:B------:R-:W-:Y:S06]  /*1fa0*/  BRA `(.L_x_1774) ;  /* 0x0000000000b47947 */ /* 0x000fec0003800000 */
.L_x_1786:
        /* <DEDUP_REMOVED lines=14> */
.L_x_1800:
[----:B------:R-:W-:Y:S05]  /*2090*/  BSYNC B0 ;  /* 0x0000000000007941 */ /* 0x000fea0003800000 */
.L_x_1799:
[----:B------:R-:W-:-:S04]  /*20a0*/  F2FP.F16.F32.PACK_AB R0, RZ, R0 ;  /* 0x00000000ff00723e */ /* 0x000fc800000000ff */
[----:B------:R-:W-:Y:S01]  /*20b0*/  PRMT R23, R0, 0x7610, R23 ;  /* 0x0000761000177816 */ /* 0x000fe20000000017 */
[----:B------:R-:W-:Y:S06]  /*20c0*/  BRA `(.L_x_1774) ;  /* 0x00000000006c7947 */ /* 0x000fec0003800000 */
.L_x_1773:
        /* <DEDUP_REMOVED lines=16> */
.L_x_1801:
[----:B------:R-:W-:Y:S01]  /*21d0*/  PRMT R23, RZ, 0x7610, R23 ;  /* 0x00007610ff177816 */ /* 0x000fe20000000017 */
[----:B------:R-:W-:Y:S06]  /*21e0*/  BRA `(.L_x_1774) ;  /* 0x0000000000247947 */ /* 0x000fec0003800000 */
.L_x_1798:
[----:B------:R-:W2:Y:S02]  /*21f0*/  LDG.E.64 R2, desc[UR36][R2.64] ;  /* 0x0000002402027981 */ /* 0x000ea4000c1e1b00 */
[----:B--2---:R-:W0:Y:S02]  /*2200*/  I2F.U64 R0, R2 ;  /* 0x0000000200007312 */ /* 0x004e240000301000 */
[----:B0-----:R-:W-:-:S04]  /*2210*/  F2FP.F16.F32.PACK_AB R0, RZ, R0 ;  /* 0x00000000ff00723e */ /* 0x001fc800000000ff */
[----:B------:R-:W-:Y:S01]  /*2220*/  PRMT R23, R0, 0x7610, R23 ;  /* 0x0000761000177816 */ /* 0x000fe20000000017 */
[----:B------:R-:W-:Y:S06]  /*2230*/  BRA `(.L_x_1774) ;  /* 0x0000000000107947 */ /* 0x000fec0003800000 */
.L_x_1797:
[----:B------:R-:W2:Y:S02]  /*2240*/  LDG.E R2, desc[UR36][R2.64] ;  /* 0x0000002402027981 */ /* 0x000ea4000c1e1900 */
[----:B--2---:R-:W-:-:S04]  /*2250*/  I2FP.F32.U32 R0, R2 ;  /* 0x0000000200007245 */ /* 0x004fc80000201000 */
[----:B------:R-:W-:-:S04]  /*2260*/  F2FP.F16.F32.PACK_AB R0, RZ, R0 ;  /* 0x00000000ff00723e */ /* 0x000fc800000000ff */
[----:B------:R-:W-:-:S07]  /*2270*/  PRMT R23, R0, 0x7610, R23 ;  /* 0x0000761000177816 */ /* 0x000fce0000000017 */
.L_x_1774:
[----:B------:R-:W-:-:S07]  /*2280*/  VIADD R19, R19, 0x80 ;  /* 0x0000008013137836 */ /* 0x000fce0000000000 */
.L_x_1768:
[----:B------:R-:W-:Y:S05]  /*2290*/  BSYNC B6 ;  /* 0x0000000000067941 */ /* 0x000fea0003800000 */
.L_x_1767:
        /* <DEDUP_REMOVED lines=28> */
.L_x_1807:
[----:B------:R-:W2:Y:S02]  /*2460*/  LDG.E.U8 R2, desc[UR36][R2.64] ;  /* 0x0000002402027981 */ /* 0x000ea4000c1e1100 */
[----:B--2---:R-:W-:-:S04]  /*2470*/  I2FP.F32.U32 R0, R2 ;  /* 0x0000000200007245 */ /* 0x004fc80000201000 */
[----:B------:R-:W-:-:S04]  /*2480*/  F2FP.F16.F32.PACK_AB R0, RZ, R0 ;  /* 0x00000000ff00723e */ /* 0x000fc800000000ff */
[----:B------:R-:W-:Y:S01]  /*2490*/  PRMT R25, R0, 0x7610, R25 ;  /* 0x0000761000197816 */ /* 0x000fe20000000019 */
[----:B------:R-:W-:Y:S06]  /*24a0*/  BRA `(.L_x_1809) ;  /* 0x0000000c00bc7947 */ /* 0x000fec0003800000 */
.L_x_1806:
        /* <DEDUP_REMOVED lines=11> */
.L_x_1811:
[----:B------:R-:W2:Y:S02]  /*2560*/  LDG.E R2, desc[UR36][R2.64] ;  /* 0x0000002402027981 */ /* 0x000ea4000c1e1900 */
[----:B--2---:R-:W-:-:S04]  /*2570*/  I2FP.F32.S32 R0, R2 ;  /* 0x0000000200007245 */ /* 0x004fc80000201400 */
[----:B------:R-:W-:-:S04]  /*2580*/  F2FP.F16.F32.PACK_AB R0, RZ, R0 ;  /* 0x00000000ff00723e */ /* 0x000fc800000000ff */
[----:B------:R-:W-:Y:S01]  /*2590*/  PRMT R25, R0, 0x7610, R25 ;  /* 0x0000761000197816 */ /* 0x000fe20000000019 */
[----:B------:R-:W-:Y:S06]  /*25a0*/  BRA `(.L_x_1809) ;  /* 0x0000000c007c7947 */ /* 0x000fec0003800000 */
.L_x_1810:
[----:B------:R-:W2:Y:S02]  /*25b0*/  LDG.E.U16 R2, desc[UR36][R2.64] ;  /* 0x0000002402027981 */ /* 0x000ea4000c1e1500 */
[----:B--2---:R-:W0:Y:S02]  /*25c0*/  I2F.S16 R0, R2 ;  /* 0x0000000200007306 */ /* 0x004e240000101400 */
[----:B0-----:R-:W-:-:S04]  /*25d0*/  F2FP.F16.F32.PACK_AB R0, RZ, R0 ;  /* 0x00000000ff00723e */ /* 0x001fc800000000ff */
[----:B------:R-:W-:Y:S01]  /*25e0*/  PRMT R25, R0, 0x7610, R25 ;  /* 0x0000761000197816 */ /* 0x000fe20000000019 */
[----:B------:R-:W-:Y:S06]  /*25f0*/  BRA `(.L_x_1809) ;  /* 0x0000000c00687947 */ /* 0x000fec0003800000 */
.L_x_1805:
        /* <DEDUP_REMOVED lines=9> */
.L_x_1813:
[----:B------:R0:W5:Y:S01]  /*2690*/  LDG.E.U16 R25, desc[UR36][R2.64] ;  /* 0x0000002402197981 */ /* 0x000162000c1e1500 */
[----:B------:R-:W-:Y:S05]  /*26a0*/  BRA `(.L_x_1809) ;  /* 0x0000000c003c7947 */ /* 0x000fea0003800000 */
.L_x_1812:
        /* <DEDUP_REMOVED lines=9> */
.L_x_1815:
[----:B------:R1:W5:Y:S01]  /*2740*/  LDG.E.U16 R25, desc[UR36][R2.64] ;  /* 0x0000002402197981 */ /* 0x000362000c1e1500 */
[----:B------:R-:W-:Y:S05]  /*2750*/  BRA `(.L_x_1809) ;  /* 0x0000000c00107947 */ /* 0x000fea0003800000 */
.L_x_1814:
        /* <DEDUP_REMOVED lines=9> */
.L_x_1804:
        /* <DEDUP_REMOVED lines=14> */
.L_x_1818:
        /* <DEDUP_REMOVED lines=9> */
.L_x_1817:
        /* <DEDUP_REMOVED lines=28> */
.L_x_1820:
        /* <DEDUP_REMOVED lines=15> */
.L_x_1819:
[----:B------:R-:W2:Y:S02]  /*2c10*/  LDG.E.U16 R0, desc[UR36][R2.64] ;  /* 0x0000002402007981 */ /* 0x000ea4000c1e1500 */
[----:B--2---:R-:W-:-:S05]  /*2c20*/  IMAD.U32 R0, R0, 0x10000, RZ ;  /* 0x0001000000007824 */ /* 0x004fca00078e00ff */
[----:B------:R-:W-:-:S04]  /*2c30*/  F2FP.F16.F32.PACK_AB R0, RZ, R0 ;  /* 0x00000000ff00723e */ /* 0x000fc800000000ff */
[----:B------:R-:W-:Y:S01]  /*2c40*/  PRMT R25, R0, 0x7610, R25 ;  /* 0x0000761000197816 */ /* 0x000fe20000000019 */
[----:B------:R-:W-:Y:S06]  /*2c50*/  BRA `(.L_x_1809) ;  /* 0x0000000400d07947 */ /* 0x000fec0003800000 */
.L_x_1816:
        /* <DEDUP_REMOVED lines=13> */
.L_x_1823:
        /* <DEDUP_REMOVED lines=21> */
.L_x_1827:
[----:B------:R-:W-:Y:S05]  /*2e80*/  BSYNC B1 ;  /* 0x0000000000017941 */ /* 0x000fea0003800000 */
.L_x_1826:
[----:B------:R-:W-:Y:S01]  /*2e90*/  LEA R3, R0, 0x3b800000, 0x17 ;  /* 0x3b80000000037811 */ /* 0x000fe200078eb8ff */
[----:B------:R-:W-:-:S05]  /*2ea0*/  IMAD.SHL.U32 R0, R2, 0x100000, RZ ;  /* 0x0010000002007824 */ /* 0x000fca00078e00ff */
[----:B------:R-:W-:-:S07]  /*2eb0*/  LOP3.LUT R0, R3, R0, R4, 0xfe, !PT ;  /* 0x0000000003007212 */ /* 0x000fce00078efe04 */
.L_x_1825:
[----:B------:R-:W-:Y:S05]  /*2ec0*/  BSYNC B0 ;  /* 0x0000000000007941 */ /* 0x000fea0003800000 */
.L_x_1824:
[----:B------:R-:W-:-:S04]  /*2ed0*/  F2FP.F16.F32.PACK_AB R0, RZ, R0 ;  /* 0x00000000ff00723e */ /* 0x000fc800000000ff */
[----:B------:R-:W-:Y:S01]  /*2ee0*/  PRMT R25, R0, 0x7610, R25 ;  /* 0x0000761000197816 */ /* 0x000fe20000000019 */
[----:B------:R-:W-:Y:S06]  /*2ef0*/  BRA `(.L_x_1809) ;  /* 0x0000000400287947 */ /* 0x000fec0003800000 */
.L_x_1822:
        /* <DEDUP_REMOVED lines=21> */
.L_x_1831:
[----:B------:R-:W-:Y:S05]  /*3050*/  BSYNC B1 ;  /* 0x0000000000017941 */ /* 0x000fea0003800000 */
.L_x_1830:
[----:B------:R-:W-:Y:S01]  /*3060*/  LEA R3, R0, 0x37800000, 0x17 ;  /* 0x3780000000037811 */ /* 0x000fe200078eb8ff */
[----:B------:R-:W-:-:S05]  /*3070*/  IMAD.SHL.U32 R0, R2, 0x200000, RZ ;  /* 0x0020000002007824 */ /* 0x000fca00078e00ff */
[----:B------:R-:W-:-:S07]  /*3080*/  LOP3.LUT R0, R3, R0, R4, 0xfe, !PT ;  /* 0x0000000003007212 */ /* 0x000fce00078efe04 */
.L_x_1829:
[----:B------:R-:W-:Y:S05]  /*3090*/  BSYNC B0 ;  /* 0x0000000000007941 */ /* 0x000fea0003800000 */
.L_x_1828:
[----:B------:R-:W-:-:S04]  /*30a0*/  F2FP.F16.F32.PACK_AB R0, RZ, R0 ;  /* 0x00000000ff00723e */ /* 0x000fc800000000ff */
[----:B------:R-:W-:Y:S01]  /*30b0*/  PRMT R25, R0, 0x7610, R25 ;  /* 0x0000761000197816 */ /* 0x000fe20000000019 */
[----:B------:R-:W-:Y:S06]  /*30c0*/  BRA `(.L_x_1809) ;  /* 0x0000000000b47947 */ /* 0x000fec0003800000 */
.L_x_1821:
        /* <DEDUP_REMOVED lines=14> */
.L_x_1835:
[----:B------:R-:W-:Y:S05]  /*31b0*/  BSYNC B0 ;  /* 0x0000000000007941 */ /* 0x000fea0003800000 */
.L_x_1834:
[----:B------:R-:W-:-:S04]  /*31c0*/  F2FP.F16.F32.PACK_AB R0, RZ, R0 ;  /* 0x00000000ff00723e */ /* 0x000fc800000000ff */
[----:B------:R-:W-:Y:S01]  /*31d0*/  PRMT R25, R0, 0x7610, R25 ;  /* 0x0000761000197816 */ /* 0x000fe20000000019 */
[----:B------:R-:W-:Y:S06]  /*31e0*/  BRA `(.L_x_1809) ;  /* 0x00000000006c7947 */ /* 0x000fec0003800000 */
.L_x_1808:
        /* <DEDUP_REMOVED lines=16> */
.L_x_1836:
[----:B------:R-:W-:Y:S01]  /*32f0*/  PRMT R25, RZ, 0x7610, R25 ;  /* 0x00007610ff197816 */ /* 0x000fe20000000019 */
[----:B------:R-:W-:Y:S06]  /*3300*/  BRA `(.L_x_1809) ;  /* 0x0000000000247947 */ /* 0x000fec0003800000 */
.L_x_1833:
[----:B------:R-:W2:Y:S02]  /*3310*/  LDG.E.64 R2, desc[UR36][R2.64] ;  /* 0x0000002402027981 */ /* 0x000ea4000c1e1b00 */
[----:B--2---:R-:W0:Y:S02]  /*3320*/  I2F.U64 R0, R2 ;  /* 0x0000000200007312 */ /* 0x004e240000301000 */
[----:B0-----:R-:W-:-:S04]  /*3330*/  F2FP.F16.F32.PACK_AB R0, RZ, R0 ;  /* 0x00000000ff00723e */ /* 0x001fc800000000ff */
[----:B------:R-:W-:Y:S01]  /*3340*/  PRMT R25, R0, 0x7610, R25 ;  /* 0x0000761000197816 */ /* 0x000fe20000000019 */
[----:B------:R-:W-:Y:S06]  /*3350*/  BRA `(.L_x_1809) ;  /* 0x0000000000107947 */ /* 0x000fec0003800000 */
.L_x_1832:
[----:B------:R-:W2:Y:S02]  /*3360*/  LDG.E R2, desc[UR36][R2.64] ;  /* 0x0000002402027981 */ /* 0x000ea4000c1e1900 */
[----:B--2---:R-:W-:-:S04]  /*3370*/  I2FP.F32.U32 R0, R2 ;  /* 0x0000000200007245 */ /* 0x004fc80000201000 */
[----:B------:R-:W-:-:S04]  /*3380*/  F2FP.F16.F32.PACK_AB R0, RZ, R0 ;  /* 0x00000000ff00723e */ /* 0x000fc800000000ff */
[----:B------:R-:W-:-:S07]  /*3390*/  PRMT R25, R0, 0x7610, R25 ;  /* 0x0000761000197816 */ /* 0x000fce0000000019 */
.L_x_1809:
[----:B------:R-:W-:-:S07]  /*33a0*/  VIADD R19, R19, 0x80 ;  /* 0x0000008013137836 */ /* 0x000fce0000000000 */
.L_x_1803:
[----:B------:R-:W-:Y:S05]  /*33b0*/  BSYNC B6 ;  /* 0x0000000000067941 */ /* 0x000fea0003800000 */
.L_x_1802:
        /* <DEDUP_REMOVED lines=25> */
.L_x_1842:
[----:B------:R-:W2:Y:S02]  /*3550*/  LDG.E.U8 R2, desc[UR36][R2.64] ;  /* 0x0000002402027981 */ /* 0x000ea4000c1e1100 */
[----:B--2---:R-:W-:-:S04]  /*3560*/  I2FP.F32.U32 R0, R2 ;  /* 0x0000000200007245 */ /* 0x004fc80000201000 */
[----:B------:R-:W-:-:S04]  /*3570*/  F2FP.F16.F32.PACK_AB R0, RZ, R0 ;  /* 0x00000000ff00723e */ /* 0x000fc800000000ff */
[----:B------:R-:W-:Y:S01]  /*3580*/  PRMT R24, R0, 0x7610, R24 ;  /* 0x0000761000187816 */ /* 0x000fe20000000018 */
[----:B------:R-:W-:Y:S06]  /*3590*/  BRA `(.L_x_1838) ;  /* 0x0000000c00bc7947 */ /* 0x000fec0003800000 */
.L_x_1841:
        /* <DEDUP_REMOVED lines=11> */
.L_x_1845:
[----:B------:R-:W2:Y:S02]  /*3650*/  LDG.E R2, desc[UR36][R2.64] ;  /* 0x0000002402027981 */ /* 0x000ea4000c1e1900 */
[----:B--2---:R-:W-:-:S04]  /*3660*/  I2FP.F32.S32 R0, R2 ;  /* 0x0000000200007245 */ /* 0x004fc80000201400 */
[----:B------:R-:W-:-:S04]  /*3670*/  F2FP.F16.F32.PACK_AB R0, RZ, R0 ;  /* 0x00000000ff00723e */ /* 0x000fc800000000ff */
[----:B------:R-:W-:Y:S01]  /*3680*/  PRMT R24, R0, 0x7610, R24 ;  /* 0x0000761000187816 */ /* 0x000fe20000000018 */
[----:B------:R-:W-:Y:S06]  /*3690*/  BRA `(.L_x_1838) ;  /* 0x0000000c007c7947 */ /* 0x000fec0003800000 */
.L_x_1844:
[----:B------:R-:W2:Y:S02]  /*36a0*/  LDG.E.U16 R2, desc[UR36][R2.64] ;  /* 0x0000002402027981 */ /* 0x000ea4000c1e1500 */
[----:B--2---:R-:W0:Y:S02]  /*36b0*/  I2F.S16 R0, R2 ;  /* 0x0000000200007306 */ /* 0x004e240000101400 */
[----:B0-----:R-:W-:-:S04]  /*36c0*/  F2FP.F16.F32.PACK_AB R0, RZ, R0 ;  /* 0x00000000ff00723e */ /* 0x001fc800000000ff */
[----:B------:R-:W-:Y:S01]  /*36d0*/  PRMT R24, R0, 0x7610, R24 ;  /* 0x0000761000187816 */ /* 0x000fe20000000018 */
[----:B------:R-:W-:Y:S06]  /*36e0*/  BRA `(.L_x_1838) ;  /* 0x0000000c00687947 */ /* 0x000fec0003800000 */
.L_x_1840:
        /* <DEDUP_REMOVED lines=9> */
.L_x_1847:
[----:B------:R2:W5:Y:S01]  /*3780*/  LDG.E.U16 R24, desc[UR36][R2.64] ;  /* 0x0000002402187981 */ /* 0x000562000c1e1500 */
[----:B------:R-:W-:Y:S05]  /*3790*/  BRA `(.L_x_1838) ;  /* 0x0000000c003c7947 */ /* 0x000fea0003800000 */
.L_x_1846:
        /* <DEDUP_REMOVED lines=9> */
.L_x_1849:
[----:B------:R3:W5:Y:S01]  /*3830*/  LDG.E.U16 R24, desc[UR36][R2.64] ;  /* 0x0000002402187981 */ /* 0x000762000c1e1500 */
[----:B------:R-:W-:Y:S05]  /*3840*/  BRA `(.L_x_1838) ;  /* 0x0000000c00107947 */ /* 0x000fea0003800000 */
.L_x_1848:
        /* <DEDUP_REMOVED lines=9> */
.L_x_1839:
        /* <DEDUP_REMOVED lines=14> */
.L_x_1852:
        /* <DEDUP_REMOVED lines=9> */
.L_x_1851:
        /* <DEDUP_REMOVED lines=28> */
.L_x_1854:
        /* <DEDUP_REMOVED lines=15> */
.L_x_1853:
[----:B------:R-:W2:Y:S02]  /*3d00*/  LDG.E.U16 R0, desc[UR36][R2.64] ;  /* 0x0000002402007981 */ /* 0x000ea4000c1e1500 */
[----:B--2---:R-:W-:-:S05]  /*3d10*/  IMAD.U32 R0, R0, 0x10000, RZ ;  /* 0x0001000000007824 */ /* 0x004fca00078e00ff */
[----:B------:R-:W-:-:S04]  /*3d20*/  F2FP.F16.F32.PACK_AB R0, RZ, R0 ;  /* 0x00000000ff00723e */ /* 0x000fc800000000ff */
[----:B------:R-:W-:Y:S01]  /*3d30*/  PRMT R24, R0, 0x7610, R24 ;  /* 0x0000761000187816 */ /* 0x000fe20000000018 */
[----:B------:R-:W-:Y:S06]  /*3d40*/  BRA `(.L_x_1838) ;  /* 0x0000000400d07947 */ /* 0x000fec0003800000 */
.L_x_1850:
        /* <DEDUP_REMOVED lines=13> */
.L_x_1857:
        /* <DEDUP_REMOVED lines=21> */
.L_x_1861:
[----:B------:R-:W-:Y:S05]  /*3f70*/  BSYNC B1 ;  /* 0x0000000000017941 */ /* 0x000fea0003800000 */
.L_x_1860:
[----:B------:R-:W-:Y:S01]  /*3f80*/  LEA R3, R0, 0x3b800000, 0x17 ;  /* 0x3b80000000037811 */ /* 0x000fe200078eb8ff */
[----:B------:R-:W-:-:S05]  /*3f90*/  IMAD.SHL.U32 R0, R2, 0x100000, RZ ;  /* 0x0010000002007824 */ /* 0x000fca00078e00ff */
[----:B------:R-:W-:-:S07]  /*3fa0*/  LOP3.LUT R0, R3, R0, R4, 0xfe, !PT ;  /* 0x0000000003007212 */ /* 0x000fce00078efe04 */
.L_x_1859:
[----:B------:R-:W-:Y:S05]  /*3fb0*/  BSYNC B0 ;  /* 0x0000000000007941 */ /* 0x000fea0003800000 */
.L_x_1858:
[----:B------:R-:W-:-:S04]  /*3fc0*/  F2FP.F16.F32.PACK_AB R0, RZ, R0 ;  /* 0x00000000ff00723e */ /* 0x000fc800000000ff */
[----:B------:R-:W-:Y:S01]  /*3fd0*/  PRMT R24, R0, 0x7610, R24 ;  /* 0x0000761000187816 */ /* 0x000fe20000000018 */
[----:B------:R-:W-:Y:S06]  /*3fe0*/  BRA `(.L_x_1838) ;  /* 0x0000000400287947 */ /* 0x000fec0003800000 */
.L_x_1856:
        /* <DEDUP_REMOVED lines=21> */
.L_x_1865:
[----:B------:R-:W-:Y:S05]  /*4140*/  BSYNC B1 ;  /* 0x0000000000017941 */ /* 0x000fea0003800000 */
.L_x_1864:
[----:B------:R-:W-:Y:S01]  /*4150*/  LEA R3, R0, 0x37800000, 0x17 ;  /* 0x3780000000037811 */ /* 0x000fe200078eb8ff */
[----:B------:R-:W-:-:S05]  /*4160*/  IMAD.SHL.U32 R0, R2, 0x200000, RZ ;  /* 0x0020000002007824 */ /* 0x000fca00078e00ff */
[----:B------:R-:W-:-:S07]  /*4170*/  LOP3.LUT R0, R3, R0, R4, 0xfe, !PT ;  /* 0x0000000003007212 */ /* 0x000fce00078efe04 */
.L_x_1863:
[----:B------:R-:W-:Y:S05]  /*4180*/  BSYNC B0 ;  /* 0x0000000000007941 */ /* 0x000fea0003800000 */
.L_x_1862:
[----:B------:R-:W-:-:S04]  /*4190*/  F2FP.F16.F32.PACK_AB R0, RZ, R0 ;  /* 0x00000000ff00723e */ /* 0x000fc800000000ff */
[----:B------:R-:W-:Y:S01]  /*41a0*/  PRMT R24, R0, 0x7610, R24 ;  /* 0x0000761000187816 */ /* 0x000fe20000000018 */
[----:B------:R-:W-:Y:S06]  /*41b0*/  BRA `(.L_x_1838) ;  /* 0x0000000000b47947 */ /* 0x000fec0003800000 */
.L_x_1855:
        /* <DEDUP_REMOVED lines=14> */
.L_x_1869:
[----:B------:R-:W-:Y:S05]  /*42a0*/  BSYNC B0 ;  /* 0x0000000000007941 */ /* 0x000fea0003800000 */
.L_x_1868:
[----:B------:R-:W-:-:S04]  /*42b0*/  F2FP.F16.F32.PACK_AB R0, RZ, R0 ;  /* 0x00000000ff00723e */ /* 0x000fc800000000ff */
[----:B------:R-:W-:Y:S01]  /*42c0*/  PRMT R24, R0, 0x7610, R24 ;  /* 0x0000761000187816 */ /* 0x000fe20000000018 */
[----:B------:R-:W-:Y:S06]  /*42d0*/  BRA `(.L_x_1838) ;  /* 0x00000000006c7947 */ /* 0x000fec0003800000 */
.L_x_1843:
        /* <DEDUP_REMOVED lines=16> */
.L_x_1870:
[----:B------:R-:W-:Y:S01]  /*43e0*/  PRMT R24, RZ, 0x7610, R24 ;  /* 0x00007610ff187816 */ /* 0x000fe20000000018 */
[----:B------:R-:W-:Y:S06]  /*43f0*/  BRA `(.L_x_1838) ;  /* 0x0000000000247947 */ /* 0x000fec0003800000 */
.L_x_1867:
[----:B------:R-:W2:Y:S02]  /*4400*/  LDG.E.64 R2, desc[UR36][R2.64] ;  /* 0x0000002402027981 */ /* 0x000ea4000c1e1b00 */
[----:B--2---:R-:W0:Y:S02]  /*4410*/  I2F.U64 R0, R2 ;  /* 0x0000000200007312 */ /* 0x004e240000301000 */
[----:B0-----:R-:W-:-:S04]  /*4420*/  F2FP.F16.F32.PACK_AB R0, RZ, R0 ;  /* 0x00000000ff00723e */ /* 0x001fc800000000ff */
[----:B------:R-:W-:Y:S01]  /*4430*/  PRMT R24, R0, 0x7610, R24 ;  /* 0x0000761000187816 */ /* 0x000fe20000000018 */
[----:B------:R-:W-:Y:S06]  /*4440*/  BRA `(.L_x_1838) ;  /* 0x0000000000107947 */ /* 0x000fec0003800000 */
.L_x_1866:
[----:B------:R-:W2:Y:S02]  /*4450*/  LDG.E R2, desc[UR36][R2.64] ;  /* 0x0000002402027981 */ /* 0x000ea4000c1e1900 */
[----:B--2---:R-:W-:-:S04]  /*4460*/  I2FP.F32.U32 R0, R2 ;  /* 0x0000000200007245 */ /* 0x004fc80000201000 */
[----:B------:R-:W-:-:S04]  /*4470*/  F2FP.F16.F32.PACK_AB R0, RZ, R0 ;  /* 0x00000000ff00723e */ /* 0x000fc800000000ff */
[----:B------:R-:W-:-:S07]  /*4480*/  PRMT R24, R0, 0x7610, R24 ;  /* 0x0000761000187816 */ /* 0x000fce0000000018 */
.L_x_1838:
[----:B------:R-:W-:Y:S05]  /*4490*/  BSYNC B6 ;  /* 0x0000000000067941 */ /* 0x000fea0003800000 */
.L_x_1837:
        /* <DEDUP_REMOVED lines=53> */
.L_x_1876:
[----:B------:R-:W-:Y:S02]  /*47f0*/  HADD2.F32 R5, -RZ, R0.H0_H0 ;  /* 0x20000000ff057230 */ /* 0x000fe40000004100 */
[----:B------:R-:W-:-:S04]  /*4800*/  IMAD.MOV.U32 R19, RZ, RZ, R27 ;  /* 0x000000ffff137224 */ /* 0x000fc800078e001b */
[----:B------:R-:W0:Y:S02]  /*4810*/  F2I.S64.TRUNC R4, R5 ;  /* 0x0000000500047311 */ /* 0x000e24000020d900 */
[----:B0-----:R0:W-:Y:S01]  /*4820*/  STG.E.U8 desc[UR36][R2.64], R4 ;  /* 0x0000000402007986 */ /* 0x0011e2000c101124 */
[----:B------:R-:W-:Y:S05]  /*4830*/  BRA `(.L_x_1872) ;  /* 0x0000000c00d47947 */ /* 0x000fea0003800000 */
.L_x_1875:
        /* <DEDUP_REMOVED lines=11> */
.L_x_1879:
[----:B------:R-:W-:Y:S02]  /*48f0*/  HADD2.F32 R0, -RZ, R0.H0_H0 ;  /* 0x20000000ff007230 */ /* 0x000fe40000004100 */
[----:B------:R-:W-:Y:S02]  /*4900*/  IMAD.MOV.U32 R19, RZ, RZ, R27 ;  /* 0x000000ffff137224 */ /* 0x000fe400078e001b */
[----:B------:R-:W0:Y:S02]  /*4910*/  F2I.FTZ.TRUNC.NTZ R5, R0 ;  /* 0x0000000000057305 */ /* 0x000e24000021f100 */
[----:B0-----:R0:W-:Y:S01]  /*4920*/  STG.E desc[UR36][R2.64], R5 ;  /* 0x0000000502007986 */ /* 0x0011e2000c101924 */
[----:B------:R-:W-:Y:S05]  /*4930*/  BRA `(.L_x_1872) ;  /* 0x0000000c00947947 */ /* 0x000fea0003800000 */
.L_x_1878:
[----:B------:R-:W-:Y:S02]  /*4940*/  HADD2.F32 R0, -RZ, R0.H0_H0 ;  /* 0x20000000ff007230 */ /* 0x000fe40000004100 */
[----:B------:R-:W-:Y:S02]  /*4950*/  IMAD.MOV.U32 R19, RZ, RZ, R27 ;  /* 0x000000ffff137224 */ /* 0x000fe400078e001b */
[----:B------:R-:W0:Y:S02]  /*4960*/  F2I.FTZ.TRUNC.NTZ R5, R0 ;  /* 0x0000000000057305 */ /* 0x000e24000021f100 */
[----:B0-----:R0:W-:Y:S01]  /*4970*/  STG.E.U16 desc[UR36][R2.64], R5 ;  /* 0x0000000502007986 */ /* 0x0011e2000c101524 */
[----:B------:R-:W-:Y:S05]  /*4980*/  BRA `(.L_x_1872) ;  /* 0x0000000c00807947 */ /* 0x000fea0003800000 */
.L_x_1874:
        /* <DEDUP_REMOVED lines=10> */
.L_x_1881:
[----:B------:R0:W-:Y:S01]  /*4a30*/  STG.E.U16 desc[UR36][R2.64], R0 ;  /* 0x0000000002007986 */ /* 0x0001e2000c101524 */
[----:B------:R-:W-:Y:S01]  /*4a40*/  IMAD.MOV.U32 R19, RZ, RZ, R27 ;  /* 0x000000ffff137224 */ /* 0x000fe200078e001b */
[----:B------:R-:W-:Y:S06]  /*4a50*/  BRA `(.L_x_1872) ;  /* 0x0000000c004c7947 */ /* 0x000fec0003800000 */
.L_x_1880:
        /* <DEDUP_REMOVED lines=11> */
.L_x_1883:
[----:B------:R-:W-:Y:S02]  /*4b10*/  HADD2.F32 R0, -RZ, R0.H0_H0 ;  /* 0x20000000ff007230 */ /* 0x000fe40000004100 */
[----:B------:R-:W-:-:S03]  /*4b20*/  IMAD.MOV.U32 R19, RZ, RZ, R27 ;  /* 0x000000ffff137224 */ /* 0x000fc600078e001b */
[----:B------:R-:W-:-:S04]  /*4b30*/  F2FP.F16.F32.PACK_AB R0, RZ, R0 ;  /* 0x00000000ff00723e */ /* 0x000fc800000000ff */
[----:B------:R-:W-:-:S05]  /*4b40*/  PRMT R0, R0, 0x5410, RZ ;  /* 0x0000541000007816 */ /* 0x000fca00000000ff */
[----:B------:R0:W-:Y:S01]  /*4b50*/  STG.E desc[UR36][R2.64], R0 ;  /* 0x0000000002007986 */ /* 0x0001e2000c101924 */
[----:B------:R-:W-:Y:S05]  /*4b60*/  BRA `(.L_x_1872) ;  /* 0x0000000c00087947 */ /* 0x000fea0003800000 */
.L_x_1882:
[----:B------:R-:W-:Y:S02]  /*4b70*/  HADD2.F32 R4, -RZ, R0.H0_H0 ;  /* 0x20000000ff047230 */ /* 0x000fe40000004100 */
[----:B------:R-:W-:-:S03]  /*4b80*/  IMAD.MOV.U32 R19, RZ, RZ, R27 ;  /* 0x000000ffff137224 */ /* 0x000fc600078e001b */
[----:B------:R-:W-:-:S06]  /*4b90*/  FMUL.FTZ R4, R4, 1 ;  /* 0x3f80000004047820 */ /* 0x000fcc0000410000 */
[----:B------:R-:W0:Y:S02]  /*4ba0*/  F2F.F64.F32 R4, R4 ;  /* 0x0000000400047310 */ /* 0x000e240000201800 */
[----:B0-----:R0:W-:Y:S01]  /*4bb0*/  STG.E.64 desc[UR36][R2.64], R4 ;  /* 0x0000000402007986 */ /* 0x0011e2000c101b24 */
[----:B------:R-:W-:Y:S05]  /*4bc0*/  BRA `(.L_x_1872) ;  /* 0x0000000800f07947 */ /* 0x000fea0003800000 */
.L_x_1873:
        /* <DEDUP_REMOVED lines=14> */
.L_x_1886:
[----:B------:R-:W-:Y:S01]  /*4cb0*/  HADD2.F32 R0, -RZ, R0.H0_H0 ;  /* 0x20000000ff007230 */ /* 0x000fe20000004100 */
[----:B------:R-:W-:Y:S01]  /*4cc0*/  CS2R R6, SRZ ;  /* 0x0000000000067805 */ /* 0x000fe2000001ff00 */
[----:B------:R-:W-:-:S03]  /*4cd0*/  IMAD.MOV.U32 R19, RZ, RZ, R27 ;  /* 0x000000ffff137224 */ /* 0x000fc600078e001b */
[----:B------:R-:W-:-:S04]  /*4ce0*/  FMUL.FTZ R0, R0, 1 ;  /* 0x3f80000000007820 */ /* 0x000fc80000410000 */
[----:B------:R-:W0:Y:S02]  /*4cf0*/  F2F.F64.F32 R4, R0 ;  /* 0x0000000000047310 */ /* 0x000e240000201800 */
[----:B0-----:R0:W-:Y:S01]  /*4d00*/  STG.E.128 desc[UR36][R2.64], R4 ;  /* 0x0000000402007986 */ /* 0x0011e2000c101d24 */
[----:B------:R-:W-:Y:S05]  /*4d10*/  BRA `(.L_x_1872) ;  /* 0x00000008009c7947 */ /* 0x000fea0003800000 */
.L_x_1885:
        /* <DEDUP_REMOVED lines=21> */
.L_x_1890:
[----:B------:R-:W-:Y:S05]  /*4e70*/  BSYNC B0 ;  /* 0x0000000000007941 */ /* 0x000fea0003800000 */
.L_x_1889:
[----:B------:R-:W-:Y:S01]  /*4e80*/  LOP3.LUT R5, R0, R5, RZ, 0xfc, !PT ;  /* 0x0000000500057212 */ /* 0x000fe200078efcff */
[----:B------:R-:W-:-:S04]  /*4e90*/  IMAD.MOV.U32 R19, RZ, RZ, R27 ;  /* 0x000000ffff137224 */ /* 0x000fc800078e001b */
[----:B------:R0:W-:Y:S01]  /*4ea0*/  STG.E.U8 desc[UR36][R2.64], R5 ;  /* 0x0000000502007986 */ /* 0x0001e2000c101124 */
[----:B------:R-:W-:Y:S05]  /*4eb0*/  BRA `(.L_x_1872) ;  /* 0x0000000800347947 */ /* 0x000fea0003800000 */
.L_x_1888:
        /* <DEDUP_REMOVED lines=13> */
.L_x_1892:
[----:B------:R-:W-:Y:S01]  /*4f90*/  IMAD.MOV.U32 R0, RZ, RZ, 0x7f ;  /* 0x0000007fff007424 */ /* 0x000fe200078e00ff */
[----:B------:R-:W-:-:S04]  /*4fa0*/  ISETP.GT.U32.AND P0, PT, R4, 0x7f800000, PT ;  /* 0x7f8000000400780c */ /* 0x000fc80003f04070 */
[----:B------:R-:W-:-:S09]  /*4fb0*/  SEL R0, R0, 0x7c, P0 ;  /* 0x0000007c00007807 */ /* 0x000fd20000000000 */
.L_x_1893:
[----:B------:R-:W-:Y:S05]  /*4fc0*/  BSYNC B0 ;  /* 0x0000000000007941 */ /* 0x000fea0003800000 */
.L_x_1891:
[----:B------:R-:W-:Y:S01]  /*4fd0*/  LOP3.LUT R4, R5, 0x80000000, RZ, 0xc0, !PT ;  /* 0x8000000005047812 */ /* 0x000fe200078ec0ff */
[----:B------:R-:W-:-:S03]  /*4fe0*/  IMAD.MOV.U32 R19, RZ, RZ, R27 ;  /* 0x000000ffff137224 */ /* 0x000fc600078e001b */
[----:B------:R-:W-:-:S04]  /*4ff0*/  SHF.R.U32.HI R5, RZ, 0x18, R4 ;  /* 0x00000018ff057819 */ /* 0x000fc80000011604 */
[----:B------:R-:W-:-:S05]  /*5000*/  LOP3.LUT R5, R0, R5, RZ, 0xfc, !PT ;  /* 0x0000000500057212 */ /* 0x000fca00078efcff */
[----:B------:R0:W-:Y:S01]  /*5010*/  STG.E.U8 desc[UR36][R2.64], R5 ;  /* 0x0000000502007986 */ /* 0x0001e2000c101124 */
[----:B------:R-:W-:Y:S05]  /*5020*/  BRA `(.L_x_1872) ;  /* 0x0000000400d87947 */ /* 0x000fea0003800000 */
.L_x_1887:
[----:B------:R-:W-:Y:S02]  /*5030*/  HADD2.F32 R0, -RZ, R0.H0_H0 ;  /* 0x20000000ff007230 */ /* 0x000fe40000004100 */
[----:B------:R-:W-:-:S03]  /*5040*/  IMAD.MOV.U32 R19, RZ, RZ, R27 ;  /* 0x000000ffff137224 */ /* 0x000fc600078e001b */
[----:B------:R-:W-:-:S05]  /*5050*/  F2FP.BF16.F32.PACK_AB R0, RZ, R0 ;  /* 0x00000000ff00723e */ /* 0x000fca00000010ff */
[----:B------:R0:W-:Y:S01]  /*5060*/  STG.E.U16 desc[UR36][R2.64], R0 ;  /* 0x0000000002007986 */ /* 0x0001e2000c101524 */
[----:B------:R-:W-:Y:S05]  /*5070*/  BRA `(.L_x_1872) ;  /* 0x0000000400c47947 */ /* 0x000fea0003800000 */
.L_x_1884:
        /* <DEDUP_REMOVED lines=13> */
.L_x_1896:
        /* <DEDUP_REMOVED lines=17> */
.L_x_1899:
[----:B------:R-:W-:-:S04]  /*5260*/  LOP3.LUT R0, R7, 0x80000000, RZ, 0xc0, !PT ;  /* 0x8000000007007812 */ /* 0x000fc800078ec0ff */
[----:B------:R-:W-:-:S04]  /*5270*/  SHF.R.U32.HI R5, RZ, 0x18, R0 ;  /* 0x00000018ff057819 */ /* 0x000fc80000011600 */
[----:B------:R-:W-:-:S04]  /*5280*/  LOP3.LUT R4, R4, R5, RZ, 0xfc, !PT ;  /* 0x0000000504047212 */ /* 0x000fc800078efcff */
[----:B------:R-:W-:-:S07]  /*5290*/  PRMT R0, R4, 0x7610, R0 ;  /* 0x0000761004007816 */ /* 0x000fce0000000000 */
.L_x_1898:
[----:B------:R-:W-:Y:S05]  /*52a0*/  BSYNC B0 ;  /* 0x0000000000007941 */ /* 0x000fea0003800000 */
.L_x_1897:
[----:B------:R3:W-:Y:S01]  /*52b0*/  STG.E.U8 desc[UR36][R2.64], R0 ;  /* 0x0000000002007986 */ /* 0x0007e2000c101124 */
[----:B------:R-:W-:Y:S01]  /*52c0*/  IMAD.MOV.U32 R19, RZ, RZ, R27 ;  /* 0x000000ffff137224 */ /* 0x000fe200078e001b */
[----:B------:R-:W-:Y:S06]  /*52d0*/  BRA `(.L_x_1872) ;  /* 0x00000004002c7947 */ /* 0x000fec0003800000 */
.L_x_1895:
        /* <DEDUP_REMOVED lines=17> */
.L_x_1902:
[----:B------:R-:W-:-:S04]  /*53f0*/  LOP3.LUT R0, R7, 0x80000000, RZ, 0xc0, !PT ;  /* 0x8000000007007812 */ /* 0x000fc800078ec0ff */
[----:B------:R-:W-:-:S04]  /*5400*/  SHF.R.U32.HI R5, RZ, 0x18, R0 ;  /* 0x00000018ff057819 */ /* 0x000fc80000011600 */
[----:B------:R-:W-:-:S04]  /*5410*/  LOP3.LUT R4, R4, R5, RZ, 0xfc, !PT ;  /* 0x0000000504047212 */ /* 0x000fc800078efcff */
[----:B------:R-:W-:-:S07]  /*5420*/  PRMT R0, R4, 0x7610, R0 ;  /* 0x0000761004007816 */ /* 0x000fce0000000000 */
.L_x_1901:
[----:B------:R-:W-:Y:S05]  /*5430*/  BSYNC B0 ;  /* 0x0000000000007941 */ /* 0x000fea0003800000 */
.L_x_1900:
[----:B------:R0:W-:Y:S01]  /*5440*/  STG.E.U8 desc[UR36][R2.64], R0 ;  /* 0x0000000002007986 */ /* 0x0001e2000c101124 */
[----:B------:R-:W-:Y:S01]  /*5450*/  IMAD.MOV.U32 R19, RZ, RZ, R27 ;  /* 0x000000ffff137224 */ /* 0x000fe200078e001b */
[----:B------:R-:W-:Y:S06]  /*5460*/  BRA `(.L_x_1872) ;  /* 0x0000000000c87947 */ /* 0x000fec0003800000 */
.L_x_1894:
        /* <DEDUP_REMOVED lines=23> */
.L_x_1877:
        /* <DEDUP_REMOVED lines=16> */
.L_x_1905:
[----:B------:R-:W-:Y:S01]  /*56e0*/  IMAD.MOV.U32 R19, RZ, RZ, R27 ;  /* 0x000000ffff137224 */ /* 0x000fe200078e001b */
[----:B------:R-:W-:Y:S06]  /*56f0*/  BRA `(.L_x_1872) ;  /* 0x0000000000247947 */ /* 0x000fec0003800000 */
.L_x_1904:
[----:B------:R-:W-:Y:S02]  /*5700*/  HADD2.F32 R4, -RZ, R0.H0_H0 ;  /* 0x20000000ff047230 */ /* 0x000fe40000004100 */
[----:B------:R-:W-:-:S04]  /*5710*/  IMAD.MOV.U32 R19, RZ, RZ, R27 ;  /* 0x000000ffff137224 */ /* 0x000fc800078e001b */
[----:B------:R-:W0:Y:S02]  /*5720*/  F2I.U64.TRUNC R4, R4 ;  /* 0x0000000400047311 */ /* 0x000e24000020d800 */
[----:B0-----:R2:W-:Y:S01]  /*5730*/  STG.E.64 desc[UR36][R2.64], R4 ;  /* 0x0000000402007986 */ /* 0x0015e2000c101b24 */
[----:B------:R-:W-:Y:S05]  /*5740*/  BRA `(.L_x_1872) ;  /* 0x0000000000107947 */ /* 0x000fea0003800000 */
.L_x_1903:
[----:B------:R-:W-:Y:S02]  /*5750*/  HADD2.F32 R0, -RZ, R0.H0_H0 ;  /* 0x20000000ff007230 */ /* 0x000fe40000004100 */
[----:B------:R-:W-:Y:S02]  /*5760*/  IMAD.MOV.U32 R19, RZ, RZ, R27 ;  /* 0x000000ffff137224 */ /* 0x000fe400078e001b */
[----:B------:R-:W0:Y:S02]  /*5770*/  F2I.FTZ.U32.TRUNC.NTZ R5, R0 ;  /* 0x0000000000057305 */ /* 0x000e24000021f000 */
[----:B0-----:R0:W-:Y:S03]  /*5780*/  STG.E desc[UR36][R2.64], R5 ;  /* 0x0000000502007986 */ /* 0x0011e6000c101924 */
.L_x_1872:
[----:B------:R-:W-:Y:S05]  /*5790*/  BSYNC B6 ;  /* 0x0000000000067941 */ /* 0x000fea0003800000 */
.L_x_1871:
        /* <DEDUP_REMOVED lines=25> */
.L_x_1911:
[----:B------:R-:W-:-:S06]  /*5930*/  HADD2.F32 R5, -RZ, R24.H0_H0 ;  /* 0x20000018ff057230 */ /* 0x000fcc0000004100 */
[----:B------:R-:W0:Y:S02]  /*5940*/  F2I.S64.TRUNC R4, R5 ;  /* 0x0000000500047311 */ /* 0x000e24000020d900 */
[----:B0-----:R0:W-:Y:S01]  /*5950*/  STG.E.U8 desc[UR36][R2.64], R4 ;  /* 0x0000000402007986 */ /* 0x0011e2000c101124 */
[----:B------:R-:W-:Y:S05]  /*5960*/  BRA `(.L_x_1913) ;  /* 0x0000000c00847947 */ /* 0x000fea0003800000 */
.L_x_1910:
        /* <DEDUP_REMOVED lines=10> */
.L_x_1915:
[----:B------:R-:W-:-:S04]  /*5a10*/  HADD2.F32 R24, -RZ, R24.H0_H0 ;  /* 0x20000018ff187230 */ /* 0x000fc80000004100 */
[----:B------:R-:W0:Y:S02]  /*5a20*/  F2I.FTZ.TRUNC.NTZ R5, R24 ;  /* 0x0000001800057305 */ /* 0x000e24000021f100 */
[----:B0-----:R0:W-:Y:S01]  /*5a30*/  STG.E desc[UR36][R2.64], R5 ;  /* 0x0000000502007986 */ /* 0x0011e2000c101924 */
[----:B------:R-:W-:Y:S05]  /*5a40*/  BRA `(.L_x_1913) ;  /* 0x0000000c004c7947 */ /* 0x000fea0003800000 */
.L_x_1914:
[----:B------:R-:W-:-:S04]  /*5a50*/  HADD2.F32 R24, -RZ, R24.H0_H0 ;  /* 0x20000018ff187230 */ /* 0x000fc80000004100 */
[----:B------:R-:W0:Y:S02]  /*5a60*/  F2I.FTZ.TRUNC.NTZ R5, R24 ;  /* 0x0000001800057305 */ /* 0x000e24000021f100 */
[----:B0-----:R0:W-:Y:S01]  /*5a70*/  STG.E.U16 desc[UR36][R2.64], R5 ;  /* 0x0000000502007986 */ /* 0x0011e2000c101524 */
[----:B------:R-:W-:Y:S05]  /*5a80*/  BRA `(.L_x_1913) ;  /* 0x0000000c003c7947 */ /* 0x000fea0003800000 */
.L_x_1909:
        /* <DEDUP_REMOVED lines=9> */
.L_x_1917:
[----:B------:R0:W-:Y:S01]  /*5b20*/  STG.E.U16 desc[UR36][R2.64], R24 ;  /* 0x0000001802007986 */ /* 0x0001e2000c101524 */
[----:B------:R-:W-:Y:S05]  /*5b30*/  BRA `(.L_x_1913) ;  /* 0x0000000c00107947 */ /* 0x000fea0003800000 */
.L_x_1916:
        /* <DEDUP_REMOVED lines=10> */
.L_x_1919:
[----:B------:R-:W-:-:S05]  /*5be0*/  HADD2.F32 R0, -RZ, R24.H0_H0 ;  /* 0x20000018ff007230 */ /* 0x000fca0000004100 */
[----:B------:R-:W-:-:S04]  /*5bf0*/  F2FP.F16.F32.PACK_AB R0, RZ, R0 ;  /* 0x00000000ff00723e */ /* 0x000fc800000000ff */
[----:B------:R-:W-:-:S05]  /*5c00*/  PRMT R0, R0, 0x5410, RZ ;  /* 0x0000541000007816 */ /* 0x000fca00000000ff */
[----:B------:R0:W-:Y:S01]  /*5c10*/  STG.E desc[UR36][R2.64], R0 ;  /* 0x0000000002007986 */ /* 0x0001e2000c101924 */
[----:B------:R-:W-:Y:S05]  /*5c20*/  BRA `(.L_x_1913) ;  /* 0x0000000800d47947 */ /* 0x000fea0003800000 */
.L_x_1918:
[----:B------:R-:W-:-:S05]  /*5c30*/  HADD2.F32 R4, -RZ, R24.H0_H0 ;  /* 0x20000018ff047230 */ /* 0x000fca0000004100 */
[----:B------:R-:W-:-:S06]  /*5c40*/  FMUL.FTZ R4, R4, 1 ;  /* 0x3f80000004047820 */ /* 0x000fcc0000410000 */
[----:B------:R-:W0:Y:S02]  /*5c50*/  F2F.F64.F32 R4, R4 ;  /* 0x0000000400047310 */ /* 0x000e240000201800 */
[----:B0-----:R0:W-:Y:S01]  /*5c60*/  STG.E.64 desc[UR36][R2.64], R4 ;  /* 0x0000000402007986 */ /* 0x0011e2000c101b24 */
[----:B------:R-:W-:Y:S05]  /*5c70*/  BRA `(.L_x_1913) ;  /* 0x0000000800c07947 */ /* 0x000fea0003800000 */
.L_x_1908:
        /* <DEDUP_REMOVED lines=13> */
.L_x_1922:
[----:B------:R-:W-:Y:S01]  /*5d50*/  HADD2.F32 R24, -RZ, R24.H0_H0 ;  /* 0x20000018ff187230 */ /* 0x000fe20000004100 */
[----:B------:R-:W-:-:S04]  /*5d60*/  CS2R R6, SRZ ;  /* 0x0000000000067805 */ /* 0x000fc8000001ff00 */
[----:B------:R-:W-:-:S06]  /*5d70*/  FMUL.FTZ R4, R24, 1 ;  /* 0x3f80000018047820 */ /* 0x000fcc0000410000 */
[----:B------:R-:W0:Y:S02]  /*5d80*/  F2F.F64.F32 R4, R4 ;  /* 0x0000000400047310 */ /* 0x000e240000201800 */
[----:B0-----:R0:W-:Y:S01]  /*5d90*/  STG.E.128 desc[UR36][R2.64], R4 ;  /* 0x0000000402007986 */ /* 0x0011e2000c101d24 */
[----:B------:R-:W-:Y:S05]  /*5da0*/  BRA `(.L_x_1913) ;  /* 0x0000000800747947 */ /* 0x000fea0003800000 */
.L_x_1921:
        /* <DEDUP_REMOVED lines=21> */
.L_x_1926:
[----:B------:R-:W-:Y:S05]  /*5f00*/  BSYNC B0 ;  /* 0x0000000000007941 */ /* 0x000fea0003800000 */
.L_x_1925:
[----:B------:R-:W-:-:S05]  /*5f10*/  LOP3.LUT R5, R0, R5, RZ, 0xfc, !PT ;  /* 0x0000000500057212 */ /* 0x000fca00078efcff */
[----:B------:R0:W-:Y:S01]  /*5f20*/  STG.E.U8 desc[UR36][R2.64], R5 ;  /* 0x0000000502007986 */ /* 0x0001e2000c101124 */
[----:B------:R-:W-:Y:S05]  /*5f30*/  BRA `(.L_x_1913) ;  /* 0x0000000800107947 */ /* 0x000fea0003800000 */
.L_x_1924:
        /* <DEDUP_REMOVED lines=13> */
.L_x_1928:
[----:B------:R-:W-:Y:S01]  /*6010*/  IMAD.MOV.U32 R0, RZ, RZ, 0x7f ;  /* 0x0000007fff007424 */ /* 0x000fe200078e00ff */
[----:B------:R-:W-:-:S04]  /*6020*/  ISETP.GT.U32.AND P0, PT, R4, 0x7f800000, PT ;  /* 0x7f8000000400780c */ /* 0x000fc80003f04070 */
[----:B------:R-:W-:-:S09]  /*6030*/  SEL R0, R0, 0x7c, P0 ;  /* 0x0000007c00007807 */ /* 0x000fd20000000000 */
.L_x_1929:
[----:B------:R-:W-:Y:S05]  /*6040*/  BSYNC B0 ;  /* 0x0000000000007941 */ /* 0x000fea0003800000 */
.L_x_1927:
[----:B------:R-:W-:-:S04]  /*6050*/  LOP3.LUT R4, R5, 0x80000000, RZ, 0xc0, !PT ;  /* 0x8000000005047812 */ /* 0x000fc800078ec0ff */
[----:B------:R-:W-:-:S04]  /*6060*/  SHF.R.U32.HI R5, RZ, 0x18, R4 ;  /* 0x00000018ff057819 */ /* 0x000fc80000011604 */
[----:B------:R-:W-:-:S05]  /*6070*/  LOP3.LUT R5, R0, R5, RZ, 0xfc, !PT ;  /* 0x0000000500057212 */ /* 0x000fca00078efcff */
[----:B------:R0:W-:Y:S01]  /*6080*/  STG.E.U8 desc[UR36][R2.64], R5 ;  /* 0x0000000502007986 */ /* 0x0001e2000c101124 */
[----:B------:R-:W-:Y:S05]  /*6090*/  BRA `(.L_x_1913) ;  /* 0x0000000400b87947 */ /* 0x000fea0003800000 */
.L_x_1923:
[----:B------:R-:W-:-:S05]  /*60a0*/  HADD2.F32 R0, -RZ, R24.H0_H0 ;  /* 0x20000018ff007230 */ /* 0x000fca0000004100 */
[----:B------:R-:W-:-:S05]  /*60b0*/  F2FP.BF16.F32.PACK_AB R0, RZ, R0 ;  /* 0x00000000ff00723e */ /* 0x000fca00000010ff */
[----:B------:R0:W-:Y:S01]  /*60c0*/  STG.E.U16 desc[UR36][R2.64], R0 ;  /* 0x0000000002007986 */ /* 0x0001e2000c101524 */
[----:B------:R-:W-:Y:S05]  /*60d0*/  BRA `(.L_x_1913) ;  /* 0x0000000400a87947 */ /* 0x000fea0003800000 */
.L_x_1920:
        /* <DEDUP_REMOVED lines=12> */
.L_x_1932:
        /* <DEDUP_REMOVED lines=17> */
.L_x_1935:
[----:B------:R-:W-:-:S04]  /*62b0*/  LOP3.LUT R0, R7, 0x80000000, RZ, 0xc0, !PT ;  /* 0x8000000007007812 */ /* 0x000fc800078ec0ff */
[----:B------:R-:W-:-:S04]  /*62c0*/  SHF.R.U32.HI R5, RZ, 0x18, R0 ;  /* 0x00000018ff057819 */ /* 0x000fc80000011600 */
[----:B------:R-:W-:-:S04]  /*62d0*/  LOP3.LUT R4, R4, R5, RZ, 0xfc, !PT ;  /* 0x0000000504047212 */ /* 0x000fc800078efcff */
[----:B------:R-:W-:-:S07]  /*62e0*/  PRMT R0, R4, 0x7610, R0 ;  /* 0x0000761004007816 */ /* 0x000fce0000000000 */
.L_x_1934:
[----:B------:R-:W-:Y:S05]  /*62f0*/  BSYNC B0 ;  /* 0x0000000000007941 */ /* 0x000fea0003800000 */
.L_x_1933:
[----:B------:R3:W-:Y:S01]  /*6300*/  STG.E.U8 desc[UR36][R2.64], R0 ;  /* 0x0000000002007986 */ /* 0x0007e2000c101124 */
[----:B------:R-:W-:Y:S05]  /*6310*/  BRA `(.L_x_1913) ;  /* 0x0000000400187947 */ /* 0x000fea0003800000 */
.L_x_1931:
        /* <DEDUP_REMOVED lines=17> */
.L_x_1938:
[----:B------:R-:W-:-:S04]  /*6430*/  LOP3.LUT R0, R7, 0x80000000, RZ, 0xc0, !PT ;  /* 0x8000000007007812 */ /* 0x000fc800078ec0ff */
[----:B------:R-:W-:-:S04]  /*6440*/  SHF.R.U32.HI R5, RZ, 0x18, R0 ;  /* 0x00000018ff057819 */ /* 0x000fc80000011600 */
[----:B------:R-:W-:-:S04]  /*6450*/  LOP3.LUT R4, R4, R5, RZ, 0xfc, !PT ;  /* 0x0000000504047212 */ /* 0x000fc800078efcff */
[----:B------:R-:W-:-:S07]  /*6460*/  PRMT R0, R4, 0x7610, R0 ;  /* 0x0000761004007816 */ /* 0x000fce0000000000 */
.L_x_1937:
[----:B------:R-:W-:Y:S05]  /*6470*/  BSYNC B0 ;  /* 0x0000000000007941 */ /* 0x000fea0003800000 */
.L_x_1936:
[----:B------:R0:W-:Y:S01]  /*6480*/  STG.E.U8 desc[UR36][R2.64], R0 ;  /* 0x0000000002007986 */ /* 0x0001e2000c101124 */
[----:B------:R-:W-:Y:S05]  /*6490*/  BRA `(.L_x_1913) ;  /* 0x0000000000b87947 */ /* 0x000fea0003800000 */
.L_x_1930:
        /* <DEDUP_REMOVED lines=22> */
.L_x_1912:
        /* <DEDUP_REMOVED lines=16> */
.L_x_1941:
[----:B------:R-:W-:Y:S05]  /*6700*/  BRA `(.L_x_1913) ;  /* 0x00000000001c7947 */ /* 0x000fea0003800000 */
.L_x_1940:
[----:B------:R-:W-:-:S06]  /*6710*/  HADD2.F32 R4, -RZ, R24.H0_H0 ;  /* 0x20000018ff047230 */ /* 0x000fcc0000004100 */
[----:B------:R-:W0:Y:S02]  /*6720*/  F2I.U64.TRUNC R4, R4 ;  /* 0x0000000400047311 */ /* 0x000e24000020d800 */
[----:B0-----:R2:W-:Y:S01]  /*6730*/  STG.E.64 desc[UR36][R2.64], R4 ;  /* 0x0000000402007986 */ /* 0x0015e2000c101b24 */
[----:B------:R-:W-:Y:S05]  /*6740*/  BRA `(.L_x_1913) ;  /* 0x00000000000c7947 */ /* 0x000fea0003800000 */
.L_x_1939:
[----:B------:R-:W-:-:S04]  /*6750*/  HADD2.F32 R24, -RZ, R24.H0_H0 ;  /* 0x20000018ff187230 */ /* 0x000fc80000004100 */
[----:B------:R-:W0:Y:S02]  /*6760*/  F2I.FTZ.U32.TRUNC.NTZ R5, R24 ;  /* 0x0000001800057305 */ /* 0x000e24000021f000 */
[----:B0-----:R0:W-:Y:S02]  /*6770*/  STG.E desc[UR36][R2.64], R5 ;  /* 0x0000000502007986 */ /* 0x0011e4000c101924 */
.L_x_1913:
        /* <DEDUP_REMOVED lines=25> */
.L_x_1945:
[----:B------:R-:W-:-:S06]  /*6910*/  HADD2.F32 R5, -RZ, R23.H0_H0 ;  /* 0x20000017ff057230 */ /* 0x000fcc0000004100 */
[----:B------:R-:W0:Y:S02]  /*6920*/  F2I.S64.TRUNC R4, R5 ;  /* 0x0000000500047311 */ /* 0x000e24000020d900 */
[----:B0-----:R3:W-:Y:S01]  /*6930*/  STG.E.U8 desc[UR36][R2.64], R4 ;  /* 0x0000000402007986 */ /* 0x0017e2000c101124 */
[----:B------:R-:W-:Y:S05]  /*6940*/  BRA `(.L_x_1947) ;  /* 0x0000000c00847947 */ /* 0x000fea0003800000 */
.L_x_1944:
        /* <DEDUP_REMOVED lines=10> */
.L_x_1949:
[----:B------:R-:W-:-:S06]  /*69f0*/  HADD2.F32 R23, -RZ, R23.H0_H0 ;  /* 0x20000017ff177230 */ /* 0x000fcc0000004100 */
[----:B------:R-:W0:Y:S02]  /*6a00*/  F2I.FTZ.TRUNC.NTZ R23, R23 ;  /* 0x0000001700177305 */ /* 0x000e24000021f100 */
[----:B0-----:R2:W-:Y:S01]  /*6a10*/  STG.E desc[UR36][R2.64], R23 ;  /* 0x0000001702007986 */ /* 0x0015e2000c101924 */
[----:B------:R-:W-:Y:S05]  /*6a20*/  BRA `(.L_x_1947) ;  /* 0x0000000c004c7947 */ /* 0x000fea0003800000 */
.L_x_1948:
[----:B------:R-:W-:-:S06]  /*6a30*/  HADD2.F32 R23, -RZ, R23.H0_H0 ;  /* 0x20000017ff177230 */ /* 0x000fcc0000004100 */
[----:B------:R-:W0:Y:S02]  /*6a40*/  F2I.FTZ.TRUNC.NTZ R23, R23 ;  /* 0x0000001700177305 */ /* 0x000e24000021f100 */
[----:B0-----:R0:W-:Y:S01]  /*6a50*/  STG.E.U16 desc[UR36][R2.64], R23 ;  /* 0x0000001702007986 */ /* 0x0011e2000c101524 */
[----:B------:R-:W-:Y:S05]  /*6a60*/  BRA `(.L_x_1947) ;  /* 0x0000000c003c7947 */ /* 0x000fea0003800000 */
.L_x_1943:
        /* <DEDUP_REMOVED lines=9> */
.L_x_1951:
[----:B------:R0:W-:Y:S01]  /*6b00*/  STG.E.U16 desc[UR36][R2.64], R23 ;  /* 0x0000001702007986 */ /* 0x0001e2000c101524 */
[----:B------:R-:W-:Y:S05]  /*6b10*/  BRA `(.L_x_1947) ;  /* 0x0000000c00107947 */ /* 0x000fea0003800000 */
.L_x_1950:
        /* <DEDUP_REMOVED lines=10> */
.L_x_1953:
[----:B------:R-:W-:-:S05]  /*6bc0*/  HADD2.F32 R0, -RZ, R23.H0_H0 ;  /* 0x20000017ff007230 */ /* 0x000fca0000004100 */
[----:B------:R-:W-:-:S04]  /*6bd0*/  F2FP.F16.F32.PACK_AB R0, RZ, R0 ;  /* 0x00000000ff00723e */ /* 0x000fc800000000ff */
[----:B------:R-:W-:-:S05]  /*6be0*/  PRMT R0, R0, 0x5410, RZ ;  /* 0x0000541000007816 */ /* 0x000fca00000000ff */
[----:B------:R0:W-:Y:S01]  /*6bf0*/  STG.E desc[UR36][R2.64], R0 ;  /* 0x0000000002007986 */ /* 0x0001e2000c101924 */
[----:B------:R-:W-:Y:S05]  /*6c00*/  BRA `(.L_x_1947) ;  /* 0x0000000800d47947 */ /* 0x000fea0003800000 */
.L_x_1952:
[----:B------:R-:W-:-:S05]  /*6c10*/  HADD2.F32 R4, -RZ, R23.H0_H0 ;  /* 0x20000017ff047230 */ /* 0x000fca0000004100 */
[----:B------:R-:W-:-:S06]  /*6c20*/  FMUL.FTZ R4, R4, 1 ;  /* 0x3f80000004047820 */ /* 0x000fcc0000410000 */
[----:B------:R-:W0:Y:S02]  /*6c30*/  F2F.F64.F32 R4, R4 ;  /* 0x0000000400047310 */ /* 0x000e240000201800 */
[----:B0-----:R0:W-:Y:S01]  /*6c40*/  STG.E.64 desc[UR36][R2.64], R4 ;  /* 0x0000000402007986 */ /* 0x0011e2000c101b24 */
[----:B------:R-:W-:Y:S05]  /*6c50*/  BRA `(.L_x_1947) ;  /* 0x0000000800c07947 */ /* 0x000fea0003800000 */
.L_x_1942:
        /* <DEDUP_REMOVED lines=13> */
.L_x_1956:
[----:B------:R-:W-:Y:S01]  /*6d30*/  HADD2.F32 R23, -RZ, R23.H0_H0 ;  /* 0x20000017ff177230 */ /* 0x000fe20000004100 */
[----:B------:R-:W-:-:S04]  /*6d40*/  CS2R R6, SRZ ;  /* 0x0000000000067805 */ /* 0x000fc8000001ff00 */
[----:B------:R-:W-:-:S06]  /*6d50*/  FMUL.FTZ R4, R23, 1 ;  /* 0x3f80000017047820 */ /* 0x000fcc0000410000 */
[----:B------:R-:W0:Y:S02]  /*6d60*/  F2F.F64.F32 R4, R4 ;  /* 0x0000000400047310 */ /* 0x000e240000201800 */
[----:B0-----:R0:W-:Y:S01]  /*6d70*/  STG.E.128 desc[UR36][R2.64], R4 ;  /* 0x0000000402007986 */ /* 0x0011e2000c101d24 */
[----:B------:R-:W-:Y:S05]  /*6d80*/  BRA `(.L_x_1947) ;  /* 0x0000000800747947 */ /* 0x000fea0003800000 */
.L_x_1955:
        /* <DEDUP_REMOVED lines=21> */
.L_x_1960:
[----:B------:R-:W-:Y:S05]  /*6ee0*/  BSYNC B0 ;  /* 0x0000000000007941 */ /* 0x000fea0003800000 */
.L_x_1959:
[----:B------:R-:W-:-:S05]  /*6ef0*/  LOP3.LUT R5, R0, R5, RZ, 0xfc, !PT ;  /* 0x0000000500057212 */ /* 0x000fca00078efcff */
[----:B------:R0:W-:Y:S01]  /*6f00*/  STG.E.U8 desc[UR36][R2.64], R5 ;  /* 0x0000000502007986 */ /* 0x0001e2000c101124 */
[----:B------:R-:W-:Y:S05]  /*6f10*/  BRA `(.L_x_1947) ;  /* 0x0000000800107947 */ /* 0x000fea0003800000 */
.L_x_1958:
        /* <DEDUP_REMOVED lines=13> */
.L_x_1962:
[----:B------:R-:W-:Y:S01]  /*6ff0*/  IMAD.MOV.U32 R0, RZ, RZ, 0x7f ;  /* 0x0000007fff007424 */ /* 0x000fe200078e00ff */
[----:B------:R-:W-:-:S04]  /*7000*/  ISETP.GT.U32.AND P0, PT, R4, 0x7f800000, PT ;  /* 0x7f8000000400780c */ /* 0x000fc80003f04070 */
[----:B------:R-:W-:-:S09]  /*7010*/  SEL R0, R0, 0x7c, P0 ;  /* 0x0000007c00007807 */ /* 0x000fd20000000000 */
.L_x_1963:
[----:B------:R-:W-:Y:S05]  /*7020*/  BSYNC B0 ;  /* 0x0000000000007941 */ /* 0x000fea0003800000 */
.L_x_1961:
[----:B------:R-:W-:-:S04]  /*7030*/  LOP3.LUT R4, R23, 0x80000000, RZ, 0xc0, !PT ;  /* 0x8000000017047812 */ /* 0x000fc800078ec0ff */
[----:B------:R-:W-:-:S04]  /*7040*/  SHF.R.U32.HI R5, RZ, 0x18, R4 ;  /* 0x00000018ff057819 */ /* 0x000fc80000011604 */
[----:B------:R-:W-:-:S05]  /*7050*/  LOP3.LUT R5, R0, R5, RZ, 0xfc, !PT ;  /* 0x0000000500057212 */ /* 0x000fca00078efcff */
[----:B------:R0:W-:Y:S01]  /*7060*/  STG.E.U8 desc[UR36][R2.64], R5 ;  /* 0x0000000502007986 */ /* 0x0001e2000c101124 */
[----:B------:R-:W-:Y:S05]  /*7070*/  BRA `(.L_x_1947) ;  /* 0x0000000400b87947 */ /* 0x000fea0003800000 */
.L_x_1957:
[----:B------:R-:W-:-:S05]  /*7080*/  HADD2.F32 R0, -RZ, R23.H0_H0 ;  /* 0x20000017ff007230 */ /* 0x000fca0000004100 */
[----:B------:R-:W-:-:S05]  /*7090*/  F2FP.BF16.F32.PACK_AB R0, RZ, R0 ;  /* 0x00000000ff00723e */ /* 0x000fca00000010ff */
[----:B------:R0:W-:Y:S01]  /*70a0*/  STG.E.U16 desc[UR36][R2.64], R0 ;  /* 0x0000000002007986 */ /* 0x0001e2000c101524 */
[----:B------:R-:W-:Y:S05]  /*70b0*/  BRA `(.L_x_1947) ;  /* 0x0000000400a87947 */ /* 0x000fea0003800000 */
.L_x_1954:
        /* <DEDUP_REMOVED lines=12> */
.L_x_1966:
        /* <DEDUP_REMOVED lines=17> */
.L_x_1969:
[----:B------:R-:W-:-:S04]  /*7290*/  LOP3.LUT R0, R23, 0x80000000, RZ, 0xc0, !PT ;  /* 0x8000000017007812 */ /* 0x000fc800078ec0ff */
[----:B------:R-:W-:-:S04]  /*72a0*/  SHF.R.U32.HI R5, RZ, 0x18, R0 ;  /* 0x00000018ff057819 */ /* 0x000fc80000011600 */
[----:B------:R-:W-:-:S04]  /*72b0*/  LOP3.LUT R4, R4, R5, RZ, 0xfc, !PT ;  /* 0x0000000504047212 */ /* 0x000fc800078efcff */
[----:B------:R-:W-:-:S07]  /*72c0*/  PRMT R0, R4, 0x7610, R0 ;  /* 0x0000761004007816 */ /* 0x000fce0000000000 */
.L_x_1968:
[----:B------:R-:W-:Y:S05]  /*72d0*/  BSYNC B0 ;  /* 0x0000000000007941 */ /* 0x000fea0003800000 */
.L_x_1967:
[----:B------:R0:W-:Y:S01]  /*72e0*/  STG.E.U8 desc[UR36][R2.64], R0 ;  /* 0x0000000002007986 */ /* 0x0001e2000c101124 */
[----:B------:R-:W-:Y:S05]  /*72f0*/  BRA `(.L_x_1947) ;  /* 0x0000000400187947 */ /* 0x000fea0003800000 */
.L_x_1965:
        /* <DEDUP_REMOVED lines=17> */
.L_x_1972:
[----:B------:R-:W-:-:S04]  /*7410*/  LOP3.LUT R0, R23, 0x80000000, RZ, 0xc0, !PT ;  /* 0x8000000017007812 */ /* 0x000fc800078ec0ff */
[----:B------:R-:W-:-:S04]  /*7420*/  SHF.R.U32.HI R5, RZ, 0x18, R0 ;  /* 0x00000018ff057819 */ /* 0x000fc80000011600 */
[----:B------:R-:W-:-:S04]  /*7430*/  LOP3.LUT R4, R4, R5, RZ, 0xfc, !PT ;  /* 0x0000000504047212 */ /* 0x000fc800078efcff */
[----:B------:R-:W-:-:S07]  /*7440*/  PRMT R0, R4, 0x7610, R0 ;  /* 0x0000761004007816 */ /* 0x000fce0000000000 */
.L_x_1971:
[----:B------:R-:W-:Y:S05]  /*7450*/  BSYNC B0 ;  /* 0x0000000000007941 */ /* 0x000fea0003800000 */
.L_x_1970:
[----:B------:R0:W-:Y:S01]  /*7460*/  STG.E.U8 desc[UR36][R2.64], R0 ;  /* 0x0000000002007986 */ /* 0x0001e2000c101124 */
[----:B------:R-:W-:Y:S05]  /*7470*/  BRA `(.L_x_1947) ;  /* 0x0000000000b87947 */ /* 0x000fea0003800000 */
.L_x_1964:
        /* <DEDUP_REMOVED lines=22> */
.L_x_1946:
        /* <DEDUP_REMOVED lines=16> */
.L_x_1975:
[----:B------:R-:W-:Y:S05]  /*76e0*/  BRA `(.L_x_1947) ;  /* 0x00000000001c7947 */ /* 0x000fea0003800000 */
.L_x_1974:
[----:B------:R-:W-:-:S06]  /*76f0*/  HADD2.F32 R4, -RZ, R23.H0_H0 ;  /* 0x20000017ff047230 */ /* 0x000fcc0000004100 */
[----:B------:R-:W0:Y:S02]  /*7700*/  F2I.U64.TRUNC R4, R4 ;  /* 0x0000000400047311 */ /* 0x000e24000020d800 */
[----:B0-----:R0:W-:Y:S01]  /*7710*/  STG.E.64 desc[UR36][R2.64], R4 ;  /* 0x0000000402007986 */ /* 0x0011e2000c101b24 */
[----:B------:R-:W-:Y:S05]  /*7720*/  BRA `(.L_x_1947) ;  /* 0x00000000000c7947 */ /* 0x000fea0003800000 */
.L_x_1973:
[----:B------:R-:W-:-:S06]  /*7730*/  HADD2.F32 R23, -RZ, R23.H0_H0 ;  /* 0x20000017ff177230 */ /* 0x000fcc0000004100 */
[----:B------:R-:W0:Y:S02]  /*7740*/  F2I.FTZ.U32.TRUNC.NTZ R23, R23 ;  /* 0x0000001700177305 */ /* 0x000e24000021f000 */
[----:B0-----:R0:W-:Y:S02]  /*7750*/  STG.E desc[UR36][R2.64], R23 ;  /* 0x0000001702007986 */ /* 0x0011e4000c101924 */
.L_x_1947:
[----:B------:R-:W-:-:S07]  /*7760*/  VIADD R19, R19, 0x80 ;  /* 0x0000008013137836 */ /* 0x000fce0000000000 */
.L_x_1907:
[----:B------:R-:W-:Y:S05]  /*7770*/  BSYNC B6 ;  /* 0x0000000000067941 */ /* 0x000fea0003800000 */
.L_x_1906:
        /* <DEDUP_REMOVED lines=23> */
.L_x_1979:
[----:B------:R-:W-:-:S06]  /*78f0*/  HADD2.F32 R5, -RZ, R22.H0_H0 ;  /* 0x20000016ff057230 */ /* 0x000fcc0000004100 */
[----:B------:R-:W0:Y:S02]  /*7900*/  F2I.S64.TRUNC R4, R5 ;  /* 0x0000000500047311 */ /* 0x000e24000020d900 */
[----:B0-----:R-:W-:Y:S01]  /*7910*/  STG.E.U8 desc[UR36][R2.64], R4 ;  /* 0x0000000402007986 */ /* 0x001fe2000c101124 */
[----:B------:R-:W-:Y:S05]  /*7920*/  EXIT ;  /* 0x000000000000794d */ /* 0x000fea0003800000 */
.L_x_1978:
        /* <DEDUP_REMOVED lines=10> */
.L_x_1982:
[----:B------:R-:W-:-:S04]  /*79d0*/  HADD2.F32 R22, -RZ, R22.H0_H0 ;  /* 0x20000016ff167230 */ /* 0x000fc80000004100 */
[----:B------:R-:W0:Y:S02]  /*79e0*/  F2I.FTZ.TRUNC.NTZ R5, R22 ;  /* 0x0000001600057305 */ /* 0x000e24000021f100 */
[----:B0-----:R-:W-:Y:S01]  /*79f0*/  STG.E desc[UR36][R2.64], R5 ;  /* 0x0000000502007986 */ /* 0x001fe2000c101924 */
[----:B------:R-:W-:Y:S05]  /*7a00*/  EXIT ;  /* 0x000000000000794d */ /* 0x000fea0003800000 */
.L_x_1981:
[----:B------:R-:W-:-:S04]  /*7a10*/  HADD2.F32 R22, -RZ, R22.H0_H0 ;  /* 0x20000016ff167230 */ /* 0x000fc80000004100 */
[----:B------:R-:W0:Y:S02]  /*7a20*/  F2I.FTZ.TRUNC.NTZ R5, R22 ;  /* 0x0000001600057305 */ /* 0x000e24000021f100 */
[----:B0-----:R-:W-:Y:S01]  /*7a30*/  STG.E.U16 desc[UR36][R2.64], R5 ;  /* 0x0000000502007986 */ /* 0x001fe2000c101524 */
[----:B------:R-:W-:Y:S05]  /*7a40*/  EXIT ;  /* 0x000000000000794d */ /* 0x000fea0003800000 */
.L_x_1977:
        /* <DEDUP_REMOVED lines=9> */
.L_x_1984:
[----:B------:R-:W-:Y:S01]  /*7ae0*/  STG.E.U16 desc[UR36][R2.64], R22 ;  /* 0x0000001602007986 */ /* 0x000fe2000c101524 */
[----:B------:R-:W-:Y:S05]  /*7af0*/  EXIT ;  /* 0x000000000000794d */ /* 0x000fea0003800000 */
.L_x_1983:
        /* <DEDUP_REMOVED lines=10> */
.L_x_1986:
[----:B------:R-:W-:-:S05]  /*7ba0*/  HADD2.F32 R0, -RZ, R22.H0_H0 ;  /* 0x20000016ff007230 */ /* 0x000fca0000004100 */
[----:B------:R-:W-:-:S04]  /*7bb0*/  F2FP.F16.F32.PACK_AB R0, RZ, R0 ;  /* 0x00000000ff00723e */ /* 0x000fc800000000ff */
[----:B------:R-:W-:-:S05]  /*7bc0*/  PRMT R0, R0, 0x5410, RZ ;  /* 0x0000541000007816 */ /* 0x000fca00000000ff */
[----:B------:R-:W-:Y:S01]  /*7bd0*/  STG.E desc[UR36][R2.64], R0 ;  /* 0x0000000002007986 */ /* 0x000fe2000c101924 */
[----:B------:R-:W-:Y:S05]  /*7be0*/  EXIT ;  /* 0x000000000000794d */ /* 0x000fea0003800000 */
.L_x_1985:
[----:B------:R-:W-:-:S05]  /*7bf0*/  HADD2.F32 R4, -RZ, R22.H0_H0 ;  /* 0x20000016ff047230 */ /* 0x000fca0000004100 */
[----:B------:R-:W-:-:S06]  /*7c00*/  FMUL.FTZ R4, R4, 1 ;  /* 0x3f80000004047820 */ /* 0x000fcc0000410000 */
[----:B------:R-:W0:Y:S02]  /*7c10*/  F2F.F64.F32 R4, R4 ;  /* 0x0000000400047310 */ /* 0x000e240000201800 */
[----:B0-----:R-:W-:Y:S01]  /*7c20*/  STG.E.64 desc[UR36][R2.64], R4 ;  /* 0x0000000402007986 */ /* 0x001fe2000c101b24 */
[----:B------:R-:W-:Y:S05]  /*7c30*/  EXIT ;  /* 0x000000000000794d */ /* 0x000fea0003800000 */
.L_x_1976:
        /* <DEDUP_REMOVED lines=13> */
.L_x_1989:
[----:B------:R-:W-:Y:S01]  /*7d10*/  HADD2.F32 R22, -RZ, R22.H0_H0 ;  /* 0x20000016ff167230 */ /* 0x000fe20000004100 */
[----:B------:R-:W-:-:S04]  /*7d20*/  CS2R R6, SRZ ;  /* 0x0000000000067805 */ /* 0x000fc8000001ff00 */
[----:B------:R-:W-:-:S06]  /*7d30*/  FMUL.FTZ R4, R22, 1 ;  /* 0x3f80000016047820 */ /* 0x000fcc0000410000 */
[----:B------:R-:W0:Y:S02]  /*7d40*/  F2F.F64.F32 R4, R4 ;  /* 0x0000000400047310 */ /* 0x000e240000201800 */
[----:B0-----:R-:W-:Y:S01]  /*7d50*/  STG.E.128 desc[UR36][R2.64], R4 ;  /* 0x0000000402007986 */ /* 0x001fe2000c101d24 */
[----:B------:R-:W-:Y:S05]  /*7d60*/  EXIT ;  /* 0x000000000000794d */ /* 0x000fea0003800000 */
.L_x_1988:
        /* <DEDUP_REMOVED lines=21> */
.L_x_1993:
[----:B------:R-:W-:Y:S05]  /*7ec0*/  BSYNC B0 ;  /* 0x0000000000007941 */ /* 0x000fea0003800000 */
.L_x_1992:
[----:B------:R-:W-:-:S05]  /*7ed0*/  LOP3.LUT R5, R0, R5, RZ, 0xfc, !PT ;  /* 0x0000000500057212 */ /* 0x000fca00078efcff */
[----:B------:R-:W-:Y:S01]  /*7ee0*/  STG.E.U8 desc[UR36][R2.64], R5 ;  /* 0x0000000502007986 */ /* 0x000fe2000c101124 */
[----:B------:R-:W-:Y:S05]  /*7ef0*/  EXIT ;  /* 0x000000000000794d */ /* 0x000fea0003800000 */
.L_x_1991:
        /* <DEDUP_REMOVED lines=13> */
.L_x_1995:
[----:B------:R-:W-:Y:S01]  /*7fd0*/  IMAD.MOV.U32 R0, RZ, RZ, 0x7f ;  /* 0x0000007fff007424 */ /* 0x000fe200078e00ff */
[----:B------:R-:W-:-:S04]  /*7fe0*/  ISETP.GT.U32.AND P0, PT, R4, 0x7f800000, PT ;  /* 0x7f8000000400780c */ /* 0x000fc80003f04070 */
[----:B------:R-:W-:-:S09]  /*7ff0*/  SEL R0, R0, 0x7c, P0 ;  /* 0x0000007c00007807 */ /* 0x000fd20000000000 */
.L_x_1996:
[----:B------:R-:W-:Y:S05]  /*8000*/  BSYNC B0 ;  /* 0x0000000000007941 */ /* 0x000fea0003800000 */
.L_x_1994:
[----:B------:R-:W-:-:S04]  /*8010*/  LOP3.LUT R4, R5, 0x80000000, RZ, 0xc0, !PT ;  /* 0x8000000005047812 */ /* 0x000fc800078ec0ff */
[----:B------:R-:W-:-:S04]  /*8020*/  SHF.R.U32.HI R5, RZ, 0x18, R4 ;  /* 0x00000018ff057819 */ /* 0x000fc80000011604 */
[----:B------:R-:W-:-:S05]  /*8030*/  LOP3.LUT R5, R0, R5, RZ, 0xfc, !PT ;  /* 0x0000000500057212 */ /* 0x000fca00078efcff */
[----:B------:R-:W-:Y:S01]  /*8040*/  STG.E.U8 desc[UR36][R2.64], R5 ;  /* 0x0000000502007986 */ /* 0x000fe2000c101124 */
[----:B------:R-:W-:Y:S05]  /*8050*/  EXIT ;  /* 0x000000000000794d */ /* 0x000fea0003800000 */
.L_x_1990:
[----:B------:R-:W-:-:S05]  /*8060*/  HADD2.F32 R0, -RZ, R22.H0_H0 ;  /* 0x20000016ff007230 */ /* 0x000fca0000004100 */
[----:B------:R-:W-:-:S05]  /*8070*/  F2FP.BF16.F32.PACK_AB R0, RZ, R0 ;  /* 0x00000000ff00723e */ /* 0x000fca00000010ff */
[----:B------:R-:W-:Y:S01]  /*8080*/  STG.E.U16 desc[UR36][R2.64], R0 ;  /* 0x0000000002007986 */ /* 0x000fe2000c101524 */
[----:B------:R-:W-:Y:S05]  /*8090*/  EXIT ;  /* 0x000000000000794d */ /* 0x000fea0003800000 */
.L_x_1987:
        /* <DEDUP_REMOVED lines=12> */
.L_x_1999:
        /* <DEDUP_REMOVED lines=17> */
.L_x_2002:
[----:B------:R-:W-:-:S04]  /*8270*/  LOP3.LUT R0, R7, 0x80000000, RZ, 0xc0, !PT ;  /* 0x8000000007007812 */ /* 0x000fc800078ec0ff */
[----:B------:R-:W-:-:S04]  /*8280*/  SHF.R.U32.HI R5, RZ, 0x18, R0 ;  /* 0x00000018ff057819 */ /* 0x000fc80000011600 */
[----:B------:R-:W-:-:S04]  /*8290*/  LOP3.LUT R4, R4, R5, RZ, 0xfc, !PT ;  /* 0x0000000504047212 */ /* 0x000fc800078efcff */
[----:B------:R-:W-:-:S07]  /*82a0*/  PRMT R0, R4, 0x7610, R0 ;  /* 0x0000761004007816 */ /* 0x000fce0000000000 */
.L_x_2001:
[----:B------:R-:W-:Y:S05]  /*82b0*/  BSYNC B0 ;  /* 0x0000000000007941 */ /* 0x000fea0003800000 */
.L_x_2000:
[----:B------:R-:W-:Y:S01]  /*82c0*/  STG.E.U8 desc[UR36][R2.64], R0 ;  /* 0x0000000002007986 */ /* 0x000fe2000c101124 */
[----:B------:R-:W-:Y:S05]  /*82d0*/  EXIT ;  /* 0x000000000000794d */ /* 0x000fea0003800000 */
.L_x_1998:
        /* <DEDUP_REMOVED lines=17> */
.L_x_2005:
[----:B------:R-:W-:-:S04]  /*83f0*/  LOP3.LUT R0, R7, 0x80000000, RZ, 0xc0, !PT ;  /* 0x8000000007007812 */ /* 0x000fc800078ec0ff */
[----:B------:R-:W-:-:S04]  /*8400*/  SHF.R.U32.HI R5, RZ, 0x18, R0 ;  /* 0x00000018ff057819 */ /* 0x000fc80000011600 */
[----:B------:R-:W-:-:S04]  /*8410*/  LOP3.LUT R4, R4, R5, RZ, 0xfc, !PT ;  /* 0x0000000504047212 */ /* 0x000fc800078efcff */
[----:B------:R-:W-:-:S07]  /*8420*/  PRMT R0, R4, 0x7610, R0 ;  /* 0x0000761004007816 */ /* 0x000fce0000000000 */
.L_x_2004:
[----:B------:R-:W-:Y:S05]  /*8430*/  BSYNC B0 ;  /* 0x0000000000007941 */ /* 0x000fea0003800000 */
.L_x_2003:
[----:B------:R-:W-:Y:S01]  /*8440*/  STG.E.U8 desc[UR36][R2.64], R0 ;  /* 0x0000000002007986 */ /* 0x000fe2000c101124 */
[----:B------:R-:W-:Y:S05]  /*8450*/  EXIT ;  /* 0x000000000000794d */ /* 0x000fea0003800000 */
.L_x_1997:
        /* <DEDUP_REMOVED lines=22> */
.L_x_1980:
        /* <DEDUP_REMOVED lines=16> */
.L_x_2008:
[----:B------:R-:W-:Y:S05]  /*86c0*/  EXIT ;  /* 0x000000000000794d */ /* 0x000fea0003800000 */
.L_x_2007:
[----:B------:R-:W-:-:S06]  /*86d0*/  HADD2.F32 R4, -RZ, R22.H0_H0 ;  /* 0x20000016ff047230 */ /* 0x000fcc0000004100 */
[----:B------:R-:W0:Y:S02]  /*86e0*/  F2I.U64.TRUNC R4, R4 ;  /* 0x0000000400047311 */ /* 0x000e24000020d800 */
[----:B0-----:R-:W-:Y:S01]  /*86f0*/  STG.E.64 desc[UR36][R2.64], R4 ;  /* 0x0000000402007986 */ /* 0x001fe2000c101b24 */
[----:B------:R-:W-:Y:S05]  /*8700*/  EXIT ;  /* 0x000000000000794d */ /* 0x000fea0003800000 */
.L_x_2006:
[----:B------:R-:W-:-:S04]  /*8710*/  HADD2.F32 R22, -RZ, R22.H0_H0 ;  /* 0x20000016ff167230 */ /* 0x000fc80000004100 */
[----:B------:R-:W0:Y:S02]  /*8720*/  F2I.FTZ.U32.TRUNC.NTZ R5, R22 ;  /* 0x0000001600057305 */ /* 0x000e24000021f000 */
[----:B0-----:R-:W-:Y:S01]  /*8730*/  STG.E desc[UR36][R2.64], R5 ;  /* 0x0000000502007986 */ /* 0x001fe2000c101924 */
[----:B------:R-:W-:Y:S05]  /*8740*/  EXIT ;  /* 0x000000000000794d */ /* 0x000fea0003800000 */
.L_x_2009:
        /* <DEDUP_REMOVED lines=11> */
.L_x_8024:


//--------------------- .text._ZN2at6native18elementwise_kernelILi128ELi4EZNS0_22gpu_kernel_impl_nocastINS0_13AUnaryFunctorIN3c104HalfES5_S5_ZZZNS0_20copysign_kernel_cudaERNS_18TensorIteratorBaseEENKUlvE_clEvENKUlvE2_clEvEUlS5_S5_E_EEEEvS7_RKT_EUliE_EEviT1_ --------------------------
	.section	.text._ZN2at6native18elementwise_kernelILi128ELi4EZNS0_22gpu_kernel_impl_nocastINS0_13AUnaryFunctorIN3c104HalfES5_S5_ZZZNS0_20copysign_kernel_cudaERNS_18TensorIteratorBaseEENKUlvE_clEvENKUlvE2_clEvEUlS5_S5_E_EEEEvS7_RKT_EUliE_EEviT1_,"ax",@progbits
	.align	128
        .global         _ZN2at6native18elementwise_kernelILi128ELi4EZNS0_22gpu_kernel_impl_nocastINS0_13AUnaryFunctorIN3c104HalfES5_S5_ZZZNS0_20copysign_kernel_cudaERNS_18TensorIteratorBaseEENKUlvE_clEvENKUlvE2_clEvEUlS5_S5_E_EEEEvS7_RKT_EUliE_EEviT1_
        .type           _ZN2at6native18elementwise_kernelILi128ELi4EZNS0_22gpu_kernel_impl_nocastINS0_13AUnaryFunctorIN3c104HalfES5_S5_ZZZNS0_20copysign_kernel_cudaERNS_18TensorIteratorBaseEENKUlvE_clEvENKUlvE2_clEvEUlS5_S5_E_EEEEvS7_RKT_EUliE_EEviT1_,@function
        .size           _ZN2at6native18elementwise_kernelILi128ELi4EZNS0_22gpu_kernel_impl_nocastINS0_13AUnaryFunctorIN3c104HalfES5_S5_ZZZNS0_20copysign_kernel_cudaERNS_18TensorIteratorBaseEENKUlvE_clEvENKUlvE2_clEvEUlS5_S5_E_EEEEvS7_RKT_EUliE_EEviT1_,(.L_x_8025 - _ZN2at6native18elementwise_kernelILi128ELi4EZNS0_22gpu_kernel_impl_nocastINS0_13AUnaryFunctorIN3c104HalfES5_S5_ZZZNS0_20copysign_kernel_cudaERNS_18TensorIteratorBaseEENKUlvE_clEvENKUlvE2_clEvEUlS5_S5_E_EEEEvS7_RKT_EUliE_EEviT1_)
        .other          _ZN2at6native18elementwise_kernelILi128ELi4EZNS0_22gpu_kernel_impl_nocastINS0_13AUnaryFunctorIN3c104HalfES5_S5_ZZZNS0_20copysign_kernel_cudaERNS_18TensorIteratorBaseEENKUlvE_clEvENKUlvE2_clEvEUlS5_S5_E_EEEEvS7_RKT_EUliE_EEviT1_,@"STO_CUDA_ENTRY STV_DEFAULT"
_ZN2at6native18elementwise_kernelILi128ELi4EZNS0_22gpu_kernel_impl_nocastINS0_13AUnaryFunctorIN3c104HalfES5_S5_ZZZNS0_20copysign_kernel_cudaERNS_18TensorIteratorBaseEENKUlvE_clEvENKUlvE2_clEvEUlS5_S5_E_EEEEvS7_RKT_EUliE_EEviT1_:
.text._ZN2at6native18elementwise_kernelILi128ELi4EZNS0_22gpu_kernel_impl_nocastINS0_13AUnaryFunctorIN3c104HalfES5_S5_ZZZNS0_20copysign_kernel_cudaERNS_18TensorIteratorBaseEENKUlvE_clEvENKUlvE2_clEvEUlS5_S5_E_EEEEvS7_RKT_EUliE_EEviT1_:
        /* <DEDUP_REMOVED lines=311> */
.L_x_2012:
        /* <DEDUP_REMOVED lines=14> */
.L_x_2011:
[----:B------:R-:W-:Y:S05]  /*1450*/  BSYNC B0 ;  /* 0x0000000000007941 */ /* 0x000fea0003800000 */
.L_x_2010:
        /* <DEDUP_REMOVED lines=305> */
.L_x_2015:
        /* <DEDUP_REMOVED lines=318> */
.L_x_2016:
        /* <DEDUP_REMOVED lines=14> */
.L_x_2014:
[----:B------:R-:W-:Y:S05]  /*3c30*/  BSYNC B0 ;  /* 0x0000000000007941 */ /* 0x000fea0003800000 */
.L_x_2013:
        /* <DEDUP_REMOVED lines=304> */
.L_x_2017:
        /* <DEDUP_REMOVED lines=14> */
.L_x_2018:
        /* <DEDUP_REMOVED lines=14> */
.L_x_8025:


//--------------------- .text._ZN2at6native27unrolled_elementwise_kernelINS0_13AUnaryFunctorIN3c104HalfES4_S4_ZZZNS0_20copysign_kernel_cudaERNS_18TensorIteratorBaseEENKUlvE_clEvENKUlvE2_clEvEUlS4_S4_E_EESt5arrayIPcLm2EELi4E23TrivialOffsetCalculatorILi1EjESF_NS0_6memory15LoadWithoutCastENSG_16StoreWithoutCastEEEviT_T0_T2_T3_T4_T5_ --------------------------
	.section	.text._ZN2at6native27unrolled_elementwise_kernelINS0_13AUnaryFunctorIN3c104HalfES4_S4_ZZZNS0_20copysign_kernel_cudaERNS_18TensorIteratorBaseEENKUlvE_clEvENKUlvE2_clEvEUlS4_S4_E_EESt5arrayIPcLm2EELi4E23TrivialOffsetCalculatorILi1EjESF_NS0_6memory15LoadWithoutCastENSG_16StoreWithoutCastEEEviT_T0_T2_T3_T4_T5_,"ax",@progbits
	.align	128
        .global         _ZN2at6native27unrolled_elementwise_kernelINS0_13AUnaryFunctorIN3c104HalfES4_S4_ZZZNS0_20copysign_kernel_cudaERNS_18TensorIteratorBaseEENKUlvE_clEvENKUlvE2_clEvEUlS4_S4_E_EESt5arrayIPcLm2EELi4E23TrivialOffsetCalculatorILi1EjESF_NS0_6memory15LoadWithoutCastENSG_16StoreWithoutCastEEEviT_T0_T2_T3_T4_T5_
        .type           _ZN2at6native27unrolled_elementwise_kernelINS0_13AUnaryFunctorIN3c104HalfES4_S4_ZZZNS0_20copysign_kernel_cudaERNS_18TensorIteratorBaseEENKUlvE_clEvENKUlvE2_clEvEUlS4_S4_E_EESt5arrayIPcLm2EELi4E23TrivialOffsetCalculatorILi1EjESF_NS0_6memory15LoadWithoutCastENSG_16StoreWithoutCastEEEviT_T0_T2_T3_T4_T5_,@function
        .size           _ZN2at6native27unrolled_elementwise_kernelINS0_13AUnaryFunctorIN3c104HalfES4_S4_ZZZNS0_20copysign_kernel_cudaERNS_18TensorIteratorBaseEENKUlvE_clEvENKUlvE2_clEvEUlS4_S4_E_EESt5arrayIPcLm2EELi4E23TrivialOffsetCalculatorILi1EjESF_NS0_6memory15LoadWithoutCastENSG_16StoreWithoutCastEEEviT_T0_T2_T3_T4_T5_,(.L_x_8026 - _ZN2at6native27unrolled_elementwise_kernelINS0_13AUnaryFunctorIN3c104HalfES4_S4_ZZZNS0_20copysign_kernel_cudaERNS_18TensorIteratorBaseEENKUlvE_clEvENKUlvE2_clEvEUlS4_S4_E_EESt5arrayIPcLm2EELi4E23TrivialOffsetCalculatorILi1EjESF_NS0_6memory15LoadWithoutCastENSG_16StoreWithoutCastEEEviT_T0_T2_T3_T4_T5_)
        .other          _ZN2at6native27unrolled_elementwise_kernelINS0_13AUnaryFunctorIN3c104HalfES4_S4_ZZZNS0_20copysign_kernel_cudaERNS_18TensorIteratorBaseEENKUlvE_clEvENKUlvE2_clEvEUlS4_S4_E_EESt5arrayIPcLm2EELi4E23TrivialOffsetCalculatorILi1EjESF_NS0_6memory15LoadWithoutCastENSG_16StoreWithoutCastEEEviT_T0_T2_T3_T4_T5_,@"STO_CUDA_ENTRY STV_DEFAULT"
_ZN2at6native27unrolled_elementwise_kernelINS0_13AUnaryFunctorIN3c104HalfES4_S4_ZZZNS0_20copysign_kernel_cudaERNS_18TensorIteratorBaseEENKUlvE_clEvENKUlvE2_clEvEUlS4_S4_E_EESt5arrayIPcLm2EELi4E23TrivialOffsetCalculatorILi1EjESF_NS0_6memory15LoadWithoutCastENSG_16StoreWithoutCastEEEviT_T0_T2_T3_T4_T5_:
.text._ZN2at6native27unrolled_elementwise_kernelINS0_13AUnaryFunctorIN3c104HalfES4_S4_ZZZNS0_20copysign_kernel_cudaERNS_18TensorIteratorBaseEENKUlvE_clEvENKUlvE2_clEvEUlS4_S4_E_EESt5arrayIPcLm2EELi4E23TrivialOffsetCalculatorILi1EjESF_NS0_6memory15LoadWithoutCastENSG_16StoreWithoutCastEEEviT_T0_T2_T3_T4_T5_:
        /* <DEDUP_REMOVED lines=23> */
[----:B------:R-:W-:-:S04]  /*0170*/  PRMT R11, RZ, 0x7610, R11 ;  /* 0x00007610ff0b7816 */ /* 0x000fc8000000000b */
        /* <DEDUP_REMOVED lines=18> */
[----:B------:R-:W-:-:S03]  /*02a0*/  @!P0 HADD2.F32 R13, -RZ, R16.H0_H0 ;  /* 0x20000010ff0d8230 */ /* 0x000fc60000004100 */
[----:B------:R-:W0:Y:S01]  /*02b0*/  @!P2 LDC.U16 R17, c[0x0][0x216] ;  /* 0x00008580ff11ab82 */ /* 0x000e220000000400 */
[----:B-1----:R-:W-:-:S07]  /*02c0*/  @!P0 LEA R15, R0, R7, 0x9 ;  /* 0x00000007000f8211 */ /* 0x002fce00078e48ff */
[----:B------:R-:W1:Y:S01]  /*02d0*/  @!P3 LDC.U16 R18, c[0x0][0x216] ;  /* 0x00008580ff12bb82 */ /* 0x000e620000000400 */
[----:B0-----:R-:W-:-:S04]  /*02e0*/  @!P0 IMAD.WIDE.U32 R8, R15, 0x2, R8 ;  /* 0x000000020f088825 */ /* 0x001fc800078e0008 */
[----:B------:R-:W-:-:S05]  /*02f0*/  @!P0 VIADD R7, R7, 0x80 ;  /* 0x0000008007078836 */ /* 0x000fca0000000000 */
[----:B------:R-:W-:Y:S01]  /*0300*/  ISETP.GE.AND P4, PT, R7, R2, PT ;  /* 0x000000020700720c */ /* 0x000fe20003f86270 */
[----:B------:R-:W-:Y:S01]  /*0310*/  @!P2 HADD2.F32 R17, -RZ, R17.H0_H0 ;  /* 0x20000011ff11a230 */ /* 0x000fe20000004100 */
[----:B------:R-:W-:Y:S01]  /*0320*/  BSSY B0, `(.L_x_2019) ;  /* 0x0000019000007945 */ /* 0x000fe20003800000 */
[----:B-1----:R-:W-:Y:S02]  /*0330*/  @!P3 HADD2.F32 R18, -RZ, R18.H0_H0 ;  /* 0x20000012ff12b230 */ /* 0x002fe40000004100 */
[----:B--2---:R-:W-:-:S05]  /*0340*/  @!P0 HADD2.F32 R14, -RZ, R6.H0_H0 ;  /* 0x20000006ff0e8230 */ /* 0x004fca0000004100 */
[----:B------:R-:W-:-:S04]  /*0350*/  @!P0 LOP3.LUT R13, R13, 0x80000000, R14, 0xb8, !PT ;  /* 0x800000000d0d8812 */ /* 0x000fc800078eb80e */
[----:B------:R-:W-:Y:S01]  /*0360*/  @!P0 F2FP.F16.F32.PACK_AB R5, RZ, R13 ;  /* 0x0000000dff05823e */ /* 0x000fe200000000ff */
[----:B------:R-:W0:Y:S04]  /*0370*/  @!P1 LDC.U16 R6, c[0x0][0x216] ;  /* 0x00008580ff069b82 */ /* 0x000e280000000400 */
[----:B------:R1:W-:Y:S01]  /*0380*/  @!P0 STG.E.U16 desc[UR4][R8.64], R5 ;  /* 0x0000000508008986 */ /* 0x0003e2000c101504 */
[----:B---3--:R-:W-:-:S05]  /*0390*/  @!P2 HADD2.F32 R12, -RZ, R12.H0_H0 ;  /* 0x2000000cff0ca230 */ /* 0x008fca0000004100 */
[----:B------:R-:W-:-:S04]  /*03a0*/  @!P2 LOP3.LUT R12, R17, 0x80000000, R12, 0xb8, !PT ;  /* 0x80000000110ca812 */ /* 0x000fc800078eb80c */
[----:B------:R-:W-:Y:S01]  /*03b0*/  @!P2 F2FP.F16.F32.PACK_AB R4, RZ, R12 ;  /* 0x0000000cff04a23e */ /* 0x000fe200000000ff */
[----:B----4-:R-:W-:-:S05]  /*03c0*/  @!P3 HADD2.F32 R11, -RZ, R11.H0_H0 ;  /* 0x2000000bff0bb230 */ /* 0x010fca0000004100 */
[----:B------:R-:W-:-:S04]  /*03d0*/  @!P3 LOP3.LUT R11, R18, 0x80000000, R11, 0xb8, !PT ;  /* 0x80000000120bb812 */ /* 0x000fc800078eb80b */
[----:B------:R-:W-:Y:S01]  /*03e0*/  @!P3 F2FP.F16.F32.PACK_AB R3, RZ, R11 ;  /* 0x0000000bff03b23e */ /* 0x000fe200000000ff */
[----:B01----:R-:W-:Y:S06]  /*03f0*/  @P4 BRA `(.L_x_2020) ;  /* 0x00000000002c4947 */ /* 0x003fec0003800000 */
        /* <DEDUP_REMOVED lines=11> */
.L_x_2020:
[----:B------:R-:W-:Y:S05]  /*04b0*/  BSYNC B0 ;  /* 0x0000000000007941 */ /* 0x000fea0003800000 */
.L_x_2019:
        /* <DEDUP_REMOVED lines=11> */
.L_x_2021:
        /* <DEDUP_REMOVED lines=9> */
.L_x_8026:


//--------------------- .text._ZN2at6native29vectorized_elementwise_kernelILi2ENS0_13AUnaryFunctorIN3c104HalfES4_S4_ZZZNS0_20copysign_kernel_cudaERNS_18TensorIteratorBaseEENKUlvE_clEvENKUlvE2_clEvEUlS4_S4_E_EESt5arrayIPcLm2EEEEviT0_T1_ --------------------------
	.section	.text._ZN2at6native29vectorized_elementwise_kernelILi2ENS0_13AUnaryFunctorIN3c104HalfES4_S4_ZZZNS0_20copysign_kernel_cudaERNS_18TensorIteratorBaseEENKUlvE_clEvENKUlvE2_clEvEUlS4_S4_E_EESt5arrayIPcLm2EEEEviT0_T1_,"ax",@progbits
	.align	128
        .global         _ZN2at6native29vectorized_elementwise_kernelILi2ENS0_13AUnaryFunctorIN3c104HalfES4_S4_ZZZNS0_20copysign_kernel_cudaERNS_18TensorIteratorBaseEENKUlvE_clEvENKUlvE2_clEvEUlS4_S4_E_EESt5arrayIPcLm2EEEEviT0_T1_
        .type           _ZN2at6native29vectorized_elementwise_kernelILi2ENS0_13AUnaryFunctorIN3c104HalfES4_S4_ZZZNS0_20copysign_kernel_cudaERNS_18TensorIteratorBaseEENKUlvE_clEvENKUlvE2_clEvEUlS4_S4_E_EESt5arrayIPcLm2EEEEviT0_T1_,@function
        .size           _ZN2at6native29vectorized_elementwise_kernelILi2ENS0_13AUnaryFunctorIN3c104HalfES4_S4_ZZZNS0_20copysign_kernel_cudaERNS_18TensorIteratorBaseEENKUlvE_clEvENKUlvE2_clEvEUlS4_S4_E_EESt5arrayIPcLm2EEEEviT0_T1_,(.L_x_8027 - _ZN2at6native29vectorized_elementwise_kernelILi2ENS0_13AUnaryFunctorIN3c104HalfES4_S4_ZZZNS0_20copysign_kernel_cudaERNS_18TensorIteratorBaseEENKUlvE_clEvENKUlvE2_clEvEUlS4_S4_E_EESt5arrayIPcLm2EEEEviT0_T1_)
        .other          _ZN2at6native29vectorized_elementwise_kernelILi2ENS0_13AUnaryFunctorIN3c104HalfES4_S4_ZZZNS0_20copysign_kernel_cudaERNS_18TensorIteratorBaseEENKUlvE_clEvENKUlvE2_clEvEUlS4_S4_E_EESt5arrayIPcLm2EEEEviT0_T1_,@"STO_CUDA_ENTRY STV_DEFAULT"
_ZN2at6native29vectorized_elementwise_kernelILi2ENS0_13AUnaryFunctorIN3c104HalfES4_S4_ZZZNS0_20copysign_kernel_cudaERNS_18TensorIteratorBaseEENKUlvE_clEvENKUlvE2_clEvEUlS4_S4_E_EESt5arrayIPcLm2EEEEviT0_T1_:
.text._ZN2at6native29vectorized_elementwise_kernelILi2ENS0_13AUnaryFunctorIN3c104HalfES4_S4_ZZZNS0_20copysign_kernel_cudaERNS_18TensorIteratorBaseEENKUlvE_clEvENKUlvE2_clEvEUlS4_S4_E_EESt5arrayIPcLm2EEEEviT0_T1_:
        /* <DEDUP_REMOVED lines=24> */
[C---:B------:R-:W-:Y:S01]  /*0180*/  LOP3.LUT R7, R0.reuse, 0x80000000, R7, 0xb8, !PT ;  /* 0x8000000000077812 */ /* 0x040fe200078eb807 */
[----:B------:R-:W-:Y:S01]  /*0190*/  HADD2.F32 R13, -RZ, R13.H1_H1 ;  /* 0x3000000dff0d7230 */ /* 0x000fe20000004100 */
[C---:B------:R-:W-:Y:S01]  /*01a0*/  LOP3.LUT R4, R0.reuse, 0x80000000, R9, 0xb8, !PT ;  /* 0x8000000000047812 */ /* 0x040fe200078eb809 */
[--C-:B----4-:R-:W-:Y:S01]  /*01b0*/  HADD2.F32 R15, -RZ, R6.reuse.H0_H0 ;  /* 0x20000006ff0f7230 */ /* 0x110fe20000004100 */
[C---:B------:R-:W-:Y:S01]  /*01c0*/  LOP3.LUT R11, R0.reuse, 0x80000000, R11, 0xb8, !PT ;  /* 0x80000000000b7812 */ /* 0x040fe200078eb80b */
[----:B------:R-:W-:Y:S01]  /*01d0*/  HADD2.F32 R5, -RZ, R6.H1_H1 ;  /* 0x30000006ff057230 */ /* 0x000fe20000004100 */
[C---:B------:R-:W-:Y:S01]  /*01e0*/  LOP3.LUT R6, R0.reuse, 0x80000000, R13, 0xb8, !PT ;  /* 0x8000000000067812 */ /* 0x040fe200078eb80d */
[--C-:B-----5:R-:W-:Y:S01]  /*01f0*/  HADD2.F32 R17, -RZ, R19.reuse.H0_H0 ;  /* 0x20000013ff117230 */ /* 0x120fe20000004100 */
[C---:B------:R-:W-:Y:S01]  /*0200*/  LOP3.LUT R15, R0.reuse, 0x80000000, R15, 0xb8, !PT ;  /* 0x80000000000f7812 */ /* 0x040fe200078eb80f */
[----:B------:R-:W-:Y:S01]  /*0210*/  HADD2.F32 R19, -RZ, R19.H1_H1 ;  /* 0x30000013ff137230 */ /* 0x000fe20000004100 */
[----:B------:R-:W-:-:S02]  /*0220*/  LOP3.LUT R8, R0, 0x80000000, R5, 0xb8, !PT ;  /* 0x8000000000087812 */ /* 0x000fc400078eb805 */
[C---:B------:R-:W-:Y:S02]  /*0230*/  LOP3.LUT R17, R0.reuse, 0x80000000, R17, 0xb8, !PT ;  /* 0x8000000000117812 */ /* 0x040fe400078eb811 */
        /* <DEDUP_REMOVED lines=10> */
.L_x_2022:
[----:B------:R-:W0:Y:S01]  /*02e0*/  S2R R23, SR_TID.X ;  /* 0x0000000000177919 */ /* 0x000e220000002100 */
[----:B------:R-:W-:Y:S02]  /*02f0*/  PRMT R22, RZ, 0x7610, R22 ;  /* 0x00007610ff167816 */ /* 0x000fe40000000016 */
        /* <DEDUP_REMOVED lines=15> */
[----:B------:R-:W3:Y:S11]  /*03f0*/  @!P6 LDG.E.U16 R22, desc[UR4][R16.64] ;  /* 0x000000041016e981 */ /* 0x000ef6000c1e1500 */
        /* <DEDUP_REMOVED lines=21> */
[----:B------:R-:W4:Y:S08]  /*0550*/  @!P1 LDC.64 R16, c[0x0][0x220] ;  /* 0x00008800ff109b82 */ /* 0x000f300000000a00 */
[----:B-----5:R-:W5:Y:S01]  /*0560*/  @!P6 LDC.64 R18, c[0x0][0x220] ;  /* 0x00008800ff12eb82 */ /* 0x020f620000000a00 */
[----:B0-----:R-:W-:Y:S01]  /*0570*/  @!P4 IMAD.WIDE.U32 R10, R3, 0x2, R10 ;  /* 0x00000002030ac825 */ /* 0x001fe200078e000a */
[----:B------:R-:W-:-:S03]  /*0580*/  PRMT R3, RZ, 0x7610, R3 ;  /* 0x00007610ff037816 */ /* 0x000fc60000000003 */
[----:B-1----:R-:W-:-:S03]  /*0590*/  @!P3 IMAD.WIDE.U32 R12, R29, 0x2, R12 ;  /* 0x000000021d0cb825 */ /* 0x002fc600078e000c */
[----:B------:R0:W2:Y:S01]  /*05a0*/  @!P4 LDG.E.U16 R3, desc[UR4][R10.64] ;  /* 0x000000040a03c981 */ /* 0x0000a2000c1e1500 */
[--C-:B------:R-:W-:Y:S01]  /*05b0*/  @!P6 IMAD.IADD R29, R0, 0x1, R26.reuse ;  /* 0x00000001001de824 */ /* 0x100fe200078e021a */
[----:B------:R-:W-:Y:S01]  /*05c0*/  PRMT R26, RZ, 0x7610, R26 ;  /* 0x00007610ff1a7816 */ /* 0x000fe2000000001a */
[----:B----4-:R-:W-:Y:S01]  /*05d0*/  @!P2 IMAD.WIDE.U32 R14, R25, 0x2, R14 ;  /* 0x00000002190ea825 */ /* 0x010fe200078e000e */
[----:B------:R-:W-:-:S03]  /*05e0*/  PRMT R25, RZ, 0x7610, R25 ;  /* 0x00007610ff197816 */ /* 0x000fc60000000019 */
[----:B------:R-:W-:Y:S01]  /*05f0*/  @!P1 IMAD.WIDE.U32 R16, R27, 0x2, R16 ;  /* 0x000000021b109825 */ /* 0x000fe200078e0010 */
[----:B------:R-:W-:Y:S02]  /*0600*/  PRMT R27, RZ, 0x7610, R27 ;  /* 0x00007610ff1b7816 */ /* 0x000fe4000000001b */
[----:B------:R-:W4:Y:S01]  /*0610*/  @!P3 LDG.E.U16 R25, desc[UR4][R12.64] ;  /* 0x000000040c19b981 */ /* 0x000f22000c1e1500 */
[----:B-----5:R-:W-:Y:S01]  /*0620*/  @!P6 IMAD.WIDE.U32 R18, R29, 0x2, R18 ;  /* 0x000000021d12e825 */ /* 0x020fe200078e0012 */
[----:B------:R-:W-:Y:S02]  /*0630*/  PRMT R29, RZ, 0x7610, R29 ;  /* 0x00007610ff1d7816 */ /* 0x000fe4000000001d */
[----:B------:R1:W5:Y:S04]  /*0640*/  @!P2 LDG.E.U16 R27, desc[UR4][R14.64] ;  /* 0x000000040e1ba981 */ /* 0x000368000c1e1500 */
[----:B------:R1:W5:Y:S04]  /*0650*/  @!P1 LDG.E.U16 R26, desc[UR4][R16.64] ;  /* 0x00000004101a9981 */ /* 0x000368000c1e1500 */
[----:B------:R1:W5:Y:S01]  /*0660*/  @!P6 LDG.E.U16 R29, desc[UR4][R18.64] ;  /* 0x00000004121de981 */ /* 0x000362000c1e1500 */
[----:B0-----:R-:W-:-:S05]  /*0670*/  VIADD R11, R23, 0x80 ;  /* 0x00000080170b7836 */ /* 0x001fca0000000000 */
[----:B------:R-:W-:-:S13]  /*0680*/  ISETP.GE.AND P5, PT, R11, R2, PT ;  /* 0x000000020b00720c */ /* 0x000fda0003fa6270 */
[----:B------:R-:W0:Y:S01]  /*0690*/  @!P5 LDC.U16 R10, c[0x0][0x216] ;  /* 0x00008580ff0adb82 */ /* 0x000e220000000400 */
[----:B------:R-:W-:-:S04]  /*06a0*/  IADD3 R11, R23, 0x100, RZ ;  /* 0x00000100170b7810 */ /* 0x000fc80007ffe0ff */
[----:B------:R-:W-:-:S03]  /*06b0*/  ISETP.GE.AND P1, PT, R11, R2, PT ;  /* 0x000000020b00720c */ /* 0x000fc60003f26270 */
[----:B-1----:R-:W1:Y:S01]  /*06c0*/  @!P0 LDC.U16 R14, c[0x0][0x216] ;  /* 0x00008580ff0e8b82 */ /* 0x002e620000000400 */
[C---:B------:R-:W-:Y:S01]  /*06d0*/  VIADD R11, R23.reuse, 0x180 ;  /* 0x00000180170b7836 */ /* 0x040fe20000000000 */
[----:B------:R-:W-:-:S04]  /*06e0*/  IADD3 R13, R23, 0x280, RZ ;  /* 0x00000280170d7810 */ /* 0x000fc80007ffe0ff */
[-C--:B------:R-:W-:Y:S01]  /*06f0*/  ISETP.GE.AND P2, PT, R11, R2.reuse, PT ;  /* 0x000000020b00720c */ /* 0x080fe20003f46270 */
[----:B0-----:R-:W-:Y:S02]  /*0700*/  @!P5 HADD2.F32 R15, -RZ, R10.H0_H0 ;  /* 0x2000000aff0fd230 */ /* 0x001fe40000004100 */
[----:B------:R-:W-:Y:S01]  /*0710*/  VIADD R11, R23, 0x200 ;  /* 0x00000200170b7836 */ /* 0x000fe20000000000 */
[----:B------:R-:W-:-:S04]  /*0720*/  ISETP.GE.AND P4, PT, R13, R2, PT ;  /* 0x000000020d00720c */ /* 0x000fc80003f86270 */
[----:B------:R-:W-:Y:S02]  /*0730*/  ISETP.GE.AND P3, PT, R11, R2, PT ;  /* 0x000000020b00720c */ /* 0x000fe40003f66270 */
[----:B------:R-:W0:Y:S01]  /*0740*/  @!P0 LDC.64 R10, c[0x0][0x218] ;  /* 0x00008600ff0a8b82 */ /* 0x000e220000000a00 */
[----:B-1----:R-:W-:-:S07]  /*0750*/  @!P0 HADD2.F32 R16, -RZ, R14.H0_H0 ;  /* 0x2000000eff108230 */ /* 0x002fce0000004100 */
[----:B------:R-:W1:Y:S08]  /*0760*/  @!P2 LDC.U16 R13, c[0x0][0x216] ;  /* 0x00008580ff0dab82 */ /* 0x000e700000000400 */
[----:B------:R-:W1:Y:S01]  /*0770*/  @!P1 LDC.U16 R12, c[0x0][0x216] ;  /* 0x00008580ff0c9b82 */ /* 0x000e620000000400 */
[----:B------:R-:W-:-:S07]  /*0780*/  @!P0 IADD3 R19, R0, R23, RZ ;  /* 0x0000001700138210 */ /* 0x000fce0007ffe0ff */
[----:B------:R-:W3:Y:S01]  /*0790*/  @!P3 LDC.U16 R14, c[0x0][0x216] ;  /* 0x00008580ff0ebb82 */ /* 0x000ee20000000400 */
[----:B0-----:R-:W-:-:S04]  /*07a0*/  @!P0 IMAD.WIDE.U32 R10, R19, 0x2, R10 ;  /* 0x00000002130a8825 */ /* 0x001fc800078e000a */
[----:B-1----:R-:W-:Y:S02]  /*07b0*/  @!P2 HADD2.F32 R19, -RZ, R13.H0_H0 ;  /* 0x2000000dff13a230 */ /* 0x002fe40000004100 */
[----:B------:R-:W-:Y:S01]  /*07c0*/  @!P1 HADD2.F32 R12, -RZ, R12.H0_H0 ;  /* 0x2000000cff0c9230 */ /* 0x000fe20000004100 */
[----:B------:R-:W-:Y:S04]  /*07d0*/  BSSY B0, `(.L_x_2023) ;  /* 0x0000052000007945 */ /* 0x000fe80003800000 */
[----:B------:R-:W-:Y:S01]  /*07e0*/  BSSY B1, `(.L_x_2024) ;  /* 0x000004a000017945 */ /* 0x000fe20003800000 */
[----:B---3--:R-:W-:Y:S02]  /*07f0*/  @!P3 HADD2.F32 R14, -RZ, R14.H0_H0 ;  /* 0x2000000eff0eb230 */ /* 0x008fe40000004100 */
[----:B------:R-:W-:-:S05]  /*0800*/  @!P5 HADD2.F32 R22, -RZ, R22.H0_H0 ;  /* 0x20000016ff16d230 */ /* 0x000fca0000004100 */
[----:B------:R-:W-:Y:S01]  /*0810*/  @!P5 LOP3.LUT R22, R15, 0x80000000, R22, 0xb8, !PT ;  /* 0x800000000f16d812 */ /* 0x000fe200078eb816 */
[----:B------:R-:W-:-:S05]  /*0820*/  VIADD R15, R23, 0x300 ;  /* 0x00000300170f7836 */ /* 0x000fca0000000000 */
[----:B------:R-:W-:Y:S01]  /*0830*/  ISETP.GE.AND P6, PT, R15, R2, PT ;  /* 0x000000020f00720c */ /* 0x000fe20003fc6270 */
[----:B------:R-:W-:Y:S01]  /*0840*/  VIADD R15, R23, 0x380 ;  /* 0x00000380170f7836 */ /* 0x000fe20000000000 */
[----:B------:R-:W-:-:S04]  /*0850*/  @!P5 F2FP.F16.F32.PACK_AB R4, RZ, R22 ;  /* 0x00000016ff04d23e */ /* 0x000fc800000000ff */
[----:B------:R-:W-:Y:S02]  /*0860*/  ISETP.GE.AND P5, PT, R15, R2, PT ;  /* 0x000000020f00720c */ /* 0x000fe40003fa6270 */
[----:B------:R-:W0:Y:S08]  /*0870*/  @!P4 LDC.U16 R15, c[0x0][0x216] ;  /* 0x00008580ff0fcb82 */ /* 0x000e300000000400 */
[----:B------:R-:W1:Y:S01]  /*0880*/  @!P6 LDC.U16 R17, c[0x0][0x216] ;  /* 0x00008580ff11eb82 */ /* 0x000e620000000400 */
[----:B------:R-:W-:-:S02]  /*0890*/  @!P0 VIADD R23, R23, 0x80 ;  /* 0x0000008017178836 */ /* 0x000fc40000000000 */
[----:B--2---:R-:W-:-:S05]  /*08a0*/  @!P0 HADD2.F32 R21, -RZ, R21.H0_H0 ;  /* 0x20000015ff158230 */ /* 0x004fca0000004100 */
[----:B------:R-:W-:Y:S02]  /*08b0*/  @!P0 LOP3.LUT R21, R16, 0x80000000, R21, 0xb8, !PT ;  /* 0x8000000010158812 */ /* 0x000fe400078eb815 */
[----:B------:R-:W2:Y:S02]  /*08c0*/  @!P5 LDC.U16 R16, c[0x0][0x216] ;  /* 0x00008580ff10db82 */ /* 0x000ea40000000400 */
[----:B------:R-:W-:Y:S01]  /*08d0*/  @!P0 F2FP.F16.F32.PACK_AB R24, RZ, R21 ;  /* 0x00000015ff18823e */ /* 0x000fe200000000ff */
[----:B------:R-:W-:-:S04]  /*08e0*/  @!P1 HADD2.F32 R13, -RZ, R28.H0_H0 ;  /* 0x2000001cff0d9230 */ /* 0x000fc80000004100 */
[----:B------:R3:W-:Y:S01]  /*08f0*/  @!P0 STG.E.U16 desc[UR4][R10.64], R24 ;  /* 0x000000180a008986 */ /* 0x0007e2000c101504 */
[----:B------:R-:W-:Y:S01]  /*0900*/  ISETP.GE.AND P0, PT, R23, R2, PT ;  /* 0x000000021700720c */ /* 0x000fe20003f06270 */
[----:B-1----:R-:W-:Y:S02]  /*0910*/  @!P6 HADD2.F32 R17, -RZ, R17.H0_H0 ;  /* 0x20000011ff11e230 */ /* 0x002fe40000004100 */
[----:B------:R-:W-:Y:S01]  /*0920*/  @!P2 HADD2.F32 R18, -RZ, R3.H0_H0 ;  /* 0x20000003ff12a230 */ /* 0x000fe20000004100 */
[----:B------:R-:W-:Y:S01]  /*0930*/  @!P1 LOP3.LUT R3, R12, 0x80000000, R13, 0xb8, !PT ;  /* 0x800000000c039812 */ /* 0x000fe200078eb80d */
[----:B--2---:R-:W-:-:S03]  /*0940*/  @!P5 HADD2.F32 R16, -RZ, R16.H0_H0 ;  /* 0x20000010ff10d230 */ /* 0x004fc60000004100 */
[----:B------:R-:W-:Y:S01]  /*0950*/  @!P2 LOP3.LUT R12, R19, 0x80000000, R18, 0xb8, !PT ;  /* 0x80000000130ca812 */ /* 0x000fe200078eb812 */
[----:B0-----:R-:W-:Y:S02]  /*0960*/  @!P4 HADD2.F32 R18, -RZ, R15.H0_H0 ;  /* 0x2000000fff12c230 */ /* 0x001fe40000004100 */
[----:B----4-:R-:W-:Y:S02]  /*0970*/  @!P3 HADD2.F32 R25, -RZ, R25.H0_H0 ;  /* 0x20000019ff19b230 */ /* 0x010fe40000004100 */
[----:B-----5:R-:W-:Y:S02]  /*0980*/  @!P4 HADD2.F32 R27, -RZ, R27.H0_H0 ;  /* 0x2000001bff1bc230 */ /* 0x020fe40000004100 */
[----:B------:R-:W-:Y:S02]  /*0990*/  @!P6 HADD2.F32 R26, -RZ, R26.H0_H0 ;  /* 0x2000001aff1ae230 */ /* 0x000fe40000004100 */
[----:B------:R-:W-:Y:S01]  /*09a0*/  @!P5 HADD2.F32 R29, -RZ, R29.H0_H0 ;  /* 0x2000001dff1dd230 */ /* 0x000fe20000004100 */
[----:B------:R-:W-:-:S02]  /*09b0*/  @!P3 LOP3.LUT R25, R14, 0x80000000, R25, 0xb8, !PT ;  /* 0x800000000e19b812 */ /* 0x000fc400078eb819 */
[----:B------:R-:W-:Y:S02]  /*09c0*/  @!P4 LOP3.LUT R27, R18, 0x80000000, R27, 0xb8, !PT ;  /* 0x80000000121bc812 */ /* 0x000fe400078eb81b */
[----:B------:R-:W-:Y:S02]  /*09d0*/  @!P6 LOP3.LUT R26, R17, 0x80000000, R26, 0xb8, !PT ;  /* 0x80000000111ae812 */ /* 0x000fe400078eb81a */
[----:B------:R-:W-:Y:S02]  /*09e0*/  @!P5 LOP3.LUT R29, R16, 0x80000000, R29, 0xb8, !PT ;  /* 0x80000000101dd812 */ /* 0x000fe400078eb81d */
[----:B------:R-:W-:Y:S02]  /*09f0*/  @!P1 F2FP.F16.F32.PACK_AB R5, RZ, R3 ;  /* 0x00000003ff05923e */ /* 0x000fe400000000ff */
[----:B------:R-:W-:Y:S02]  /*0a00*/  @!P2 F2FP.F16.F32.PACK_AB R6, RZ, R12 ;  /* 0x0000000cff06a23e */ /* 0x000fe400000000ff */
[----:B------:R-:W-:-:S02]  /*0a10*/  @!P3 F2FP.F16.F32.PACK_AB R7, RZ, R25 ;  /* 0x00000019ff07b23e */ /* 0x000fc400000000ff */
[----:B------:R-:W-:Y:S02]  /*0a20*/  @!P4 F2FP.F16.F32.PACK_AB R8, RZ, R27 ;  /* 0x0000001bff08c23e */ /* 0x000fe400000000ff */
[----:B------:R-:W-:Y:S02]  /*0a30*/  @!P6 F2FP.F16.F32.PACK_AB R9, RZ, R26 ;  /* 0x0000001aff09e23e */ /* 0x000fe400000000ff */
[----:B------:R-:W-:Y:S01]  /*0a40*/  @!P5 F2FP.F16.F32.PACK_AB R20, RZ, R29 ;  /* 0x0000001dff14d23e */ /* 0x000fe200000000ff */
[----:B---3--:R-:W-:Y:S06]  /*0a50*/  @P0 BRA `(.L_x_2025) ;  /* 0x0000000000300947 */ /* 0x008fec0003800000 */
        /* <DEDUP_REMOVED lines=12> */
.L_x_2025:
[----:B------:R-:W-:-:S13]  /*0b20*/  ISETP.GE.AND P0, PT, R23, R2, PT ;  /* 0x000000021700720c */ /* 0x000fda0003f06270 */
[----:B------:R-:W-:Y:S05]  /*0b30*/  @P0 BRA `(.L_x_2027) ;  /* 0x0000000000300947 */ /* 0x000fea0003800000 */
[----:B0-----:R-:W0:Y:S01]  /*0b40*/  LDC.64 R4, c[0x0][0x218] ;  /* 0x00008600ff047b82 */ /* 0x001e220000000a00 */
[----:B------:R-:W-:Y:S01]  /*0b50*/  IADD3 R3, R0, R23, RZ ;  /* 0x0000001700037210 */ /* 0x000fe20007ffe0ff */
[----:B------:R-:W-:-:S04]  /*0b60*/  VIADD R23, R23, 0x80 ;  /* 0x0000008017177836 */ /* 0x000fc80000000000 */
[----:B0-----:R-:W-:-:S05]  /*0b70*/  IMAD.WIDE.U32 R4, R3, 0x2, R4 ;  /* 0x0000000203047825 */ /* 0x001fca00078e0004 */
[----:B------:R1:W-:Y:S02]  /*0b80*/  STG.E.U16 desc[UR4][R4.64], R6 ;  /* 0x0000000604007986 */ /* 0x0003e4000c101504 */
.L_x_2026:
[----:B------:R-:W-:-:S13]  /*0b90*/  ISETP.GE.AND P0, PT, R23, R2, PT ;  /* 0x000000021700720c */ /* 0x000fda0003f06270 */
[----:B------:R-:W-:Y:S05]  /*0ba0*/  @P0 BRA `(.L_x_2028) ;  /* 0x0000000000340947 */ /* 0x000fea0003800000 */
[----:B01----:R-:W0:Y:S01]  /*0bb0*/  LDC.64 R4, c[0x0][0x218] ;  /* 0x00008600ff047b82 */ /* 0x003e220000000a00 */
[----:B------:R-:W-:Y:S01]  /*0bc0*/  IMAD.IADD R3, R0, 0x1, R23 ;  /* 0x0000000100037824 */ /* 0x000fe200078e0217 */
[----:B------:R-:W-:-:S03]  /*0bd0*/  IADD3 R23, R23, 0x80, RZ ;  /* 0x0000008017177810 */ /* 0x000fc60007ffe0ff */
[----:B0-----:R-:W-:-:S05]  /*0be0*/  IMAD.WIDE.U32 R4, R3, 0x2, R4 ;  /* 0x0000000203047825 */ /* 0x001fca00078e0004 */
[----:B------:R1:W-:Y:S02]  /*0bf0*/  STG.E.U16 desc[UR4][R4.64], R7 ;  /* 0x0000000704007986 */ /* 0x0003e4000c101504 */
.L_x_2027:
        /* <DEDUP_REMOVED lines=8> */
.L_x_2028:
[----:B------:R-:W-:Y:S05]  /*0c80*/  BSYNC B1 ;  /* 0x0000000000017941 */ /* 0x000fea0003800000 */
.L_x_2024:
[----:B------:R-:W-:-:S13]  /*0c90*/  ISETP.GE.AND P0, PT, R23, R2, PT ;  /* 0x000000021700720c */ /* 0x000fda0003f06270 */
[----:B012---:R-:W0:Y:S01]  /*0ca0*/  @!P0 LDC.64 R4, c[0x0][0x218] ;  /* 0x00008600ff048b82 */ /* 0x007e220000000a00 */
[----:B------:R-:W-:Y:S01]  /*0cb0*/  @!P0 IADD3 R3, R0, R23, RZ ;  /* 0x0000001700038210 */ /* 0x000fe20007ffe0ff */
[----:B------:R-:W-:-:S04]  /*0cc0*/  @!P0 VIADD R23, R23, 0x80 ;  /* 0x0000008017178836 */ /* 0x000fc80000000000 */
[----:B0-----:R-:W-:-:S05]  /*0cd0*/  @!P0 IMAD.WIDE.U32 R4, R3, 0x2, R4 ;  /* 0x0000000203048825 */ /* 0x001fca00078e0004 */
[----:B------:R2:W-:Y:S02]  /*0ce0*/  @!P0 STG.E.U16 desc[UR4][R4.64], R9 ;  /* 0x0000000904008986 */ /* 0x0005e4000c101504 */
.L_x_2029:
[----:B------:R-:W-:Y:S05]  /*0cf0*/  BSYNC B0 ;  /* 0x0000000000007941 */ /* 0x000fea0003800000 */
.L_x_2023:
        /* <DEDUP_REMOVED lines=8> */
.L_x_2030:
        /* <DEDUP_REMOVED lines=16> */
.L_x_8027:


//--------------------- .text._ZN2at6native29vectorized_elementwise_kernelILi4ENS0_13AUnaryFunctorIN3c104HalfES4_S4_ZZZNS0_20copysign_kernel_cudaERNS_18TensorIteratorBaseEENKUlvE_clEvENKUlvE2_clEvEUlS4_S4_E_EESt5arrayIPcLm2EEEEviT0_T1_ --------------------------
	.section	.text._ZN2at6native29vectorized_elementwise_kernelILi4ENS0_13AUnaryFunctorIN3c104HalfES4_S4_ZZZNS0_20copysign_kernel_cudaERNS_18TensorIteratorBaseEENKUlvE_clEvENKUlvE2_clEvEUlS4_S4_E_EESt5arrayIPcLm2EEEEviT0_T1_,"ax",@progbits
	.align	128
        .global         _ZN2at6native29vectorized_elementwise_kernelILi4ENS0_13AUnaryFunctorIN3c104HalfES4_S4_ZZZNS0_20copysign_kernel_cudaERNS_18TensorIteratorBaseEENKUlvE_clEvENKUlvE2_clEvEUlS4_S4_E_EESt5arrayIPcLm2EEEEviT0_T1_
        .type           _ZN2at6native29vectorized_elementwise_kernelILi4ENS0_13AUnaryFunctorIN3c104HalfES4_S4_ZZZNS0_20copysign_kernel_cudaERNS_18TensorIteratorBaseEENKUlvE_clEvENKUlvE2_clEvEUlS4_S4_E_EESt5arrayIPcLm2EEEEviT0_T1_,@function
        .size           _ZN2at6native29vectorized_elementwise_kernelILi4ENS0_13AUnaryFunctorIN3c104HalfES4_S4_ZZZNS0_20copysign_kernel_cudaERNS_18TensorIteratorBaseEENKUlvE_clEvENKUlvE2_clEvEUlS4_S4_E_EESt5arrayIPcLm2EEEEviT0_T1_,(.L_x_8028 - _ZN2at6native29vectorized_elementwise_kernelILi4ENS0_13AUnaryFunctorIN3c104HalfES4_S4_ZZZNS0_20copysign_kernel_cudaERNS_18TensorIteratorBaseEENKUlvE_clEvENKUlvE2_clEvEUlS4_S4_E_EESt5arrayIPcLm2EEEEviT0_T1_)
        .other          _ZN2at6native29vectorized_elementwise_kernelILi4ENS0_13AUnaryFunctorIN3c104HalfES4_S4_ZZZNS0_20copysign_kernel_cudaERNS_18TensorIteratorBaseEENKUlvE_clEvENKUlvE2_clEvEUlS4_S4_E_EESt5arrayIPcLm2EEEEviT0_T1_,@"STO_CUDA_ENTRY STV_DEFAULT"
_ZN2at6native29vectorized_elementwise_kernelILi4ENS0_13AUnaryFunctorIN3c104HalfES4_S4_ZZZNS0_20copysign_kernel_cudaERNS_18TensorIteratorBaseEENKUlvE_clEvENKUlvE2_clEvEUlS4_S4_E_EESt5arrayIPcLm2EEEEviT0_T1_:
.text._ZN2at6native29vectorized_elementwise_kernelILi4ENS0_13AUnaryFunctorIN3c104HalfES4_S4_ZZZNS0_20copysign_kernel_cudaERNS_18TensorIteratorBaseEENKUlvE_clEvENKUlvE2_clEvEUlS4_S4_E_EESt5arrayIPcLm2EEEEviT0_T1_:
        /* <DEDUP_REMOVED lines=18> */
[----:B-1----:R-:W-:Y:S02]  /*0120*/  HADD2.F32 R0, -RZ, R8.H0_H0 ;  /* 0x20000008ff007230 */ /* 0x002fe40000004100 */
[--C-:B--2---:R-:W-:Y:S02]  /*0130*/  HADD2.F32 R13, -RZ, R15.reuse.H0_H0 ;  /* 0x2000000fff0d7230 */ /* 0x104fe40000004100 */
[--C-:B------:R-:W-:Y:S02]  /*0140*/  HADD2.F32 R9, -RZ, R14.reuse.H0_H0 ;  /* 0x2000000eff097230 */ /* 0x100fe40000004100 */
[----:B------:R-:W-:Y:S01]  /*0150*/  HADD2.F32 R11, -RZ, R14.H1_H1 ;  /* 0x3000000eff0b7230 */ /* 0x000fe20000004100 */
[C---:B------:R-:W-:Y:S01]  /*0160*/  LOP3.LUT R13, R0.reuse, 0x80000000, R13, 0xb8, !PT ;  /* 0x80000000000d7812 */ /* 0x040fe200078eb80d */
[----:B------:R-:W-:Y:S01]  /*0170*/  HADD2.F32 R15, -RZ, R15.H1_H1 ;  /* 0x3000000fff0f7230 */ /* 0x000fe20000004100 */
[----:B------:R-:W-:Y:S01]  /*0180*/  LOP3.LUT R9, R0, 0x80000000, R9, 0xb8, !PT ;  /* 0x8000000000097812 */ /* 0x000fe200078eb809 */
[----:B---3--:R-:W-:-:S02]  /*0190*/  HADD2.F32 R17, -RZ, R4.H0_H0 ;  /* 0x20000004ff117230 */ /* 0x008fc40000004100 */
[----:B------:R-:W-:Y:S01]  /*01a0*/  HADD2.F32 R7, -RZ, R4.H1_H1 ;  /* 0x30000004ff077230 */ /* 0x000fe20000004100 */
[C---:B------:R-:W-:Y:S01]  /*01b0*/  LOP3.LUT R4, R0.reuse, 0x80000000, R11, 0xb8, !PT ;  /* 0x8000000000047812 */ /* 0x040fe200078eb80b */
[--C-:B------:R-:W-:Y:S01]  /*01c0*/  HADD2.F32 R19, -RZ, R5.reuse.H0_H0 ;  /* 0x20000005ff137230 */ /* 0x100fe20000004100 */
[C---:B------:R-:W-:Y:S01]  /*01d0*/  LOP3.LUT R6, R0.reuse, 0x80000000, R15, 0xb8, !PT ;  /* 0x8000000000067812 */ /* 0x040fe200078eb80f */
[----:B------:R-:W-:Y:S01]  /*01e0*/  HADD2.F32 R5, -RZ, R5.H1_H1 ;  /* 0x30000005ff057230 */ /* 0x000fe20000004100 */
[C---:B------:R-:W-:Y:S02]  /*01f0*/  LOP3.LUT R17, R0.reuse, 0x80000000, R17, 0xb8, !PT ;  /* 0x8000000000117812 */ /* 0x040fe400078eb811 */
[C---:B------:R-:W-:Y:S02]  /*0200*/  LOP3.LUT R8, R0.reuse, 0x80000000, R7, 0xb8, !PT ;  /* 0x8000000000087812 */ /* 0x040fe400078eb807 */
[C---:B------:R-:W-:Y:S02]  /*0210*/  LOP3.LUT R19, R0.reuse, 0x80000000, R19, 0xb8, !PT ;  /* 0x8000000000137812 */ /* 0x040fe400078eb813 */
[----:B------:R-:W-:-:S02]  /*0220*/  LOP3.LUT R0, R0, 0x80000000, R5, 0xb8, !PT ;  /* 0x8000000000007812 */ /* 0x000fc400078eb805 */
[----:B------:R-:W-:Y:S02]  /*0230*/  F2FP.F16.F32.PACK_AB R4, R4, R9 ;  /* 0x000000090404723e */ /* 0x000fe400000000ff */
[----:B------:R-:W-:Y:S02]  /*0240*/  F2FP.F16.F32.PACK_AB R5, R6, R13 ;  /* 0x0000000d0605723e */ /* 0x000fe400000000ff */
[----:B------:R-:W-:Y:S02]  /*0250*/  F2FP.F16.F32.PACK_AB R8, R8, R17 ;  /* 0x000000110808723e */ /* 0x000fe400000000ff */
[----:B------:R-:W-:Y:S01]  /*0260*/  F2FP.F16.F32.PACK_AB R9, R0, R19 ;  /* 0x000000130009723e */ /* 0x000fe200000000ff */
[----:B------:R-:W-:Y:S04]  /*0270*/  STG.E.64 desc[UR4][R2.64], R4 ;  /* 0x0000000402007986 */ /* 0x000fe8000c101b04 */
[----:B------:R-:W-:Y:S01]  /*0280*/  STG.E.64 desc[UR4][R2.64+0x400], R8 ;  /* 0x0004000802007986 */ /* 0x000fe2000c101b04 */
[----:B------:R-:W-:Y:S05]  /*0290*/  EXIT ;  /* 0x000000000000794d */ /* 0x000fea0003800000 */
.L_x_2031:
        /* <DEDUP_REMOVED lines=132> */
.L_x_2034:
[----:B------:R-:W-:-:S13]  /*0ae0*/  ISETP.GE.AND P0, PT, R23, R2, PT ;  /* 0x000000021700720c */ /* 0x000fda0003f06270 */
[----:B------:R-:W-:Y:S05]  /*0af0*/  @P0 BRA `(.L_x_2036) ;  /* 0x0000000000300947 */ /* 0x000fea0003800000 */
[----:B0-----:R-:W0:Y:S01]  /*0b00*/  LDC.64 R4, c[0x0][0x218] ;  /* 0x00008600ff047b82 */ /* 0x001e220000000a00 */
[----:B------:R-:W-:Y:S01]  /*0b10*/  IADD3 R3, R0, R23, RZ ;  /* 0x0000001700037210 */ /* 0x000fe20007ffe0ff */
[----:B------:R-:W-:-:S04]  /*0b20*/  VIADD R23, R23, 0x80 ;  /* 0x0000008017177836 */ /* 0x000fc80000000000 */
[----:B0-----:R-:W-:-:S05]  /*0b30*/  IMAD.WIDE.U32 R4, R3, 0x2, R4 ;  /* 0x0000000203047825 */ /* 0x001fca00078e0004 */
[----:B------:R1:W-:Y:S02]  /*0b40*/  STG.E.U16 desc[UR4][R4.64], R6 ;  /* 0x0000000604007986 */ /* 0x0003e4000c101504 */
.L_x_2035:
[----:B------:R-:W-:-:S13]  /*0b50*/  ISETP.GE.AND P0, PT, R23, R2, PT ;  /* 0x000000021700720c */ /* 0x000fda0003f06270 */
[----:B------:R-:W-:Y:S05]  /*0b60*/  @P0 BRA `(.L_x_2037) ;  /* 0x0000000000340947 */ /* 0x000fea0003800000 */
[----:B01----:R-:W0:Y:S01]  /*0b70*/  LDC.64 R4, c[0x0][0x218] ;  /* 0x00008600ff047b82 */ /* 0x003e220000000a00 */
[----:B------:R-:W-:Y:S01]  /*0b80*/  IMAD.IADD R3, R0, 0x1, R23 ;  /* 0x0000000100037824 */ /* 0x000fe200078e0217 */
[----:B------:R-:W-:-:S03]  /*0b90*/  IADD3 R23, R23, 0x80, RZ ;  /* 0x0000008017177810 */ /* 0x000fc60007ffe0ff */
[----:B0-----:R-:W-:-:S05]  /*0ba0*/  IMAD.WIDE.U32 R4, R3, 0x2, R4 ;  /* 0x0000000203047825 */ /* 0x001fca00078e0004 */
[----:B------:R1:W-:Y:S02]  /*0bb0*/  STG.E.U16 desc[UR4][R4.64], R7 ;  /* 0x0000000704007986 */ /* 0x0003e4000c101504 */
.L_x_2036:
        /* <DEDUP_REMOVED lines=8> */
.L_x_2037:
[----:B------:R-:W-:Y:S05]  /*0c40*/  BSYNC B1 ;  /* 0x0000000000017941 */ /* 0x000fea0003800000 */
.L_x_2033:
[----:B------:R-:W-:-:S13]  /*0c50*/  ISETP.GE.AND P0, PT, R23, R2, PT ;  /* 0x000000021700720c */ /* 0x000fda0003f06270 */
[----:B012---:R-:W0:Y:S01]  /*0c60*/  @!P0 LDC.64 R4, c[0x0][0x218] ;  /* 0x00008600ff048b82 */ /* 0x007e220000000a00 */
[----:B------:R-:W-:Y:S01]  /*0c70*/  @!P0 IADD3 R3, R0, R23, RZ ;  /* 0x0000001700038210 */ /* 0x000fe20007ffe0ff */
[----:B------:R-:W-:-:S04]  /*0c80*/  @!P0 VIADD R23, R23, 0x80 ;  /* 0x0000008017178836 */ /* 0x000fc80000000000 */
[----:B0-----:R-:W-:-:S05]  /*0c90*/  @!P0 IMAD.WIDE.U32 R4, R3, 0x2, R4 ;  /* 0x0000000203048825 */ /* 0x001fca00078e0004 */
[----:B------:R2:W-:Y:S02]  /*0ca0*/  @!P0 STG.E.U16 desc[UR4][R4.64], R9 ;  /* 0x0000000904008986 */ /* 0x0005e4000c101504 */
.L_x_2038:
[----:B------:R-:W-:Y:S05]  /*0cb0*/  BSYNC B0 ;  /* 0x0000000000007941 */ /* 0x000fea0003800000 */
.L_x_2032:
        /* <DEDUP_REMOVED lines=8> */
.L_x_2039:
        /* <DEDUP_REMOVED lines=12> */
.L_x_8028:


//--------------------- .text._ZN2at6native29vectorized_elementwise_kernelILi8ENS0_13AUnaryFunctorIN3c104HalfES4_S4_ZZZNS0_20copysign_kernel_cudaERNS_18TensorIteratorBaseEENKUlvE_clEvENKUlvE2_clEvEUlS4_S4_E_EESt5arrayIPcLm2EEEEviT0_T1_ --------------------------
	.section	.text._ZN2at6native29vectorized_elementwise_kernelILi8ENS0_13AUnaryFunctorIN3c104HalfES4_S4_ZZZNS0_20copysign_kernel_cudaERNS_18TensorIteratorBaseEENKUlvE_clEvENKUlvE2_clEvEUlS4_S4_E_EESt5arrayIPcLm2EEEEviT0_T1_,"ax",@progbits
	.align	128
        .global         _ZN2at6native29vectorized_elementwise_kernelILi8ENS0_13AUnaryFunctorIN3c104HalfES4_S4_ZZZNS0_20copysign_kernel_cudaERNS_18TensorIteratorBaseEENKUlvE_clEvENKUlvE2_clEvEUlS4_S4_E_EESt5arrayIPcLm2EEEEviT0_T1_
        .type           _ZN2at6native29vectorized_elementwise_kernelILi8ENS0_13AUnaryFunctorIN3c104HalfES4_S4_ZZZNS0_20copysign_kernel_cudaERNS_18TensorIteratorBaseEENKUlvE_clEvENKUlvE2_clEvEUlS4_S4_E_EESt5arrayIPcLm2EEEEviT0_T1_,@function
        .size           _ZN2at6native29vectorized_elementwise_kernelILi8ENS0_13AUnaryFunctorIN3c104HalfES4_S4_ZZZNS0_20copysign_kernel_cudaERNS_18TensorIteratorBaseEENKUlvE_clEvENKUlvE2_clEvEUlS4_S4_E_EESt5arrayIPcLm2EEEEviT0_T1_,(.L_x_8029 - _ZN2at6native29vectorized_elementwise_kernelILi8ENS0_13AUnaryFunctorIN3c104HalfES4_S4_ZZZNS0_20copysign_kernel_cudaERNS_18TensorIteratorBaseEENKUlvE_clEvENKUlvE2_clEvEUlS4_S4_E_EESt5arrayIPcLm2EEEEviT0_T1_)
        .other          _ZN2at6native29vectorized_elementwise_kernelILi8ENS0_13AUnaryFunctorIN3c104HalfES4_S4_ZZZNS0_20copysign_kernel_cudaERNS_18TensorIteratorBaseEENKUlvE_clEvENKUlvE2_clEvEUlS4_S4_E_EESt5arrayIPcLm2EEEEviT0_T1_,@"STO_CUDA_ENTRY STV_DEFAULT"
_ZN2at6native29vectorized_elementwise_kernelILi8ENS0_13AUnaryFunctorIN3c104HalfES4_S4_ZZZNS0_20copysign_kernel_cudaERNS_18TensorIteratorBaseEENKUlvE_clEvENKUlvE2_clEvEUlS4_S4_E_EESt5arrayIPcLm2EEEEviT0_T1_:
.text._ZN2at6native29vectorized_elementwise_kernelILi8ENS0_13AUnaryFunctorIN3c104HalfES4_S4_ZZZNS0_20copysign_kernel_cudaERNS_18TensorIteratorBaseEENKUlvE_clEvENKUlvE2_clEvEUlS4_S4_E_EESt5arrayIPcLm2EEEEviT0_T1_:
        /* <DEDUP_REMOVED lines=21> */
[C---:B------:R-:W-:Y:S01]  /*0150*/  LOP3.LUT R4, R8.reuse, 0x80000000, R11, 0xb8, !PT ;  /* 0x8000000008047812 */ /* 0x040fe200078eb80b */
[----:B------:R-:W-:Y:S01]  /*0160*/  HADD2.F32 R17, -RZ, R5.H1_H1 ;  /* 0x30000005ff117230 */ /* 0x000fe20000004100 */
[C---:B------:R-:W-:Y:S01]  /*0170*/  LOP3.LUT R13, R8.reuse, 0x80000000, R13, 0xb8, !PT ;  /* 0x80000000080d7812 */ /* 0x040fe200078eb80d */
[--C-:B------:R-:W-:Y:S01]  /*0180*/  HADD2.F32 R19, -RZ, R6.reuse.H0_H0 ;  /* 0x20000006ff137230 */ /* 0x100fe20000004100 */
[C---:B------:R-:W-:Y:S01]  /*0190*/  LOP3.LUT R5, R8.reuse, 0x80000000, R15, 0xb8, !PT ;  /* 0x8000000008057812 */ /* 0x040fe200078eb80f */
[----:B------:R-:W-:Y:S01]  /*01a0*/  HADD2.F32 R21, -RZ, R6.H1_H1 ;  /* 0x30000006ff157230 */ /* 0x000fe20000004100 */
[C---:B------:R-:W-:Y:S01]  /*01b0*/  LOP3.LUT R0, R8.reuse, 0x80000000, R17, 0xb8, !PT ;  /* 0x8000000008007812 */ /* 0x040fe200078eb811 */
[--C-:B------:R-:W-:Y:S01]  /*01c0*/  HADD2.F32 R23, -RZ, R7.reuse.H0_H0 ;  /* 0x20000007ff177230 */ /* 0x100fe20000004100 */
[C---:B------:R-:W-:Y:S01]  /*01d0*/  LOP3.LUT R6, R8.reuse, 0x80000000, R19, 0xb8, !PT ;  /* 0x8000000008067812 */ /* 0x040fe200078eb813 */
[----:B------:R-:W-:Y:S01]  /*01e0*/  HADD2.F32 R25, -RZ, R7.H1_H1 ;  /* 0x30000007ff197230 */ /* 0x000fe20000004100 */
[----:B------:R-:W-:-:S02]  /*01f0*/  LOP3.LUT R21, R8, 0x80000000, R21, 0xb8, !PT ;  /* 0x8000000008157812 */ /* 0x000fc400078eb815 */
[C---:B------:R-:W-:Y:S02]  /*0200*/  LOP3.LUT R7, R8.reuse, 0x80000000, R23, 0xb8, !PT ;  /* 0x8000000008077812 */ /* 0x040fe400078eb817 */
[----:B------:R-:W-:Y:S02]  /*0210*/  LOP3.LUT R8, R8, 0x80000000, R25, 0xb8, !PT ;  /* 0x8000000008087812 */ /* 0x000fe400078eb819 */
[----:B------:R-:W-:Y:S02]  /*0220*/  F2FP.F16.F32.PACK_AB R4, R13, R4 ;  /* 0x000000040d04723e */ /* 0x000fe400000000ff */
[----:B------:R-:W-:Y:S02]  /*0230*/  F2FP.F16.F32.PACK_AB R5, R0, R5 ;  /* 0x000000050005723e */ /* 0x000fe400000000ff */
[----:B------:R-:W-:Y:S02]  /*0240*/  F2FP.F16.F32.PACK_AB R6, R21, R6 ;  /* 0x000000061506723e */ /* 0x000fe400000000ff */
[----:B------:R-:W-:-:S05]  /*0250*/  F2FP.F16.F32.PACK_AB R7, R8, R7 ;  /* 0x000000070807723e */ /* 0x000fca00000000ff */
[----:B------:R-:W-:Y:S01]  /*0260*/  STG.E.128 desc[UR4][R2.64], R4 ;  /* 0x0000000402007986 */ /* 0x000fe2000c101d04 */
[----:B------:R-:W-:Y:S05]  /*0270*/  EXIT ;  /* 0x000000000000794d */ /* 0x000fea0003800000 */
.L_x_2040:
        /* <DEDUP_REMOVED lines=132> */
.L_x_2043:
[----:B------:R-:W-:-:S13]  /*0ac0*/  ISETP.GE.AND P0, PT, R23, R2, PT ;  /* 0x000000021700720c */ /* 0x000fda0003f06270 */
[----:B------:R-:W-:Y:S05]  /*0ad0*/  @P0 BRA `(.L_x_2045) ;  /* 0x0000000000300947 */ /* 0x000fea0003800000 */
[----:B0-----:R-:W0:Y:S01]  /*0ae0*/  LDC.64 R4, c[0x0][0x218] ;  /* 0x00008600ff047b82 */ /* 0x001e220000000a00 */
[----:B------:R-:W-:Y:S01]  /*0af0*/  IADD3 R3, R0, R23, RZ ;  /* 0x0000001700037210 */ /* 0x000fe20007ffe0ff */
[----:B------:R-:W-:-:S04]  /*0b00*/  VIADD R23, R23, 0x80 ;  /* 0x0000008017177836 */ /* 0x000fc80000000000 */
[----:B0-----:R-:W-:-:S05]  /*0b10*/  IMAD.WIDE.U32 R4, R3, 0x2, R4 ;  /* 0x0000000203047825 */ /* 0x001fca00078e0004 */
[----:B------:R1:W-:Y:S02]  /*0b20*/  STG.E.U16 desc[UR4][R4.64], R6 ;  /* 0x0000000604007986 */ /* 0x0003e4000c101504 */
.L_x_2044:
[----:B------:R-:W-:-:S13]  /*0b30*/  ISETP.GE.AND P0, PT, R23, R2, PT ;  /* 0x000000021700720c */ /* 0x000fda0003f06270 */
[----:B------:R-:W-:Y:S05]  /*0b40*/  @P0 BRA `(.L_x_2046) ;  /* 0x0000000000340947 */ /* 0x000fea0003800000 */
[----:B01----:R-:W0:Y:S01]  /*0b50*/  LDC.64 R4, c[0x0][0x218] ;  /* 0x00008600ff047b82 */ /* 0x003e220000000a00 */
[----:B------:R-:W-:Y:S01]  /*0b60*/  IMAD.IADD R3, R0, 0x1, R23 ;  /* 0x0000000100037824 */ /* 0x000fe200078e0217 */
[----:B------:R-:W-:-:S03]  /*0b70*/  IADD3 R23, R23, 0x80, RZ ;  /* 0x0000008017177810 */ /* 0x000fc60007ffe0ff */
[----:B0-----:R-:W-:-:S05]  /*0b80*/  IMAD.WIDE.U32 R4, R3, 0x2, R4 ;  /* 0x0000000203047825 */ /* 0x001fca00078e0004 */
[----:B------:R1:W-:Y:S02]  /*0b90*/  STG.E.U16 desc[UR4][R4.64], R7 ;  /* 0x0000000704007986 */ /* 0x0003e4000c101504 */
.L_x_2045:
        /* <DEDUP_REMOVED lines=8> */
.L_x_2046:
[----:B------:R-:W-:Y:S05]  /*0c20*/  BSYNC B1 ;  /* 0x0000000000017941 */ /* 0x000fea0003800000 */
.L_x_2042:
[----:B------:R-:W-:-:S13]  /*0c30*/  ISETP.GE.AND P0, PT, R23, R2, PT ;  /* 0x000000021700720c */ /* 0x000fda0003f06270 */
[----:B012---:R-:W0:Y:S01]  /*0c40*/  @!P0 LDC.64 R4, c[0x0][0x218] ;  /* 0x00008600ff048b82 */ /* 0x007e220000000a00 */
[----:B------:R-:W-:Y:S01]  /*0c50*/  @!P0 IADD3 R3, R0, R23, RZ ;  /* 0x0000001700038210 */ /* 0x000fe20007ffe0ff */
[----:B------:R-:W-:-:S04]  /*0c60*/  @!P0 VIADD R23, R23, 0x80 ;  /* 0x0000008017178836 */ /* 0x000fc80000000000 */
[----:B0-----:R-:W-:-:S05]  /*0c70*/  @!P0 IMAD.WIDE.U32 R4, R3, 0x2, R4 ;  /* 0x0000000203048825 */ /* 0x001fca00078e0004 */
[----:B------:R2:W-:Y:S02]  /*0c80*/  @!P0 STG.E.U16 desc[UR4][R4.64], R9 ;  /* 0x0000000904008986 */ /* 0x0005e4000c101504 */
.L_x_2047:
[----:B------:R-:W-:Y:S05]  /*0c90*/  BSYNC B0 ;  /* 0x0000000000007941 */ /* 0x000fea0003800000 */
.L_x_2041:
        /* <DEDUP_REMOVED lines=8> */
.L_x_2048:
        /* <DEDUP_REMOVED lines=14> */
.L_x_8029:


//--------------------- .text._ZN2at6native18elementwise_kernelILi128ELi4EZNS0_15gpu_kernel_implINS0_13BinaryFunctorIN3c108BFloat16ES5_S5_ZZZNS0_20copysign_kernel_cudaERNS_18TensorIteratorBaseEENKUlvE_clEvENKUlvE1_clEvEUlS5_S5_E_EEEEvS7_RKT_EUliE_EEviT1_ --------------------------
	.section	.text._ZN2at6native18elementwise_kernelILi128ELi4EZNS0_15gpu_kernel_implINS0_13BinaryFunctorIN3c108BFloat16ES5_S5_ZZZNS0_20copysign_kernel_cudaERNS_18TensorIteratorBaseEENKUlvE_clEvENKUlvE1_clEvEUlS5_S5_E_EEEEvS7_RKT_EUliE_EEviT1_,"ax",@progbits
	.align	128
        .global         _ZN2at6native18elementwise_kernelILi128ELi4EZNS0_15gpu_kernel_implINS0_13BinaryFunctorIN3c108BFloat16ES5_S5_ZZZNS0_20copysign_kernel_cudaERNS_18TensorIteratorBaseEENKUlvE_clEvENKUlvE1_clEvEUlS5_S5_E_EEEEvS7_RKT_EUliE_EEviT1_
        .type           _ZN2at6native18elementwise_kernelILi128ELi4EZNS0_15gpu_kernel_implINS0_13BinaryFunctorIN3c108BFloat16ES5_S5_ZZZNS0_20copysign_kernel_cudaERNS_18TensorIteratorBaseEENKUlvE_clEvENKUlvE1_clEvEUlS5_S5_E_EEEEvS7_RKT_EUliE_EEviT1_,@function
        .size           _ZN2at6native18elementwise_kernelILi128ELi4EZNS0_15gpu_kernel_implINS0_13BinaryFunctorIN3c108BFloat16ES5_S5_ZZZNS0_20copysign_kernel_cudaERNS_18TensorIteratorBaseEENKUlvE_clEvENKUlvE1_clEvEUlS5_S5_E_EEEEvS7_RKT_EUliE_EEviT1_,(.L_x_8030 - _ZN2at6native18elementwise_kernelILi128ELi4EZNS0_15gpu_kernel_implINS0_13BinaryFunctorIN3c108BFloat16ES5_S5_ZZZNS0_20copysign_kernel_cudaERNS_18TensorIteratorBaseEENKUlvE_clEvENKUlvE1_clEvEUlS5_S5_E_EEEEvS7_RKT_EUliE_EEviT1_)
        .other          _ZN2at6native18elementwise_kernelILi128ELi4EZNS0_15gpu_kernel_implINS0_13BinaryFunctorIN3c108BFloat16ES5_S5_ZZZNS0_20copysign_kernel_cudaERNS_18TensorIteratorBaseEENKUlvE_clEvENKUlvE1_clEvEUlS5_S5_E_EEEEvS7_RKT_EUliE_EEviT1_,@"STO_CUDA_ENTRY STV_DEFAULT"
_ZN2at6native18elementwise_kernelILi128ELi4EZNS0_15gpu_kernel_implINS0_13BinaryFunctorIN3c108BFloat16ES5_S5_ZZZNS0_20copysign_kernel_cudaERNS_18TensorIteratorBaseEENKUlvE_clEvENKUlvE1_clEvEUlS5_S5_E_EEEEvS7_RKT_EUliE_EEviT1_:
.text._ZN2at6native18elementwise_kernelILi128ELi4EZNS0_15gpu_kernel_implINS0_13BinaryFunctorIN3c108BFloat16ES5_S5_ZZZNS0_20copysign_kernel_cudaERNS_18TensorIteratorBaseEENKUlvE_clEvENKUlvE1_clEvEUlS5_S5_E_EEEEvS7_RKT_EUliE_EEviT1_:
        /* <DEDUP_REMOVED lines=365> */
.L_x_2051:
        /* <DEDUP_REMOVED lines=20> */
[----:B0-----:R-:W-:-:S04]  /*1810*/  F2FP.BF16.F32.PACK_AB R0, RZ, R0 ;  /* 0x00000000ff00723e */ /* 0x001fc800000010ff */
[----:B------:R-:W-:Y:S01]  /*1820*/  PRMT R19, R0, 0x7610, R19 ;  /* 0x0000761000137816 */ /* 0x000fe20000000013 */
[----:B------:R-:W-:Y:S06]  /*1830*/  BRA `(.L_x_2057) ;  /* 0x0000000c00dc7947 */ /* 0x000fec0003800000 */
.L_x_2055:
[----:B------:R-:W2:Y:S02]  /*1840*/  LDG.E.U8 R2, desc[UR36][R2.64] ;  /* 0x0000002402027981 */ /* 0x000ea4000c1e1100 */
[----:B--2---:R-:W-:-:S04]  /*1850*/  I2FP.F32.U32 R0, R2 ;  /* 0x0000000200007245 */ /* 0x004fc80000201000 */
[----:B------:R-:W-:-:S04]  /*1860*/  F2FP.BF16.F32.PACK_AB R0, RZ, R0 ;  /* 0x00000000ff00723e */ /* 0x000fc800000010ff */
[----:B------:R-:W-:Y:S01]  /*1870*/  PRMT R19, R0, 0x7610, R19 ;  /* 0x0000761000137816 */ /* 0x000fe20000000013 */
[----:B------:R-:W-:Y:S06]  /*1880*/  BRA `(.L_x_2057) ;  /* 0x0000000c00c87947 */ /* 0x000fec0003800000 */
.L_x_2054:
        /* <DEDUP_REMOVED lines=8> */
[----:B0-----:R-:W-:-:S04]  /*1910*/  F2FP.BF16.F32.PACK_AB R0, RZ, R0 ;  /* 0x00000000ff00723e */ /* 0x001fc800000010ff */
[----:B------:R-:W-:Y:S01]  /*1920*/  PRMT R19, R0, 0x7610, R19 ;  /* 0x0000761000137816 */ /* 0x000fe20000000013 */
[----:B------:R-:W-:Y:S06]  /*1930*/  BRA `(.L_x_2057) ;  /* 0x0000000c009c7947 */ /* 0x000fec0003800000 */
.L_x_2059:
[----:B------:R-:W2:Y:S02]  /*1940*/  LDG.E R2, desc[UR36][R2.64] ;  /* 0x0000002402027981 */ /* 0x000ea4000c1e1900 */
[----:B--2---:R-:W-:-:S04]  /*1950*/  I2FP.F32.S32 R0, R2 ;  /* 0x0000000200007245 */ /* 0x004fc80000201400 */
[----:B------:R-:W-:-:S04]  /*1960*/  F2FP.BF16.F32.PACK_AB R0, RZ, R0 ;  /* 0x00000000ff00723e */ /* 0x000fc800000010ff */
[----:B------:R-:W-:Y:S01]  /*1970*/  PRMT R19, R0, 0x7610, R19 ;  /* 0x0000761000137816 */ /* 0x000fe20000000013 */
[----:B------:R-:W-:Y:S06]  /*1980*/  BRA `(.L_x_2057) ;  /* 0x0000000c00887947 */ /* 0x000fec0003800000 */
.L_x_2058:
[----:B------:R-:W2:Y:S02]  /*1990*/  LDG.E.U16 R2, desc[UR36][R2.64] ;  /* 0x0000002402027981 */ /* 0x000ea4000c1e1500 */
[----:B--2---:R-:W0:Y:S02]  /*19a0*/  I2F.S16 R0, R2 ;  /* 0x0000000200007306 */ /* 0x004e240000101400 */
[----:B0-----:R-:W-:-:S04]  /*19b0*/  F2FP.BF16.F32.PACK_AB R0, RZ, R0 ;  /* 0x00000000ff00723e */ /* 0x001fc800000010ff */
[----:B------:R-:W-:Y:S01]  /*19c0*/  PRMT R19, R0, 0x7610, R19 ;  /* 0x0000761000137816 */ /* 0x000fe20000000013 */
[----:B------:R-:W-:Y:S06]  /*19d0*/  BRA `(.L_x_2057) ;  /* 0x0000000c00747947 */ /* 0x000fec0003800000 */
.L_x_2053:
[----:B------:R-:W-:-:S13]  /*19e0*/  ISETP.GT.AND P0, PT, R4, 0x6, PT ;  /* 0x000000060400780c */ /* 0x000fda0003f04270 */
[----:B------:R-:W-:Y:S05]  /*19f0*/  @P0 BRA `(.L_x_2060) ;  /* 0x0000000000300947 */ /* 0x000fea0003800000 */
[----:B------:R-:W-:-:S13]  /*1a00*/  ISETP.NE.AND P0, PT, R4, 0x5, PT ;  /* 0x000000050400780c */ /* 0x000fda0003f05270 */
[----:B------:R-:W-:Y:S05]  /*1a10*/  @!P0 BRA `(.L_x_2061) ;  /* 0x0000000000148947 */ /* 0x000fea0003800000 */
[----:B------:R-:W-:-:S13]  /*1a20*/  ISETP.NE.AND P0, PT, R4, 0x6, PT ;  /* 0x000000060400780c */ /* 0x000fda0003f05270 */
[----:B------:R-:W-:Y:S05]  /*1a30*/  @P0 BRA `(.L_x_2056) ;  /* 0x0000000800f00947 */ /* 0x000fea0003800000 */
[----:B------:R-:W2:Y:S02]  /*1a40*/  LDG.E R2, desc[UR36][R2.64] ;  /* 0x0000002402027981 */ /* 0x000ea4000c1e1900 */
[----:B--2---:R-:W-:Y:S01]  /*1a50*/  F2FP.BF16.F32.PACK_AB R19, RZ, R2 ;  /* 0x00000002ff13723e */ /* 0x004fe200000010ff */
[----:B------:R-:W-:Y:S06]  /*1a60*/  BRA `(.L_x_2057) ;  /* 0x0000000c00507947 */ /* 0x000fec0003800000 */
.L_x_2061:
[----:B------:R-:W2:Y:S02]  /*1a70*/  LDG.E.U16 R0, desc[UR36][R2.64] ;  /* 0x0000002402007981 */ /* 0x000ea4000c1e1500 */
[----:B--2---:R-:W-:-:S05]  /*1a80*/  HADD2.F32 R0, -RZ, R0.H0_H0 ;  /* 0x20000000ff007230 */ /* 0x004fca0000004100 */
[----:B------:R-:W-:-:S04]  /*1a90*/  F2FP.BF16.F32.PACK_AB R0, RZ, R0 ;  /* 0x00000000ff00723e */ /* 0x000fc800000010ff */
[----:B------:R-:W-:Y:S01]  /*1aa0*/  PRMT R19, R0, 0x7610, R19 ;  /* 0x0000761000137816 */ /* 0x000fe20000000013 */
[----:B------:R-:W-:Y:S06]  /*1ab0*/  BRA `(.L_x_2057) ;  /* 0x0000000c003c7947 */ /* 0x000fec0003800000 */
.L_x_2060:
[----:B------:R-:W-:-:S13]  /*1ac0*/  ISETP.NE.AND P0, PT, R4, 0x7, PT ;  /* 0x000000070400780c */ /* 0x000fda0003f05270 */
[----:B------:R-:W-:Y:S05]  /*1ad0*/  @!P0 BRA `(.L_x_2062) ;  /* 0x0000000000308947 */ /* 0x000fea0003800000 */
[----:B------:R-:W-:-:S13]  /*1ae0*/  ISETP.NE.AND P0, PT, R4, 0x8, PT ;  /* 0x000000080400780c */ /* 0x000fda0003f05270 */
[----:B------:R-:W-:Y:S05]  /*1af0*/  @!P0 BRA `(.L_x_2063) ;  /* 0x0000000000148947 */ /* 0x000fea0003800000 */
[----:B------:R-:W-:-:S13]  /*1b00*/  ISETP.NE.AND P0, PT, R4, 0x9, PT ;  /* 0x000000090400780c */ /* 0x000fda0003f05270 */
[----:B------:R-:W-:Y:S05]  /*1b10*/  @P0 BRA `(.L_x_2056) ;  /* 0x0000000800b80947 */ /* 0x000fea0003800000 */
[----:B------:R-:W2:Y:S02]  /*1b20*/  LDG.E R2, desc[UR36][R2.64] ;  /* 0x0000002402027981 */ /* 0x000ea4000c1e1900 */
[----:B--2---:R-:W-:Y:S01]  /*1b30*/  F2FP.BF16.F32.PACK_AB R19, RZ, R2 ;  /* 0x00000002ff13723e */ /* 0x004fe200000010ff */
[----:B------:R-:W-:Y:S06]  /*1b40*/  BRA `(.L_x_2057) ;  /* 0x0000000c00187947 */ /* 0x000fec0003800000 */
.L_x_2063:
[----:B------:R-:W2:Y:S02]  /*1b50*/  LDG.E.U16 R2, desc[UR36][R2.64] ;  /* 0x0000002402027981 */ /* 0x000ea4000c1e1500 */
[----:B--2---:R-:W-:-:S05]  /*1b60*/  HADD2.F32 R0, -RZ, R2.H0_H0 ;  /* 0x20000002ff007230 */ /* 0x004fca0000004100 */
[----:B------:R-:W-:-:S04]  /*1b70*/  F2FP.BF16.F32.PACK_AB R0, RZ, R0 ;  /* 0x00000000ff00723e */ /* 0x000fc800000010ff */
[----:B------:R-:W-:Y:S01]  /*1b80*/  PRMT R19, R0, 0x7610, R19 ;  /* 0x0000761000137816 */ /* 0x000fe20000000013 */
[----:B------:R-:W-:Y:S06]  /*1b90*/  BRA `(.L_x_2057) ;  /* 0x0000000c00047947 */ /* 0x000fec0003800000 */
.L_x_2062:
[----:B------:R-:W2:Y:S01]  /*1ba0*/  LDG.E.64 R2, desc[UR36][R2.64] ;  /* 0x0000002402027981 */ /* 0x000ea2000c1e1b00 */
[----:B------:R-:W-:Y:S01]  /*1bb0*/  UMOV UR4, 0xf0000000 ;  /* 0xf000000000047882 */ /* 0x000fe20000000000 */
[----:B------:R-:W-:Y:S01]  /*1bc0*/  UMOV UR5, 0x380fffff ;  /* 0x380fffff00057882 */ /* 0x000fe20000000000 */
[----:B--2---:R-:W0:Y:S01]  /*1bd0*/  F2F.F32.F64 R0, R2 ;  /* 0x0000000200007310 */ /* 0x004e220000301000 */
[----:B------:R-:W-:-:S14]  /*1be0*/  DSETP.GEU.AND P0, PT, |R2|, UR4, PT ;  /* 0x0000000402007e2a */ /* 0x000fdc000bf0e200 */
[----:B0-----:R-:W-:-:S05]  /*1bf0*/  @!P0 FMUL R0, R0, 1.175494350822287508e-38 ;  /* 0x0080000000008820 */ /* 0x001fca0000400000 */
[----:B------:R-:W-:-:S04]  /*1c00*/  F2FP.BF16.F32.PACK_AB R0, RZ, R0 ;  /* 0x00000000ff00723e */ /* 0x000fc800000010ff */
[----:B------:R-:W-:Y:S01]  /*1c10*/  PRMT R19, R0, 0x7610, R19 ;  /* 0x0000761000137816 */ /* 0x000fe20000000013 */
[----:B------:R-:W-:Y:S06]  /*1c20*/  BRA `(.L_x_2057) ;  /* 0x0000000800e07947 */ /* 0x000fec0003800000 */
.L_x_2052:
        /* <DEDUP_REMOVED lines=11> */
[----:B------:R-:W-:-:S04]  /*1ce0*/  F2FP.BF16.F32.PACK_AB R0, RZ, R0 ;  /* 0x00000000ff00723e */ /* 0x000fc800000010ff */
[----:B------:R-:W-:Y:S01]  /*1cf0*/  PRMT R19, R0, 0x7610, R19 ;  /* 0x0000761000137816 */ /* 0x000fe20000000013 */
[----:B------:R-:W-:Y:S06]  /*1d00*/  BRA `(.L_x_2057) ;  /* 0x0000000800a87947 */ /* 0x000fec0003800000 */
.L_x_2066:
        /* <DEDUP_REMOVED lines=9> */
.L_x_2065:
        /* <DEDUP_REMOVED lines=25> */
[----:B------:R-:W-:-:S04]  /*1f30*/  F2FP.BF16.F32.PACK_AB R5, RZ, R5 ;  /* 0x00000005ff05723e */ /* 0x000fc800000010ff */
[----:B------:R-:W-:Y:S01]  /*1f40*/  PRMT R19, R5, 0x7610, R19 ;  /* 0x0000761005137816 */ /* 0x000fe20000000013 */
[----:B------:R-:W-:Y:S06]  /*1f50*/  BRA `(.L_x_2057) ;  /* 0x0000000800147947 */ /* 0x000fec0003800000 */
.L_x_2068:
        /* <DEDUP_REMOVED lines=12> */
[----:B------:R-:W-:-:S04]  /*2020*/  F2FP.BF16.F32.PACK_AB R4, RZ, R4 ;  /* 0x00000004ff04723e */ /* 0x000fc800000010ff */
[----:B------:R-:W-:Y:S01]  /*2030*/  PRMT R19, R4, 0x7610, R19 ;  /* 0x0000761004137816 */ /* 0x000fe20000000013 */
[----:B------:R-:W-:Y:S06]  /*2040*/  BRA `(.L_x_2057) ;  /* 0x0000000400d87947 */ /* 0x000fec0003800000 */
.L_x_2067:
[----:B------:R0:W5:Y:S01]  /*2050*/  LDG.E.U16 R19, desc[UR36][R2.64] ;  /* 0x0000002402137981 */ /* 0x000162000c1e1500 */
[----:B------:R-:W-:Y:S05]  /*2060*/  BRA `(.L_x_2057) ;  /* 0x0000000400d07947 */ /* 0x000fea0003800000 */
.L_x_2064:
        /* <DEDUP_REMOVED lines=10> */
[----:B------:R-:W-:-:S04]  /*2110*/  F2FP.BF16.F32.PACK_AB R0, RZ, R0 ;  /* 0x00000000ff00723e */ /* 0x000fc800000010ff */
[----:B------:R-:W-:Y:S01]  /*2120*/  PRMT R19, R0, 0x7610, R19 ;  /* 0x0000761000137816 */ /* 0x000fe20000000013 */
[----:B------:R-:W-:Y:S06]  /*2130*/  BRA `(.L_x_2057) ;  /* 0x00000004009c7947 */ /* 0x000fec0003800000 */
.L_x_2071:
        /* <DEDUP_REMOVED lines=21> */
.L_x_2075:
[----:B------:R-:W-:Y:S05]  /*2290*/  BSYNC B1 ;  /* 0x0000000000017941 */ /* 0x000fea0003800000 */
.L_x_2074:
[----:B------:R-:W-:Y:S01]  /*22a0*/  LEA R3, R0, 0x3b800000, 0x17 ;  /* 0x3b80000000037811 */ /* 0x000fe200078eb8ff */
[----:B------:R-:W-:-:S05]  /*22b0*/  IMAD.SHL.U32 R0, R2, 0x100000, RZ ;  /* 0x0010000002007824 */ /* 0x000fca00078e00ff */
[----:B------:R-:W-:-:S07]  /*22c0*/  LOP3.LUT R0, R3, R0, R4, 0xfe, !PT ;  /* 0x0000000003007212 */ /* 0x000fce00078efe04 */
.L_x_2073:
[----:B------:R-:W-:Y:S05]  /*22d0*/  BSYNC B0 ;  /* 0x0000000000007941 */ /* 0x000fea0003800000 */
.L_x_2072:
[----:B------:R-:W-:-:S04]  /*22e0*/  F2FP.BF16.F32.PACK_AB R0, RZ, R0 ;  /* 0x00000000ff00723e */ /* 0x000fc800000010ff */
[----:B------:R-:W-:Y:S01]  /*22f0*/  PRMT R19, R0, 0x7610, R19 ;  /* 0x0000761000137816 */ /* 0x000fe20000000013 */
[----:B------:R-:W-:Y:S06]  /*2300*/  BRA `(.L_x_2057) ;  /* 0x0000000400287947 */ /* 0x000fec0003800000 */
.L_x_2070:
        /* <DEDUP_REMOVED lines=21> */
.L_x_2079:
[----:B------:R-:W-:Y:S05]  /*2460*/  BSYNC B1 ;  /* 0x0000000000017941 */ /* 0x000fea0003800000 */
.L_x_2078:
[----:B------:R-:W-:Y:S01]  /*2470*/  LEA R3, R0, 0x37800000, 0x17 ;  /* 0x3780000000037811 */ /* 0x000fe200078eb8ff */
[----:B------:R-:W-:-:S05]  /*2480*/  IMAD.SHL.U32 R0, R2, 0x200000, RZ ;  /* 0x0020000002007824 */ /* 0x000fca00078e00ff */
[----:B------:R-:W-:-:S07]  /*2490*/  LOP3.LUT R0, R3, R0, R4, 0xfe, !PT ;  /* 0x0000000003007212 */ /* 0x000fce00078efe04 */
.L_x_2077:
[----:B------:R-:W-:Y:S05]  /*24a0*/  BSYNC B0 ;  /* 0x0000000000007941 */ /* 0x000fea0003800000 */
.L_x_2076:
[----:B------:R-:W-:-:S04]  /*24b0*/  F2FP.BF16.F32.PACK_AB R0, RZ, R0 ;  /* 0x00000000ff00723e */ /* 0x000fc800000010ff */
[----:B------:R-:W-:Y:S01]  /*24c0*/  PRMT R19, R0, 0x7610, R19 ;  /* 0x0000761000137816 */ /* 0x000fe20000000013 */
[----:B------:R-:W-:Y:S06]  /*24d0*/  BRA `(.L_x_2057) ;  /* 0x0000000000b47947 */ /* 0x000fec0003800000 */
.L_x_2069:
        /* <DEDUP_REMOVED lines=14> */
.L_x_2083:
[----:B------:R-:W-:Y:S05]  /*25c0*/  BSYNC B0 ;  /* 0x0000000000007941 */ /* 0x000fea0003800000 */
.L_x_2082:
[----:B------:R-:W-:-:S04]  /*25d0*/  F2FP.BF16.F32.PACK_AB R0, RZ, R0 ;  /* 0x00000000ff00723e */ /* 0x000fc800000010ff */
[----:B------:R-:W-:Y:S01]  /*25e0*/  PRMT R19, R0, 0x7610, R19 ;  /* 0x0000761000137816 */ /* 0x000fe20000000013 */
[----:B------:R-:W-:Y:S06]  /*25f0*/  BRA `(.L_x_2057) ;  /* 0x00000000006c7947 */ /* 0x000fec0003800000 */
.L_x_2056:
        /* <DEDUP_REMOVED lines=16> */
.L_x_2084:
[----:B------:R-:W-:Y:S01]  /*2700*/  PRMT R19, RZ, 0x7610, R19 ;  /* 0x00007610ff137816 */ /* 0x000fe20000000013 */
[----:B------:R-:W-:Y:S06]  /*2710*/  BRA `(.L_x_2057) ;  /* 0x0000000000247947 */ /* 0x000fec0003800000 */
.L_x_2081:
[----:B------:R-:W2:Y:S02]  /*2720*/  LDG.E.64 R2, desc[UR36][R2.64] ;  /* 0x0000002402027981 */ /* 0x000ea4000c1e1b00 */
[----:B--2---:R-:W0:Y:S02]  /*2730*/  I2F.U64 R0, R2 ;  /* 0x0000000200007312 */ /* 0x004e240000301000 */
[----:B0-----:R-:W-:-:S04]  /*2740*/  F2FP.BF16.F32.PACK_AB R0, RZ, R0 ;  /* 0x00000000ff00723e */ /* 0x001fc800000010ff */
[----:B------:R-:W-:Y:S01]  /*2750*/  PRMT R19, R0, 0x7610, R19 ;  /* 0x0000761000137816 */ /* 0x000fe20000000013 */
[----:B------:R-:W-:Y:S06]  /*2760*/  BRA `(.L_x_2057) ;  /* 0x0000000000107947 */ /* 0x000fec0003800000 */
.L_x_2080:
[----:B------:R-:W2:Y:S02]  /*2770*/  LDG.E R2, desc[UR36][R2.64] ;  /* 0x0000002402027981 */ /* 0x000ea4000c1e1900 */
[----:B--2---:R-:W-:-:S04]  /*2780*/  I2FP.F32.U32 R0, R2 ;  /* 0x0000000200007245 */ /* 0x004fc80000201000 */
[----:B------:R-:W-:-:S04]  /*2790*/  F2FP.BF16.F32.PACK_AB R0, RZ, R0 ;  /* 0x00000000ff00723e */ /* 0x000fc800000010ff */
[----:B------:R-:W-:-:S07]  /*27a0*/  PRMT R19, R0, 0x7610, R19 ;  /* 0x0000761000137816 */ /* 0x000fce0000000013 */
.L_x_2057:
[----:B------:R-:W1:Y:S01]  /*27b0*/  LDC.U8 R4, c[0x0][0x493] ;  /* 0x000124c0ff047b82 */ /* 0x000e620000000000 */
[----:B------:R-:W-:Y:S02]  /*27c0*/  ULDC.64 UR4, c[0x0][0x488] ;  /* 0x0001220000047ab9 */ /* 0x000fe40000000a00 */
[----:B0-----:R-:W-:-:S05]  /*27d0*/  IADD3 R2, P1, R22, UR4, RZ ;  /* 0x0000000416027c10 */ /* 0x001fca000ff3e0ff */
[----:B------:R-:W-:Y:S01]  /*27e0*/  IMAD.X R3, RZ, RZ, UR5, P1 ;  /* 0x00000005ff037e24 */ /* 0x000fe200088e06ff */
[----:B-1----:R-:W-:-:S04]  /*27f0*/  PRMT R0, R4, 0x9910, RZ ;  /* 0x0000991004007816 */ /* 0x002fc800000000ff */
        /* <DEDUP_REMOVED lines=12> */
[----:B0-----:R-:W-:Y:S01]  /*28c0*/  F2FP.BF16.F32.PACK_AB R0, RZ, R0 ;  /* 0x00000000ff00723e */ /* 0x001fe200000010ff */
[----:B------:R-:W-:Y:S06]  /*28d0*/  BRA `(.L_x_2090) ;  /* 0x0000000c00a07947 */ /* 0x000fec0003800000 */
.L_x_2088:
[----:B------:R-:W2:Y:S02]  /*28e0*/  LDG.E.U8 R2, desc[UR36][R2.64] ;  /* 0x0000002402027981 */ /* 0x000ea4000c1e1100 */
[----:B--2---:R-:W-:-:S04]  /*28f0*/  I2FP.F32.U32 R0, R2 ;  /* 0x0000000200007245 */ /* 0x004fc80000201000 */
[----:B------:R-:W-:Y:S01]  /*2900*/  F2FP.BF16.F32.PACK_AB R0, RZ, R0 ;  /* 0x00000000ff00723e */ /* 0x000fe200000010ff */
[----:B------:R-:W-:Y:S06]  /*2910*/  BRA `(.L_x_2090) ;  /* 0x0000000c00907947 */ /* 0x000fec0003800000 */
.L_x_2087:
        /* <DEDUP_REMOVED lines=8> */
[----:B0-----:R-:W-:Y:S01]  /*29a0*/  F2FP.BF16.F32.PACK_AB R0, RZ, R0 ;  /* 0x00000000ff00723e */ /* 0x001fe200000010ff */
[----:B------:R-:W-:Y:S06]  /*29b0*/  BRA `(.L_x_2090) ;  /* 0x0000000c00687947 */ /* 0x000fec0003800000 */
.L_x_2092:
[----:B------:R-:W2:Y:S02]  /*29c0*/  LDG.E R2, desc[UR36][R2.64] ;  /* 0x0000002402027981 */ /* 0x000ea4000c1e1900 */
[----:B--2---:R-:W-:-:S04]  /*29d0*/  I2FP.F32.S32 R0, R2 ;  /* 0x0000000200007245 */ /* 0x004fc80000201400 */
[----:B------:R-:W-:Y:S01]  /*29e0*/  F2FP.BF16.F32.PACK_AB R0, RZ, R0 ;  /* 0x00000000ff00723e */ /* 0x000fe200000010ff */
[----:B------:R-:W-:Y:S06]  /*29f0*/  BRA `(.L_x_2090) ;  /* 0x0000000c00587947 */ /* 0x000fec0003800000 */
.L_x_2091:
[----:B------:R-:W2:Y:S02]  /*2a00*/  LDG.E.U16 R2, desc[UR36][R2.64] ;  /* 0x0000002402027981 */ /* 0x000ea4000c1e1500 */
[----:B--2---:R-:W0:Y:S02]  /*2a10*/  I2F.S16 R0, R2 ;  /* 0x0000000200007306 */ /* 0x004e240000101400 */
[----:B0-----:R-:W-:Y:S01]  /*2a20*/  F2FP.BF16.F32.PACK_AB R0, RZ, R0 ;  /* 0x00000000ff00723e */ /* 0x001fe200000010ff */
[----:B------:R-:W-:Y:S06]  /*2a30*/  BRA `(.L_x_2090) ;  /* 0x0000000c00487947 */ /* 0x000fec0003800000 */
.L_x_2086:
        /* <DEDUP_REMOVED lines=9> */
.L_x_2094:
[----:B------:R-:W2:Y:S02]  /*2ad0*/  LDG.E.U16 R0, desc[UR36][R2.64] ;  /* 0x0000002402007981 */ /* 0x000ea4000c1e1500 */
[----:B--2---:R-:W-:-:S05]  /*2ae0*/  HADD2.F32 R0, -RZ, R0.H0_H0 ;  /* 0x20000000ff007230 */ /* 0x004fca0000004100 */
[----:B------:R-:W-:Y:S01]  /*2af0*/  F2FP.BF16.F32.PACK_AB R0, RZ, R0 ;  /* 0x00000000ff00723e */ /* 0x000fe200000010ff */
[----:B------:R-:W-:Y:S06]  /*2b00*/  BRA `(.L_x_2090) ;  /* 0x0000000c00147947 */ /* 0x000fec0003800000 */
.L_x_2093:
        /* <DEDUP_REMOVED lines=9> */
.L_x_2096:
[----:B------:R-:W2:Y:S02]  /*2ba0*/  LDG.E.U16 R2, desc[UR36][R2.64] ;  /* 0x0000002402027981 */ /* 0x000ea4000c1e1500 */
[----:B--2---:R-:W-:-:S05]  /*2bb0*/  HADD2.F32 R0, -RZ, R2.H0_H0 ;  /* 0x20000002ff007230 */ /* 0x004fca0000004100 */
[----:B------:R-:W-:Y:S01]  /*2bc0*/  F2FP.BF16.F32.PACK_AB R0, RZ, R0 ;  /* 0x00000000ff00723e */ /* 0x000fe200000010ff */
[----:B------:R-:W-:Y:S06]  /*2bd0*/  BRA `(.L_x_2090) ;  /* 0x0000000800e07947 */ /* 0x000fec0003800000 */
.L_x_2095:
[----:B------:R-:W2:Y:S01]  /*2be0*/  LDG.E.64 R2, desc[UR36][R2.64] ;  /* 0x0000002402027981 */ /* 0x000ea2000c1e1b00 */
[----:B------:R-:W-:Y:S01]  /*2bf0*/  UMOV UR4, 0xf0000000 ;  /* 0xf000000000047882 */ /* 0x000fe20000000000 */
[----:B------:R-:W-:Y:S01]  /*2c00*/  UMOV UR5, 0x380fffff ;  /* 0x380fffff00057882 */ /* 0x000fe20000000000 */
[----:B--2---:R-:W0:Y:S01]  /*2c10*/  F2F.F32.F64 R0, R2 ;  /* 0x0000000200007310 */ /* 0x004e220000301000 */
[----:B------:R-:W-:-:S14]  /*2c20*/  DSETP.GEU.AND P0, PT, |R2|, UR4, PT ;  /* 0x0000000402007e2a */ /* 0x000fdc000bf0e200 */
[----:B0-----:R-:W-:-:S05]  /*2c30*/  @!P0 FMUL R0, R0, 1.175494350822287508e-38 ;  /* 0x0080000000008820 */ /* 0x001fca0000400000 */
[----:B------:R-:W-:Y:S01]  /*2c40*/  F2FP.BF16.F32.PACK_AB R0, RZ, R0 ;  /* 0x00000000ff00723e */ /* 0x000fe200000010ff */
[----:B------:R-:W-:Y:S06]  /*2c50*/  BRA `(.L_x_2090) ;  /* 0x0000000800c07947 */ /* 0x000fec0003800000 */
.L_x_2085:
        /* <DEDUP_REMOVED lines=11> */
[----:B------:R-:W-:Y:S01]  /*2d10*/  F2FP.BF16.F32.PACK_AB R0, RZ, R0 ;  /* 0x00000000ff00723e */ /* 0x000fe200000010ff */
[----:B------:R-:W-:Y:S06]  /*2d20*/  BRA `(.L_x_2090) ;  /* 0x00000008008c7947 */ /* 0x000fec0003800000 */
.L_x_2099:
        /* <DEDUP_REMOVED lines=8> */
.L_x_2098:
        /* <DEDUP_REMOVED lines=28> */
.L_x_2101:
        /* <DEDUP_REMOVED lines=15> */
.L_x_2100:
[----:B------:R0:W5:Y:S01]  /*3060*/  LDG.E.U16 R0, desc[UR36][R2.64] ;  /* 0x0000002402007981 */ /* 0x000162000c1e1500 */
[----:B------:R-:W-:Y:S05]  /*3070*/  BRA `(.L_x_2090) ;  /* 0x0000000400b87947 */ /* 0x000fea0003800000 */
.L_x_2097:
        /* <DEDUP_REMOVED lines=10> */
[----:B------:R-:W-:Y:S01]  /*3120*/  F2FP.BF16.F32.PACK_AB R0, RZ, R0 ;  /* 0x00000000ff00723e */ /* 0x000fe200000010ff */
[----:B------:R-:W-:Y:S06]  /*3130*/  BRA `(.L_x_2090) ;  /* 0x0000000400887947 */ /* 0x000fec0003800000 */
.L_x_2104:
        /* <DEDUP_REMOVED lines=21> */
.L_x_2108:
[----:B------:R-:W-:Y:S05]  /*3290*/  BSYNC B1 ;  /* 0x0000000000017941 */ /* 0x000fea0003800000 */
.L_x_2107:
[----:B------:R-:W-:Y:S01]  /*32a0*/  LEA R3, R0, 0x3b800000, 0x17 ;  /* 0x3b80000000037811 */ /* 0x000fe200078eb8ff */
[----:B------:R-:W-:-:S05]  /*32b0*/  IMAD.SHL.U32 R0, R2, 0x100000, RZ ;  /* 0x0010000002007824 */ /* 0x000fca00078e00ff */
[----:B------:R-:W-:-:S07]  /*32c0*/  LOP3.LUT R0, R3, R0, R4, 0xfe, !PT ;  /* 0x0000000003007212 */ /* 0x000fce00078efe04 */
.L_x_2106:
[----:B------:R-:W-:Y:S05]  /*32d0*/  BSYNC B0 ;  /* 0x0000000000007941 */ /* 0x000fea0003800000 */
.L_x_2105:
[----:B------:R-:W-:Y:S01]  /*32e0*/  F2FP.BF16.F32.PACK_AB R0, RZ, R0 ;  /* 0x00000000ff00723e */ /* 0x000fe200000010ff */
[----:B------:R-:W-:Y:S06]  /*32f0*/  BRA `(.L_x_2090) ;  /* 0x0000000400187947 */ /* 0x000fec0003800000 */
.L_x_2103:
        /* <DEDUP_REMOVED lines=21> */
.L_x_2112:
[----:B------:R-:W-:Y:S05]  /*3450*/  BSYNC B1 ;  /* 0x0000000000017941 */ /* 0x000fea0003800000 */
.L_x_2111:
[----:B------:R-:W-:Y:S01]  /*3460*/  LEA R3, R0, 0x37800000, 0x17 ;  /* 0x3780000000037811 */ /* 0x000fe200078eb8ff */
[----:B------:R-:W-:-:S05]  /*3470*/  IMAD.SHL.U32 R0, R2, 0x200000, RZ ;  /* 0x0020000002007824 */ /* 0x000fca00078e00ff */
[----:B------:R-:W-:-:S07]  /*3480*/  LOP3.LUT R0, R3, R0, R4, 0xfe, !PT ;  /* 0x0000000003007212 */ /* 0x000fce00078efe04 */
.L_x_2110:
[----:B------:R-:W-:Y:S05]  /*3490*/  BSYNC B0 ;  /* 0x0000000000007941 */ /* 0x000fea0003800000 */
.L_x_2109:
[----:B------:R-:W-:Y:S01]  /*34a0*/  F2FP.BF16.F32.PACK_AB R0, RZ, R0 ;  /* 0x00000000ff00723e */ /* 0x000fe200000010ff */
[----:B------:R-:W-:Y:S06]  /*34b0*/  BRA `(.L_x_2090) ;  /* 0x0000000000a87947 */ /* 0x000fec0003800000 */
.L_x_2102:
        /* <DEDUP_REMOVED lines=14> */
.L_x_2116:
[----:B------:R-:W-:Y:S05]  /*35a0*/  BSYNC B0 ;  /* 0x0000000000007941 */ /* 0x000fea0003800000 */
.L_x_2115:
[----:B------:R-:W-:Y:S01]  /*35b0*/  F2FP.BF16.F32.PACK_AB R0, RZ, R0 ;  /* 0x00000000ff00723e */ /* 0x000fe200000010ff */
[----:B------:R-:W-:Y:S06]  /*35c0*/  BRA `(.L_x_2090) ;  /* 0x0000000000647947 */ /* 0x000fec0003800000 */
.L_x_2089:
        /* <DEDUP_REMOVED lines=16> */
.L_x_2117:
[----:B------:R-:W-:Y:S01]  /*36d0*/  PRMT R0, RZ, 0x7610, R0 ;  /* 0x00007610ff007816 */ /* 0x000fe20000000000 */
[----:B------:R-:W-:Y:S06]  /*36e0*/  BRA `(.L_x_2090) ;  /* 0x00000000001c7947 */ /* 0x000fec0003800000 */
.L_x_2114:
[----:B------:R-:W2:Y:S02]  /*36f0*/  LDG.E.64 R2, desc[UR36][R2.64] ;  /* 0x0000002402027981 */ /* 0x000ea4000c1e1b00 */
[----:B--2---:R-:W0:Y:S02]  /*3700*/  I2F.U64 R0, R2 ;  /* 0x0000000200007312 */ /* 0x004e240000301000 */
[----:B0-----:R-:W-:Y:S01]  /*3710*/  F2FP.BF16.F32.PACK_AB R0, RZ, R0 ;  /* 0x00000000ff00723e */ /* 0x001fe200000010ff */
[----:B------:R-:W-:Y:S06]  /*3720*/  BRA `(.L_x_2090) ;  /* 0x00000000000c7947 */ /* 0x000fec0003800000 */
.L_x_2113:
[----:B------:R-:W2:Y:S02]  /*3730*/  LDG.E R2, desc[UR36][R2.64] ;  /* 0x0000002402027981 */ /* 0x000ea4000c1e1900 */
[----:B--2---:R-:W-:-:S04]  /*3740*/  I2FP.F32.U32 R0, R2 ;  /* 0x0000000200007245 */ /* 0x004fc80000201000 */
[----:B------:R-:W-:-:S07]  /*3750*/  F2FP.BF16.F32.PACK_AB R0, RZ, R0 ;  /* 0x00000000ff00723e */ /* 0x000fce00000010ff */
.L_x_2090:
[----:B------:R-:W1:Y:S01]  /*3760*/  LDC.U8 R4, c[0x0][0x491] ;  /* 0x00012440ff047b82 */ /* 0x000e620000000000 */
[----:B-----5:R-:W-:Y:S02]  /*3770*/  IMAD.U32 R19, R19, 0x10000, RZ ;  /* 0x0001000013137824 */ /* 0x020fe400078e00ff */
[----:B------:R-:W-:-:S05]  /*3780*/  IMAD.U32 R0, R0, 0x10000, RZ ;  /* 0x0001000000007824 */ /* 0x000fca00078e00ff */
[----:B------:R-:W-:-:S04]  /*3790*/  LOP3.LUT R0, R19, 0x80000000, R0, 0xb8, !PT ;  /* 0x8000000013007812 */ /* 0x000fc800078eb800 */
[----:B0-----:R0:W2:Y:S01]  /*37a0*/  F2F.BF16.F32 R3, R0 ;  /* 0x0000000000037304 */ /* 0x0010a20000202000 */
[----:B-1----:R-:W-:-:S04]  /*37b0*/  PRMT R2, R4, 0x9910, RZ ;  /* 0x0000991004027816 */ /* 0x002fc800000000ff */
[----:B------:R-:W-:-:S13]  /*37c0*/  ISETP.GT.AND P0, PT, R2, 0x9, PT ;  /* 0x000000090200780c */ /* 0x000fda0003f04270 */
[----:B0-2---:R-:W-:Y:S05]  /*37d0*/  @P0 BRA `(.L_x_2118) ;  /* 0x00000004000c0947 */ /* 0x005fea0003800000 */
        /* <DEDUP_REMOVED lines=8> */
[----:B------:R-:W-:-:S04]  /*3860*/  IMAD.U32 R0, R3, 0x10000, RZ ;  /* 0x0001000003007824 */ /* 0x000fc800078e00ff */
[----:B------:R-:W0:Y:S02]  /*3870*/  F2I.FTZ.TRUNC.NTZ R3, R0 ;  /* 0x0000000000037305 */ /* 0x000e24000021f100 */
[----:B0-----:R0:W-:Y:S01]  /*3880*/  STG.E.U8 desc[UR36][R16.64], R3 ;  /* 0x0000000310007986 */ /* 0x0011e2000c101124 */
[----:B------:R-:W-:Y:S05]  /*3890*/  BRA `(.L_x_2123) ;  /* 0x0000000c00947947 */ /* 0x000fea0003800000 */
.L_x_2121:
[----:B------:R-:W-:-:S06]  /*38a0*/  IMAD.U32 R3, R3, 0x10000, RZ ;  /* 0x0001000003037824 */ /* 0x000fcc00078e00ff */
[----:B------:R-:W0:Y:S02]  /*38b0*/  F2I.S64.TRUNC R2, R3 ;  /* 0x0000000300027311 */ /* 0x000e24000020d900 */
[----:B0-----:R1:W-:Y:S01]  /*38c0*/  STG.E.U8 desc[UR36][R16.64], R2 ;  /* 0x0000000210007986 */ /* 0x0013e2000c101124 */
[----:B------:R-:W-:Y:S05]  /*38d0*/  BRA `(.L_x_2123) ;  /* 0x0000000c00847947 */ /* 0x000fea0003800000 */
.L_x_2120:
[----:B------:R-:W-:-:S13]  /*38e0*/  ISETP.NE.AND P0, PT, R2, 0x2, PT ;  /* 0x000000020200780c */ /* 0x000fda0003f05270 */
[----:B------:R-:W-:Y:S05]  /*38f0*/  @!P0 BRA `(.L_x_2124) ;  /* 0x0000000000308947 */ /* 0x000fea0003800000 */
[----:B------:R-:W-:-:S13]  /*3900*/  ISETP.NE.AND P0, PT, R2, 0x3, PT ;  /* 0x000000030200780c */ /* 0x000fda0003f05270 */
[----:B------:R-:W-:Y:S05]  /*3910*/  @!P0 BRA `(.L_x_2125) ;  /* 0x0000000000188947 */ /* 0x000fea0003800000 */
[----:B------:R-:W-:-:S13]  /*3920*/  ISETP.NE.AND P0, PT, R2, 0x4, PT ;  /* 0x000000040200780c */ /* 0x000fda0003f05270 */
[----:B------:R-:W-:Y:S05]  /*3930*/  @P0 BRA `(.L_x_2122) ;  /* 0x0000000c000c0947 */ /* 0x000fea0003800000 */
[----:B------:R-:W-:-:S06]  /*3940*/  IMAD.U32 R3, R3, 0x10000, RZ ;  /* 0x0001000003037824 */ /* 0x000fcc00078e00ff */
[----:B------:R-:W0:Y:S02]  /*3950*/  F2I.S64.TRUNC R2, R3 ;  /* 0x0000000300027311 */ /* 0x000e24000020d900 */
[----:B0-----:R4:W-:Y:S01]  /*3960*/  STG.E.64 desc[UR36][R16.64], R2 ;  /* 0x0000000210007986 */ /* 0x0019e2000c101b24 */
[----:B------:R-:W-:Y:S05]  /*3970*/  BRA `(.L_x_2123) ;  /* 0x0000000c005c7947 */ /* 0x000fea0003800000 */
.L_x_2125:
[----:B------:R-:W-:-:S06]  /*3980*/  IMAD.U32 R3, R3, 0x10000, RZ ;  /* 0x0001000003037824 */ /* 0x000fcc00078e00ff */
[----:B------:R-:W0:Y:S02]  /*3990*/  F2I.FTZ.TRUNC.NTZ R3, R3 ;  /* 0x0000000300037305 */ /* 0x000e24000021f100 */
[----:B0-----:R3:W-:Y:S01]  /*39a0*/  STG.E desc[UR36][R16.64], R3 ;  /* 0x0000000310007986 */ /* 0x0017e2000c101924 */
[----:B------:R-:W-:Y:S05]  /*39b0*/  BRA `(.L_x_2123) ;  /* 0x0000000c004c7947 */ /* 0x000fea0003800000 */
.L_x_2124:
[----:B------:R-:W-:-:S06]  /*39c0*/  IMAD.U32 R3, R3, 0x10000, RZ ;  /* 0x0001000003037824 */ /* 0x000fcc00078e00ff */
[----:B------:R-:W0:Y:S02]  /*39d0*/  F2I.FTZ.TRUNC.NTZ R3, R3 ;  /* 0x0000000300037305 */ /* 0x000e24000021f100 */
[----:B0-----:R2:W-:Y:S01]  /*39e0*/  STG.E.U16 desc[UR36][R16.64], R3 ;  /* 0x0000000310007986 */ /* 0x0015e2000c101524 */
[----:B------:R-:W-:Y:S05]  /*39f0*/  BRA `(.L_x_2123) ;  /* 0x0000000c003c7947 */ /* 0x000fea0003800000 */
.L_x_2119:
[----:B------:R-:W-:-:S13]  /*3a00*/  ISETP.GT.AND P0, PT, R2, 0x6, PT ;  /* 0x000000060200780c */ /* 0x000fda0003f04270 */
[----:B------:R-:W-:Y:S05]  /*3a10*/  @P0 BRA `(.L_x_2126) ;  /* 0x00000000002c0947 */ /* 0x000fea0003800000 */
[----:B------:R-:W-:-:S13]  /*3a20*/  ISETP.NE.AND P0, PT, R2, 0x5, PT ;  /* 0x000000050200780c */ /* 0x000fda0003f05270 */
[----:B------:R-:W-:Y:S05]  /*3a30*/  @!P0 BRA `(.L_x_2127) ;  /* 0x0000000000148947 */ /* 0x000fea0003800000 */
[----:B------:R-:W-:-:S13]  /*3a40*/  ISETP.NE.AND P0, PT, R2, 0x6, PT ;  /* 0x000000060200780c */ /* 0x000fda0003f05270 */
[----:B------:R-:W-:Y:S05]  /*3a50*/  @P0 BRA `(.L_x_2122) ;  /* 0x0000000800c40947 */ /* 0x000fea0003800000 */
[----:B------:R-:W-:-:S05]  /*3a60*/  IMAD.U32 R3, R3, 0x10000, RZ ;  /* 0x0001000003037824 */ /* 0x000fca00078e00ff */
[----:B------:R0:W-:Y:S01]  /*3a70*/  STG.E desc[UR36][R16.64], R3 ;  /* 0x0000000310007986 */ /* 0x0001e2000c101924 */
[----:B------:R-:W-:Y:S05]  /*3a80*/  BRA `(.L_x_2123) ;  /* 0x0000000c00187947 */ /* 0x000fea0003800000 */
.L_x_2127:
[----:B------:R-:W-:-:S05]  /*3a90*/  IMAD.U32 R0, R3, 0x10000, RZ ;  /* 0x0001000003007824 */ /* 0x000fca00078e00ff */
[----:B------:R-:W-:-:S05]  /*3aa0*/  F2FP.F16.F32.PACK_AB R0, RZ, R0 ;  /* 0x00000000ff00723e */ /* 0x000fca00000000ff */
[----:B------:R0:W-:Y:S01]  /*3ab0*/  STG.E.U16 desc[UR36][R16.64], R0 ;  /* 0x0000000010007986 */ /* 0x0001e2000c101524 */
[----:B------:R-:W-:Y:S05]  /*3ac0*/  BRA `(.L_x_2123) ;  /* 0x0000000c00087947 */ /* 0x000fea0003800000 */
.L_x_2126:
[----:B------:R-:W-:-:S13]  /*3ad0*/  ISETP.NE.AND P0, PT, R2, 0x7, PT ;  /* 0x000000070200780c */ /* 0x000fda0003f05270 */
[----:B------:R-:W-:Y:S05]  /*3ae0*/  @!P0 BRA `(.L_x_2128) ;  /* 0x0000000000348947 */ /* 0x000fea0003800000 */
[----:B------:R-:W-:-:S13]  /*3af0*/  ISETP.NE.AND P0, PT, R2, 0x8, PT ;  /* 0x000000080200780c */ /* 0x000fda0003f05270 */
[----:B------:R-:W-:Y:S05]  /*3b00*/  @!P0 BRA `(.L_x_2129) ;  /* 0x0000000000188947 */ /* 0x000fea0003800000 */
[----:B------:R-:W-:-:S13]  /*3b10*/  ISETP.NE.AND P0, PT, R2, 0x9, PT ;  /* 0x000000090200780c */ /* 0x000fda0003f05270 */
[----:B------:R-:W-:Y:S05]  /*3b20*/  @P0 BRA `(.L_x_2122) ;  /* 0x0000000800900947 */ /* 0x000fea0003800000 */
[----:B------:R-:W-:Y:S02]  /*3b30*/  IMAD.U32 R2, R3, 0x10000, RZ ;  /* 0x0001000003027824 */ /* 0x000fe400078e00ff */
[----:B------:R-:W-:-:S05]  /*3b40*/  IMAD.MOV.U32 R3, RZ, RZ, RZ ;  /* 0x000000ffff037224 */ /* 0x000fca00078e00ff */
[----:B------:R0:W-:Y:S01]  /*3b50*/  STG.E.64 desc[UR36][R16.64], R2 ;  /* 0x0000000210007986 */ /* 0x0001e2000c101b24 */
[----:B------:R-:W-:Y:S05]  /*3b60*/  BRA `(.L_x_2123) ;  /* 0x0000000800e07947 */ /* 0x000fea0003800000 */
.L_x_2129:
[----:B------:R-:W-:-:S05]  /*3b70*/  IMAD.U32 R3, R3, 0x10000, RZ ;  /* 0x0001000003037824 */ /* 0x000fca00078e00ff */
[----:B------:R-:W-:-:S04]  /*3b80*/  F2FP.F16.F32.PACK_AB R3, RZ, R3 ;  /* 0x00000003ff03723e */ /* 0x000fc800000000ff */
[----:B------:R-:W-:-:S05]  /*3b90*/  PRMT R3, R3, 0x5410, RZ ;  /* 0x0000541003037816 */ /* 0x000fca00000000ff */
[----:B------:R0:W-:Y:S01]  /*3ba0*/  STG.E desc[UR36][R16.64], R3 ;  /* 0x0000000310007986 */ /* 0x0001e2000c101924 */
[----:B------:R-:W-:Y:S05]  /*3bb0*/  BRA `(.L_x_2123) ;  /* 0x0000000800cc7947 */ /* 0x000fea0003800000 */
.L_x_2128:
[----:B------:R-:W-:-:S04]  /*3bc0*/  IMAD.U32 R2, R3, 0x10000, RZ ;  /* 0x0001000003027824 */ /* 0x000fc800078e00ff */
[----:B------:R-:W-:-:S06]  /*3bd0*/  FMUL.FTZ R2, R2, 1 ;  /* 0x3f80000002027820 */ /* 0x000fcc0000410000 */
[----:B------:R-:W0:Y:S02]  /*3be0*/  F2F.F64.F32 R2, R2 ;  /* 0x0000000200027310 */ /* 0x000e240000201800 */
[----:B0-----:R0:W-:Y:S01]  /*3bf0*/  STG.E.64 desc[UR36][R16.64], R2 ;  /* 0x0000000210007986 */ /* 0x0011e2000c101b24 */
[----:B------:R-:W-:Y:S05]  /*3c00*/  BRA `(.L_x_2123) ;  /* 0x0000000800b87947 */ /* 0x000fea0003800000 */
.L_x_2118:
        /* <DEDUP_REMOVED lines=8> */
[----:B------:R-:W-:-:S05]  /*3c90*/  IMAD.U32 R3, R3, 0x10000, RZ ;  /* 0x0001000003037824 */ /* 0x000fca00078e00ff */
[----:B------:R-:W-:-:S04]  /*3ca0*/  FSETP.NEU.FTZ.AND P0, PT, R3, RZ, PT ;  /* 0x000000ff0300720b */ /* 0x000fc80003f1d000 */
[----:B------:R-:W-:-:S05]  /*3cb0*/  SEL R3, RZ, 0x1, !P0 ;  /* 0x00000001ff037807 */ /* 0x000fca0004000000 */
[----:B------:R0:W-:Y:S01]  /*3cc0*/  STG.E.U8 desc[UR36][R16.64], R3 ;  /* 0x0000000310007986 */ /* 0x0001e2000c101124 */
[----:B------:R-:W-:Y:S05]  /*3cd0*/  BRA `(.L_x_2123) ;  /* 0x0000000800847947 */ /* 0x000fea0003800000 */
.L_x_2132:
[----:B------:R-:W-:Y:S01]  /*3ce0*/  IMAD.U32 R3, R3, 0x10000, RZ ;  /* 0x0001000003037824 */ /* 0x000fe200078e00ff */
[----:B------:R-:W-:-:S03]  /*3cf0*/  CS2R R6, SRZ ;  /* 0x0000000000067805 */ /* 0x000fc6000001ff00 */
[----:B------:R-:W-:-:S04]  /*3d00*/  FMUL.FTZ R3, R3, 1 ;  /* 0x3f80000003037820 */ /* 0x000fc80000410000 */
[----:B------:R-:W0:Y:S02]  /*3d10*/  F2F.F64.F32 R4, R3 ;  /* 0x0000000300047310 */ /* 0x000e240000201800 */
[----:B0-----:R0:W-:Y:S01]  /*3d20*/  STG.E.128 desc[UR36][R16.64], R4 ;  /* 0x0000000410007986 */ /* 0x0011e2000c101d24 */
[----:B------:R-:W-:Y:S05]  /*3d30*/  BRA `(.L_x_2123) ;  /* 0x00000008006c7947 */ /* 0x000fea0003800000 */
.L_x_2131:
[----:B------:R-:W-:-:S13]  /*3d40*/  ISETP.NE.AND P0, PT, R2, 0xf, PT ;  /* 0x0000000f0200780c */ /* 0x000fda0003f05270 */
[----:B------:R-:W-:Y:S05]  /*3d50*/  @!P0 BRA `(.L_x_2133) ;  /* 0x0000000000b48947 */ /* 0x000fea0003800000 */
[----:B------:R-:W-:-:S13]  /*3d60*/  ISETP.NE.AND P0, PT, R2, 0x17, PT ;  /* 0x000000170200780c */ /* 0x000fda0003f05270 */
[----:B------:R-:W-:Y:S05]  /*3d70*/  @!P0 BRA `(.L_x_2134) ;  /* 0x0000000000548947 */ /* 0x000fea0003800000 */
[----:B------:R-:W-:-:S13]  /*3d80*/  ISETP.NE.AND P0, PT, R2, 0x18, PT ;  /* 0x000000180200780c */ /* 0x000fda0003f05270 */
[----:B------:R-:W-:Y:S05]  /*3d90*/  @P0 BRA `(.L_x_2122) ;  /* 0x0000000400f40947 */ /* 0x000fea0003800000 */
[----:B------:R-:W-:Y:S01]  /*3da0*/  IMAD.U32 R5, R3, 0x10000, RZ ;  /* 0x0001000003057824 */ /* 0x000fe200078e00ff */
        /* <DEDUP_REMOVED lines=14> */
.L_x_2136:
[----:B------:R-:W-:Y:S05]  /*3e90*/  BSYNC B0 ;  /* 0x0000000000007941 */ /* 0x000fea0003800000 */
.L_x_2135:
[----:B------:R-:W-:-:S05]  /*3ea0*/  LOP3.LUT R3, R0, R3, RZ, 0xfc, !PT ;  /* 0x0000000300037212 */ /* 0x000fca00078efcff */
[----:B------:R0:W-:Y:S01]  /*3eb0*/  STG.E.U8 desc[UR36][R16.64], R3 ;  /* 0x0000000310007986 */ /* 0x0001e2000c101124 */
[----:B------:R-:W-:Y:S05]  /*3ec0*/  BRA `(.L_x_2123) ;  /* 0x0000000800087947 */ /* 0x000fea0003800000 */
.L_x_2134:
[----:B------:R-:W-:Y:S01]  /*3ed0*/  IMAD.U32 R3, R3, 0x10000, RZ ;  /* 0x0001000003037824 */ /* 0x000fe200078e00ff */
        /* <DEDUP_REMOVED lines=12> */
.L_x_2138:
[----:B------:R-:W-:Y:S01]  /*3fa0*/  IMAD.MOV.U32 R0, RZ, RZ, 0x7f ;  /* 0x0000007fff007424 */ /* 0x000fe200078e00ff */
[----:B------:R-:W-:-:S04]  /*3fb0*/  ISETP.GT.U32.AND P0, PT, R2, 0x7f800000, PT ;  /* 0x7f8000000200780c */ /* 0x000fc80003f04070 */
[----:B------:R-:W-:-:S09]  /*3fc0*/  SEL R0, R0, 0x7c, P0 ;  /* 0x0000007c00007807 */ /* 0x000fd20000000000 */
.L_x_2139:
[----:B------:R-:W-:Y:S05]  /*3fd0*/  BSYNC B0 ;  /* 0x0000000000007941 */ /* 0x000fea0003800000 */
.L_x_2137:
[----:B------:R-:W-:-:S04]  /*3fe0*/  LOP3.LUT R2, R3, 0x80000000, RZ, 0xc0, !PT ;  /* 0x8000000003027812 */ /* 0x000fc800078ec0ff */
[----:B------:R-:W-:-:S04]  /*3ff0*/  SHF.R.U32.HI R3, RZ, 0x18, R2 ;  /* 0x00000018ff037819 */ /* 0x000fc80000011602 */
[----:B------:R-:W-:-:S05]  /*4000*/  LOP3.LUT R3, R0, R3, RZ, 0xfc, !PT ;  /* 0x0000000300037212 */ /* 0x000fca00078efcff */
[----:B------:R0:W-:Y:S01]  /*4010*/  STG.E.U8 desc[UR36][R16.64], R3 ;  /* 0x0000000310007986 */ /* 0x0001e2000c101124 */
[----:B------:R-:W-:Y:S05]  /*4020*/  BRA `(.L_x_2123) ;  /* 0x0000000400b07947 */ /* 0x000fea0003800000 */
.L_x_2133:
[----:B------:R0:W-:Y:S01]  /*4030*/  STG.E.U16 desc[UR36][R16.64], R3 ;  /* 0x0000000310007986 */ /* 0x0001e2000c101524 */
[----:B------:R-:W-:Y:S05]  /*4040*/  BRA `(.L_x_2123) ;  /* 0x0000000400a87947 */ /* 0x000fea0003800000 */
.L_x_2130:
        /* <DEDUP_REMOVED lines=8> */
[----:B------:R-:W-:-:S06]  /*40d0*/  IMAD.U32 R3, R3, 0x10000, RZ ;  /* 0x0001000003037824 */ /* 0x000fcc00078e00ff */
[----:B------:R-:W0:Y:S02]  /*40e0*/  F2I.FTZ.U32.TRUNC.NTZ R3, R3 ;  /* 0x0000000300037305 */ /* 0x000e24000021f000 */
[----:B0-----:R0:W-:Y:S01]  /*40f0*/  STG.E.U16 desc[UR36][R16.64], R3 ;  /* 0x0000000310007986 */ /* 0x0011e2000c101524 */
[----:B------:R-:W-:Y:S05]  /*4100*/  BRA `(.L_x_2123) ;  /* 0x0000000400787947 */ /* 0x000fea0003800000 */
.L_x_2142:
[----:B------:R-:W-:Y:S01]  /*4110*/  IMAD.U32 R3, R3, 0x10000, RZ ;  /* 0x0001000003037824 */ /* 0x000fe200078e00ff */
        /* <DEDUP_REMOVED lines=16> */
.L_x_2145:
[----:B------:R-:W-:-:S04]  /*4220*/  LOP3.LUT R2, R3, 0x80000000, RZ, 0xc0, !PT ;  /* 0x8000000003027812 */ /* 0x000fc800078ec0ff */
[----:B------:R-:W-:-:S04]  /*4230*/  SHF.R.U32.HI R3, RZ, 0x18, R2 ;  /* 0x00000018ff037819 */ /* 0x000fc80000011602 */
[----:B------:R-:W-:-:S04]  /*4240*/  LOP3.LUT R0, R0, R3, RZ, 0xfc, !PT ;  /* 0x0000000300007212 */ /* 0x000fc800078efcff */
[----:B------:R-:W-:-:S07]  /*4250*/  PRMT R8, R0, 0x7610, R8 ;  /* 0x0000761000087816 */ /* 0x000fce0000000008 */
.L_x_2144:
[----:B------:R-:W-:Y:S05]  /*4260*/  BSYNC B0 ;  /* 0x0000000000007941 */ /* 0x000fea0003800000 */
.L_x_2143:
[----:B------:R0:W-:Y:S01]  /*4270*/  STG.E.U8 desc[UR36][R16.64], R8 ;  /* 0x0000000810007986 */ /* 0x0001e2000c101124 */
[----:B------:R-:W-:Y:S05]  /*4280*/  BRA `(.L_x_2123) ;  /* 0x0000000400187947 */ /* 0x000fea0003800000 */
.L_x_2141:
        /* <DEDUP_REMOVED lines=17> */
.L_x_2148:
[----:B------:R-:W-:-:S04]  /*43a0*/  LOP3.LUT R2, R3, 0x80000000, RZ, 0xc0, !PT ;  /* 0x8000000003027812 */ /* 0x000fc800078ec0ff */
[----:B------:R-:W-:-:S04]  /*43b0*/  SHF.R.U32.HI R3, RZ, 0x18, R2 ;  /* 0x00000018ff037819 */ /* 0x000fc80000011602 */
[----:B------:R-:W-:-:S04]  /*43c0*/  LOP3.LUT R0, R0, R3, RZ, 0xfc, !PT ;  /* 0x0000000300007212 */ /* 0x000fc800078efcff */
[----:B------:R-:W-:-:S07]  /*43d0*/  PRMT R8, R0, 0x7610, R8 ;  /* 0x0000761000087816 */ /* 0x000fce0000000008 */
.L_x_2147:
[----:B------:R-:W-:Y:S05]  /*43e0*/  BSYNC B0 ;  /* 0x0000000000007941 */ /* 0x000fea0003800000 */
.L_x_2146:
[----:B------:R0:W-:Y:S01]  /*43f0*/  STG.E.U8 desc[UR36][R16.64], R8 ;  /* 0x0000000810007986 */ /* 0x0001e2000c101124 */
[----:B------:R-:W-:Y:S05]  /*4400*/  BRA `(.L_x_2123) ;  /* 0x0000000000b87947 */ /* 0x000fea0003800000 */
.L_x_2140:
[----:B------:R-:W-:-:S13]  /*4410*/  ISETP.NE.AND P0, PT, R2, 0x1c, PT ;  /* 0x0000001c0200780c */ /* 0x000fda0003f05270 */
[----:B------:R-:W-:Y:S05]  /*4420*/  @!P0 BRA `(.L_x_2149) ;  /* 0x0000000000a48947 */ /* 0x000fea0003800000 */
[----:B------:R-:W-:-:S13]  /*4430*/  ISETP.NE.AND P0, PT, R2, 0x1d, PT ;  /* 0x0000001d0200780c */ /* 0x000fda0003f05270 */
[----:B------:R-:W-:Y:S05]  /*4440*/  @!P0 BRA `(.L_x_2150) ;  /* 0x00000000008c8947 */ /* 0x000fea0003800000 */
[----:B------:R-:W-:-:S13]  /*4450*/  ISETP.NE.AND P0, PT, R2, 0x2c, PT ;  /* 0x0000002c0200780c */ /* 0x000fda0003f05270 */
[----:B------:R-:W-:Y:S05]  /*4460*/  @P0 BRA `(.L_x_2122) ;  /* 0x0000000000400947 */ /* 0x000fea0003800000 */
[----:B------:R-:W-:-:S05]  /*4470*/  IMAD.U32 R3, R3, 0x10000, RZ ;  /* 0x0001000003037824 */ /* 0x000fca00078e00ff */
        /* <DEDUP_REMOVED lines=15> */
.L_x_2122:
        /* <DEDUP_REMOVED lines=16> */
.L_x_2151:
[----:B------:R-:W-:Y:S05]  /*4670*/  BRA `(.L_x_2123) ;  /* 0x00000000001c7947 */ /* 0x000fea0003800000 */
.L_x_2150:
[----:B------:R-:W-:-:S06]  /*4680*/  IMAD.U32 R3, R3, 0x10000, RZ ;  /* 0x0001000003037824 */ /* 0x000fcc00078e00ff */
[----:B------:R-:W0:Y:S02]  /*4690*/  F2I.U64.TRUNC R2, R3 ;  /* 0x0000000300027311 */ /* 0x000e24000020d800 */
[----:B0-----:R0:W-:Y:S01]  /*46a0*/  STG.E.64 desc[UR36][R16.64], R2 ;  /* 0x0000000210007986 */ /* 0x0011e2000c101b24 */
[----:B------:R-:W-:Y:S05]  /*46b0*/  BRA `(.L_x_2123) ;  /* 0x00000000000c7947 */ /* 0x000fea0003800000 */
.L_x_2149:
[----:B------:R-:W-:-:S06]  /*46c0*/  IMAD.U32 R3, R3, 0x10000, RZ ;  /* 0x0001000003037824 */ /* 0x000fcc00078e00ff */
[----:B------:R-:W0:Y:S02]  /*46d0*/  F2I.FTZ.U32.TRUNC.NTZ R3, R3 ;  /* 0x0000000300037305 */ /* 0x000e24000021f000 */
[----:B0-----:R0:W-:Y:S02]  /*46e0*/  STG.E desc[UR36][R16.64], R3 ;  /* 0x0000000310007986 */ /* 0x0011e4000c101924 */
.L_x_2123:
[----:B------:R-:W-:-:S04]  /*46f0*/  IMAD R18, R18, 0x200, R23 ;  /* 0x0000020012127824 */ /* 0x000fc800078e0217 */
[----:B------:R-:W-:-:S07]  /*4700*/  VIADD R19, R18, 0x80 ;  /* 0x0000008012137836 */ /* 0x000fce0000000000 */
.L_x_2050:
[----:B------:R-:W-:Y:S05]  /*4710*/  BSYNC B6 ;  /* 0x0000000000067941 */ /* 0x000fea0003800000 */
.L_x_2049:
        /* <DEDUP_REMOVED lines=358> */
.L_x_2154:
        /* <DEDUP_REMOVED lines=23> */
.L_x_2158:
[----:B------:R-:W2:Y:S02]  /*5ef0*/  LDG.E.U8 R2, desc[UR36][R2.64] ;  /* 0x0000002402027981 */ /* 0x000ea4000c1e1100 */
[----:B--2---:R-:W-:-:S04]  /*5f00*/  I2FP.F32.U32 R0, R2 ;  /* 0x0000000200007245 */ /* 0x004fc80000201000 */
[----:B------:R-:W-:-:S04]  /*5f10*/  F2FP.BF16.F32.PACK_AB R0, RZ, R0 ;  /* 0x00000000ff00723e */ /* 0x000fc800000010ff */
[----:B------:R-:W-:Y:S01]  /*5f20*/  PRMT R22, R0, 0x7610, R22 ;  /* 0x0000761000167816 */ /* 0x000fe20000000016 */
[----:B------:R-:W-:Y:S06]  /*5f30*/  BRA `(.L_x_2160) ;  /* 0x0000000c00c87947 */ /* 0x000fec0003800000 */
.L_x_2157:
        /* <DEDUP_REMOVED lines=11> */
.L_x_2162:
[----:B------:R-:W2:Y:S02]  /*5ff0*/  LDG.E R2, desc[UR36][R2.64] ;  /* 0x0000002402027981 */ /* 0x000ea4000c1e1900 */
[----:B--2---:R-:W-:-:S04]  /*6000*/  I2FP.F32.S32 R0, R2 ;  /* 0x0000000200007245 */ /* 0x004fc80000201400 */
[----:B------:R-:W-:-:S04]  /*6010*/  F2FP.BF16.F32.PACK_AB R0, RZ, R0 ;  /* 0x00000000ff00723e */ /* 0x000fc800000010ff */
[----:B------:R-:W-:Y:S01]  /*6020*/  PRMT R22, R0, 0x7610, R22 ;  /* 0x0000761000167816 */ /* 0x000fe20000000016 */
[----:B------:R-:W-:Y:S06]  /*6030*/  BRA `(.L_x_2160) ;  /* 0x0000000c00887947 */ /* 0x000fec0003800000 */
.L_x_2161:
[----:B------:R-:W2:Y:S02]  /*6040*/  LDG.E.U16 R2, desc[UR36][R2.64] ;  /* 0x0000002402027981 */ /* 0x000ea4000c1e1500 */
[----:B--2---:R-:W0:Y:S02]  /*6050*/  I2F.S16 R0, R2 ;  /* 0x0000000200007306 */ /* 0x004e240000101400 */
[----:B0-----:R-:W-:-:S04]  /*6060*/  F2FP.BF16.F32.PACK_AB R0, RZ, R0 ;  /* 0x00000000ff00723e */ /* 0x001fc800000010ff */
[----:B------:R-:W-:Y:S01]  /*6070*/  PRMT R22, R0, 0x7610, R22 ;  /* 0x0000761000167816 */ /* 0x000fe20000000016 */
[----:B------:R-:W-:Y:S06]  /*6080*/  BRA `(.L_x_2160) ;  /* 0x0000000c00747947 */ /* 0x000fec0003800000 */
.L_x_2156:
        /* <DEDUP_REMOVED lines=9> */
.L_x_2164:
[----:B------:R-:W2:Y:S02]  /*6120*/  LDG.E.U16 R0, desc[UR36][R2.64] ;  /* 0x0000002402007981 */ /* 0x000ea4000c1e1500 */
[----:B--2---:R-:W-:-:S05]  /*6130*/  HADD2.F32 R0, -RZ, R0.H0_H0 ;  /* 0x20000000ff007230 */ /* 0x004fca0000004100 */
[----:B------:R-:W-:-:S04]  /*6140*/  F2FP.BF16.F32.PACK_AB R0, RZ, R0 ;  /* 0x00000000ff00723e */ /* 0x000fc800000010ff */
[----:B------:R-:W-:Y:S01]  /*6150*/  PRMT R22, R0, 0x7610, R22 ;  /* 0x0000761000167816 */ /* 0x000fe20000000016 */
[----:B------:R-:W-:Y:S06]  /*6160*/  BRA `(.L_x_2160) ;  /* 0x0000000c003c7947 */ /* 0x000fec0003800000 */
.L_x_2163:
        /* <DEDUP_REMOVED lines=9> */
.L_x_2166:
[----:B------:R-:W2:Y:S02]  /*6200*/  LDG.E.U16 R2, desc[UR36][R2.64] ;  /* 0x0000002402027981 */ /* 0x000ea4000c1e1500 */
[----:B--2---:R-:W-:-:S05]  /*6210*/  HADD2.F32 R0, -RZ, R2.H0_H0 ;  /* 0x20000002ff007230 */ /* 0x004fca0000004100 */
[----:B------:R-:W-:-:S04]  /*6220*/  F2FP.BF16.F32.PACK_AB R0, RZ, R0 ;  /* 0x00000000ff00723e */ /* 0x000fc800000010ff */
[----:B------:R-:W-:Y:S01]  /*6230*/  PRMT R22, R0, 0x7610, R22 ;  /* 0x0000761000167816 */ /* 0x000fe20000000016 */
[----:B------:R-:W-:Y:S06]  /*6240*/  BRA `(.L_x_2160) ;  /* 0x0000000c00047947 */ /* 0x000fec0003800000 */
.L_x_2165:
        /* <DEDUP_REMOVED lines=9> */
.L_x_2155:
        /* <DEDUP_REMOVED lines=14> */
.L_x_2169:
        /* <DEDUP_REMOVED lines=9> */
.L_x_2168:
        /* <DEDUP_REMOVED lines=28> */
.L_x_2171:
        /* <DEDUP_REMOVED lines=15> */
.L_x_2170:
[----:B------:R0:W5:Y:S01]  /*6700*/  LDG.E.U16 R22, desc[UR36][R2.64] ;  /* 0x0000002402167981 */ /* 0x000162000c1e1500 */
[----:B------:R-:W-:Y:S05]  /*6710*/  BRA `(.L_x_2160) ;  /* 0x0000000400d07947 */ /* 0x000fea0003800000 */
.L_x_2167:
        /* <DEDUP_REMOVED lines=13> */
.L_x_2174:
        /* <DEDUP_REMOVED lines=21> */
.L_x_2178:
[----:B------:R-:W-:Y:S05]  /*6940*/  BSYNC B1 ;  /* 0x0000000000017941 */ /* 0x000fea0003800000 */
.L_x_2177:
[----:B------:R-:W-:Y:S01]  /*6950*/  LEA R3, R0, 0x3b800000, 0x17 ;  /* 0x3b80000000037811 */ /* 0x000fe200078eb8ff */
[----:B------:R-:W-:-:S05]  /*6960*/  IMAD.SHL.U32 R0, R2, 0x100000, RZ ;  /* 0x0010000002007824 */ /* 0x000fca00078e00ff */
[----:B------:R-:W-:-:S07]  /*6970*/  LOP3.LUT R0, R3, R0, R4, 0xfe, !PT ;  /* 0x0000000003007212 */ /* 0x000fce00078efe04 */
.L_x_2176:
[----:B------:R-:W-:Y:S05]  /*6980*/  BSYNC B0 ;  /* 0x0000000000007941 */ /* 0x000fea0003800000 */
.L_x_2175:
[----:B------:R-:W-:-:S04]  /*6990*/  F2FP.BF16.F32.PACK_AB R0, RZ, R0 ;  /* 0x00000000ff00723e */ /* 0x000fc800000010ff */
[----:B------:R-:W-:Y:S01]  /*69a0*/  PRMT R22, R0, 0x7610, R22 ;  /* 0x0000761000167816 */ /* 0x000fe20000000016 */
[----:B------:R-:W-:Y:S06]  /*69b0*/  BRA `(.L_x_2160) ;  /* 0x0000000400287947 */ /* 0x000fec0003800000 */
.L_x_2173:
        /* <DEDUP_REMOVED lines=21> */
.L_x_2182:
[----:B------:R-:W-:Y:S05]  /*6b10*/  BSYNC B1 ;  /* 0x0000000000017941 */ /* 0x000fea0003800000 */
.L_x_2181:
[----:B------:R-:W-:Y:S01]  /*6b20*/  LEA R3, R0, 0x37800000, 0x17 ;  /* 0x3780000000037811 */ /* 0x000fe200078eb8ff */
[----:B------:R-:W-:-:S05]  /*6b30*/  IMAD.SHL.U32 R0, R2, 0x200000, RZ ;  /* 0x0020000002007824 */ /* 0x000fca00078e00ff */
[----:B------:R-:W-:-:S07]  /*6b40*/  LOP3.LUT R0, R3, R0, R4, 0xfe, !PT ;  /* 0x0000000003007212 */ /* 0x000fce00078efe04 */
.L_x_2180:
[----:B------:R-:W-:Y:S05]  /*6b50*/  BSYNC B0 ;  /* 0x0000000000007941 */ /* 0x000fea0003800000 */
.L_x_2179:
[----:B------:R-:W-:-:S04]  /*6b60*/  F2FP.BF16.F32.PACK_AB R0, RZ, R0 ;  /* 0x00000000ff00723e */ /* 0x000fc800000010ff */
[----:B------:R-:W-:Y:S01]  /*6b70*/  PRMT R22, R0, 0x7610, R22 ;  /* 0x0000761000167816 */ /* 0x000fe20000000016 */
[----:B------:R-:W-:Y:S06]  /*6b80*/  BRA `(.L_x_2160) ;  /* 0x0000000000b47947 */ /* 0x000fec0003800000 */
.L_x_2172:
        /* <DEDUP_REMOVED lines=14> */
.L_x_2186:
[----:B------:R-:W-:Y:S05]  /*6c70*/  BSYNC B0 ;  /* 0x0000000000007941 */ /* 0x000fea0003800000 */
.L_x_2185:
[----:B------:R-:W-:-:S04]  /*6c80*/  F2FP.BF16.F32.PACK_AB R0, RZ, R0 ;  /* 0x00000000ff00723e */ /* 0x000fc800000010ff */
[----:B------:R-:W-:Y:S01]  /*6c90*/  PRMT R22, R0, 0x7610, R22 ;  /* 0x0000761000167816 */ /* 0x000fe20000000016 */
[----:B------:R-:W-:Y:S06]  /*6ca0*/  BRA `(.L_x_2160) ;  /* 0x00000000006c7947 */ /* 0x000fec0003800000 */
.L_x_2159:
        /* <DEDUP_REMOVED lines=16> */
.L_x_2187:
[----:B------:R-:W-:Y:S01]  /*6db0*/  PRMT R22, RZ, 0x7610, R22 ;  /* 0x00007610ff167816 */ /* 0x000fe20000000016 */
[----:B------:R-:W-:Y:S06]  /*6dc0*/  BRA `(.L_x_2160) ;  /* 0x0000000000247947 */ /* 0x000fec0003800000 */
.L_x_2184:
[----:B------:R-:W2:Y:S02]  /*6dd0*/  LDG.E.64 R2, desc[UR36][R2.64] ;  /* 0x0000002402027981 */ /* 0x000ea4000c1e1b00 */
[----:B--2---:R-:W0:Y:S02]  /*6de0*/  I2F.U64 R0, R2 ;  /* 0x0000000200007312 */ /* 0x004e240000301000 */
[----:B0-----:R-:W-:-:S04]  /*6df0*/  F2FP.BF16.F32.PACK_AB R0, RZ, R0 ;  /* 0x00000000ff00723e */ /* 0x001fc800000010ff */
[----:B------:R-:W-:Y:S01]  /*6e00*/  PRMT R22, R0, 0x7610, R22 ;  /* 0x0000761000167816 */ /* 0x000fe20000000016 */
[----:B------:R-:W-:Y:S06]  /*6e10*/  BRA `(.L_x_2160) ;  /* 0x0000000000107947 */ /* 0x000fec0003800000 */
.L_x_2183:
[----:B------:R-:W2:Y:S02]  /*6e20*/  LDG.E R2, desc[UR36][R2.64] ;  /* 0x0000002402027981 */ /* 0x000ea4000c1e1900 */
[----:B--2---:R-:W-:-:S04]  /*6e30*/  I2FP.F32.U32 R0, R2 ;  /* 0x0000000200007245 */ /* 0x004fc80000201000 */
[----:B------:R-:W-:-:S04]  /*6e40*/  F2FP.BF16.F32.PACK_AB R0, RZ, R0 ;  /* 0x00000000ff00723e */ /* 0x000fc800000010ff */
[----:B------:R-:W-:-:S07]  /*6e50*/  PRMT R22, R0, 0x7610, R22 ;  /* 0x0000761000167816 */ /* 0x000fce0000000016 */
.L_x_2160:
        /* <DEDUP_REMOVED lines=19> */
.L_x_2191:
[----:B------:R-:W2:Y:S02]  /*6f90*/  LDG.E.U8 R2, desc[UR36][R2.64] ;  /* 0x0000002402027981 */ /* 0x000ea4000c1e1100 */
[----:B--2---:R-:W-:-:S04]  /*6fa0*/  I2FP.F32.U32 R0, R2 ;  /* 0x0000000200007245 */ /* 0x004fc80000201000 */
[----:B------:R-:W-:Y:S01]  /*6fb0*/  F2FP.BF16.F32.PACK_AB R0, RZ, R0 ;  /* 0x00000000ff00723e */ /* 0x000fe200000010ff */
[----:B------:R-:W-:Y:S06]  /*6fc0*/  BRA `(.L_x_2193) ;  /* 0x0000000c00907947 */ /* 0x000fec0003800000 */
.L_x_2190:
        /* <DEDUP_REMOVED lines=10> */
.L_x_2195:
[----:B------:R-:W2:Y:S02]  /*7070*/  LDG.E R2, desc[UR36][R2.64] ;  /* 0x0000002402027981 */ /* 0x000ea4000c1e1900 */
[----:B--2---:R-:W-:-:S04]  /*7080*/  I2FP.F32.S32 R0, R2 ;  /* 0x0000000200007245 */ /* 0x004fc80000201400 */
[----:B------:R-:W-:Y:S01]  /*7090*/  F2FP.BF16.F32.PACK_AB R0, RZ, R0 ;  /* 0x00000000ff00723e */ /* 0x000fe200000010ff */
[----:B------:R-:W-:Y:S06]  /*70a0*/  BRA `(.L_x_2193) ;  /* 0x0000000c00587947 */ /* 0x000fec0003800000 */
.L_x_2194:
[----:B------:R-:W2:Y:S02]  /*70b0*/  LDG.E.U16 R2, desc[UR36][R2.64] ;  /* 0x0000002402027981 */ /* 0x000ea4000c1e1500 */
[----:B--2---:R-:W0:Y:S02]  /*70c0*/  I2F.S16 R0, R2 ;  /* 0x0000000200007306 */ /* 0x004e240000101400 */
[----:B0-----:R-:W-:Y:S01]  /*70d0*/  F2FP.BF16.F32.PACK_AB R0, RZ, R0 ;  /* 0x00000000ff00723e */ /* 0x001fe200000010ff */
[----:B------:R-:W-:Y:S06]  /*70e0*/  BRA `(.L_x_2193) ;  /* 0x0000000c00487947 */ /* 0x000fec0003800000 */
.L_x_2189:
        /* <DEDUP_REMOVED lines=9> */
.L_x_2197:
[----:B------:R-:W2:Y:S02]  /*7180*/  LDG.E.U16 R0, desc[UR36][R2.64] ;  /* 0x0000002402007981 */ /* 0x000ea4000c1e1500 */
[----:B--2---:R-:W-:-:S05]  /*7190*/  HADD2.F32 R0, -RZ, R0.H0_H0 ;  /* 0x20000000ff007230 */ /* 0x004fca0000004100 */
[----:B------:R-:W-:Y:S01]  /*71a0*/  F2FP.BF16.F32.PACK_AB R0, RZ, R0 ;  /* 0x00000000ff00723e */ /* 0x000fe200000010ff */
[----:B------:R-:W-:Y:S06]  /*71b0*/  BRA `(.L_x_2193) ;  /* 0x0000000c00147947 */ /* 0x000fec0003800000 */
.L_x_2196:
        /* <DEDUP_REMOVED lines=9> */
.L_x_2199:
[----:B------:R-:W2:Y:S02]  /*7250*/  LDG.E.U16 R2, desc[UR36][R2.64] ;  /* 0x0000002402027981 */ /* 0x000ea4000c1e1500 */
[----:B--2---:R-:W-:-:S05]  /*7260*/  HADD2.F32 R0, -RZ, R2.H0_H0 ;  /* 0x20000002ff007230 */ /* 0x004fca0000004100 */
[----:B------:R-:W-:Y:S01]  /*7270*/  F2FP.BF16.F32.PACK_AB R0, RZ, R0 ;  /* 0x00000000ff00723e */ /* 0x000fe200000010ff */
[----:B------:R-:W-:Y:S06]  /*7280*/  BRA `(.L_x_2193) ;  /* 0x0000000800e07947 */ /* 0x000fec0003800000 */
.L_x_2198:
        /* <DEDUP_REMOVED lines=8> */
.L_x_2188:
        /* <DEDUP_REMOVED lines=13> */
.L_x_2202:
        /* <DEDUP_REMOVED lines=8> */
.L_x_2201:
        /* <DEDUP_REMOVED lines=28> */
.L_x_2204:
        /* <DEDUP_REMOVED lines=15> */
.L_x_2203:
[----:B------:R0:W5:Y:S01]  /*7710*/  LDG.E.U16 R0, desc[UR36][R2.64] ;  /* 0x0000002402007981 */ /* 0x000162000c1e1500 */
[----:B------:R-:W-:Y:S05]  /*7720*/  BRA `(.L_x_2193) ;  /* 0x0000000400b87947 */ /* 0x000fea0003800000 */
.L_x_2200:
        /* <DEDUP_REMOVED lines=12> */
.L_x_2207:
        /* <DEDUP_REMOVED lines=21> */
.L_x_2211:
[----:B------:R-:W-:Y:S05]  /*7940*/  BSYNC B1 ;  /* 0x0000000000017941 */ /* 0x000fea0003800000 */
.L_x_2210:
[----:B------:R-:W-:Y:S01]  /*7950*/  LEA R3, R0, 0x3b800000, 0x17 ;  /* 0x3b80000000037811 */ /* 0x000fe200078eb8ff */
[----:B------:R-:W-:-:S05]  /*7960*/  IMAD.SHL.U32 R0, R2, 0x100000, RZ ;  /* 0x0010000002007824 */ /* 0x000fca00078e00ff */
[----:B------:R-:W-:-:S07]  /*7970*/  LOP3.LUT R0, R3, R0, R4, 0xfe, !PT ;  /* 0x0000000003007212 */ /* 0x000fce00078efe04 */
.L_x_2209:
[----:B------:R-:W-:Y:S05]  /*7980*/  BSYNC B0 ;  /* 0x0000000000007941 */ /* 0x000fea0003800000 */
.L_x_2208:
[----:B------:R-:W-:Y:S01]  /*7990*/  F2FP.BF16.F32.PACK_AB R0, RZ, R0 ;  /* 0x00000000ff00723e */ /* 0x000fe200000010ff */
[----:B------:R-:W-:Y:S06]  /*79a0*/  BRA `(.L_x_2193) ;  /* 0x0000000400187947 */ /* 0x000fec0003800000 */
.L_x_2206:
        /* <DEDUP_REMOVED lines=21> */
.L_x_2215:
[----:B------:R-:W-:Y:S05]  /*7b00*/  BSYNC B1 ;  /* 0x0000000000017941 */ /* 0x000fea0003800000 */
.L_x_2214:
[----:B------:R-:W-:Y:S01]  /*7b10*/  LEA R3, R0, 0x37800000, 0x17 ;  /* 0x3780000000037811 */ /* 0x000fe200078eb8ff */
[----:B------:R-:W-:-:S05]  /*7b20*/  IMAD.SHL.U32 R0, R2, 0x200000, RZ ;  /* 0x0020000002007824 */ /* 0x000fca00078e00ff */
[----:B------:R-:W-:-:S07]  /*7b30*/  LOP3.LUT R0, R3, R0, R4, 0xfe, !PT ;  /* 0x0000000003007212 */ /* 0x000fce00078efe04 */
.L_x_2213:
[----:B------:R-:W-:Y:S05]  /*7b40*/  BSYNC B0 ;  /* 0x0000000000007941 */ /* 0x000fea0003800000 */
.L_x_2212:
[----:B------:R-:W-:Y:S01]  /*7b50*/  F2FP.BF16.F32.PACK_AB R0, RZ, R0 ;  /* 0x00000000ff00723e */ /* 0x000fe200000010ff */
[----:B------:R-:W-:Y:S06]  /*7b60*/  BRA `(.L_x_2193) ;  /* 0x0000000000a87947 */ /* 0x000fec0003800000 */
.L_x_2205:
        /* <DEDUP_REMOVED lines=14> */
.L_x_2219:
[----:B------:R-:W-:Y:S05]  /*7c50*/  BSYNC B0 ;  /* 0x0000000000007941 */ /* 0x000fea0003800000 */
.L_x_2218:
[----:B------:R-:W-:Y:S01]  /*7c60*/  F2FP.BF16.F32.PACK_AB R0, RZ, R0 ;  /* 0x00000000ff00723e */ /* 0x000fe200000010ff */
[----:B------:R-:W-:Y:S06]  /*7c70*/  BRA `(.L_x_2193) ;  /* 0x0000000000647947 */ /* 0x000fec0003800000 */
.L_x_2192:
        /* <DEDUP_REMOVED lines=16> */
.L_x_2220:
[----:B------:R-:W-:Y:S01]  /*7d80*/  PRMT R0, RZ, 0x7610, R0 ;  /* 0x00007610ff007816 */ /* 0x000fe20000000000 */
[----:B------:R-:W-:Y:S06]  /*7d90*/  BRA `(.L_x_2193) ;  /* 0x00000000001c7947 */ /* 0x000fec0003800000 */
.L_x_2217:
[----:B------:R-:W2:Y:S02]  /*7da0*/  LDG.E.64 R2, desc[UR36][R2.64] ;  /* 0x0000002402027981 */ /* 0x000ea4000c1e1b00 */
[----:B--2---:R-:W0:Y:S02]  /*7db0*/  I2F.U64 R0, R2 ;  /* 0x0000000200007312 */ /* 0x004e240000301000 */
[----:B0-----:R-:W-:Y:S01]  /*7dc0*/  F2FP.BF16.F32.PACK_AB R0, RZ, R0 ;  /* 0x00000000ff00723e */ /* 0x001fe200000010ff */
[----:B------:R-:W-:Y:S06]  /*7dd0*/  BRA `(.L_x_2193) ;  /* 0x00000000000c7947 */ /* 0x000fec0003800000 */
.L_x_2216:
[----:B------:R-:W2:Y:S02]  /*7de0*/  LDG.E R2, desc[UR36][R2.64] ;  /* 0x0000002402027981 */ /* 0x000ea4000c1e1900 */
[----:B--2---:R-:W-:-:S04]  /*7df0*/  I2FP.F32.U32 R0, R2 ;  /* 0x0000000200007245 */ /* 0x004fc80000201000 */
[----:B------:R-:W-:-:S07]  /*7e00*/  F2FP.BF16.F32.PACK_AB R0, RZ, R0 ;  /* 0x00000000ff00723e */ /* 0x000fce00000010ff */
.L_x_2193:
[----:B0-----:R-:W0:Y:S01]  /*7e10*/  LDC.U8 R2, c[0x0][0x491] ;  /* 0x00012440ff027b82 */ /* 0x001e220000000000 */
[----:B-----5:R-:W-:Y:S02]  /*7e20*/  IMAD.U32 R22, R22, 0x10000, RZ ;  /* 0x0001000016167824 */ /* 0x020fe400078e00ff */
[----:B------:R-:W-:-:S05]  /*7e30*/  IMAD.U32 R3, R0, 0x10000, RZ ;  /* 0x0001000000037824 */ /* 0x000fca00078e00ff */
[----:B------:R-:W-:-:S06]  /*7e40*/  LOP3.LUT R3, R22, 0x80000000, R3, 0xb8, !PT ;  /* 0x8000000016037812 */ /* 0x000fcc00078eb803 */
[----:B------:R-:W1:Y:S01]  /*7e50*/  F2F.BF16.F32 R3, R3 ;  /* 0x0000000300037304 */ /* 0x000e620000202000 */
[----:B0-----:R-:W-:-:S04]  /*7e60*/  PRMT R0, R2, 0x9910, RZ ;  /* 0x0000991002007816 */ /* 0x001fc800000000ff */
[----:B------:R-:W-:-:S13]  /*7e70*/  ISETP.GT.AND P0, PT, R0, 0x9, PT ;  /* 0x000000090000780c */ /* 0x000fda0003f04270 */
[----:B-1----:R-:W-:Y:S05]  /*7e80*/  @P0 BRA `(.L_x_2221) ;  /* 0x00000004000c0947 */ /* 0x002fea0003800000 */
        /* <DEDUP_REMOVED lines=12> */
.L_x_2224:
[----:B------:R-:W-:-:S06]  /*7f50*/  IMAD.U32 R3, R3, 0x10000, RZ ;  /* 0x0001000003037824 */ /* 0x000fcc00078e00ff */
[----:B------:R-:W0:Y:S02]  /*7f60*/  F2I.S64.TRUNC R2, R3 ;  /* 0x0000000300027311 */ /* 0x000e24000020d900 */
[----:B0-----:R0:W-:Y:S01]  /*7f70*/  STG.E.U8 desc[UR36][R16.64], R2 ;  /* 0x0000000210007986 */ /* 0x0011e2000c101124 */
[----:B------:R-:W-:Y:S05]  /*7f80*/  BRA `(.L_x_2226) ;  /* 0x0000000c00847947 */ /* 0x000fea0003800000 */
.L_x_2223:
        /* <DEDUP_REMOVED lines=10> */
.L_x_2228:
[----:B------:R-:W-:-:S06]  /*8030*/  IMAD.U32 R3, R3, 0x10000, RZ ;  /* 0x0001000003037824 */ /* 0x000fcc00078e00ff */
[----:B------:R-:W0:Y:S02]  /*8040*/  F2I.FTZ.TRUNC.NTZ R3, R3 ;  /* 0x0000000300037305 */ /* 0x000e24000021f100 */
[----:B0-----:R3:W-:Y:S01]  /*8050*/  STG.E desc[UR36][R16.64], R3 ;  /* 0x0000000310007986 */ /* 0x0017e2000c101924 */
[----:B------:R-:W-:Y:S05]  /*8060*/  BRA `(.L_x_2226) ;  /* 0x0000000c004c7947 */ /* 0x000fea0003800000 */
.L_x_2227:
[----:B------:R-:W-:-:S06]  /*8070*/  IMAD.U32 R3, R3, 0x10000, RZ ;  /* 0x0001000003037824 */ /* 0x000fcc00078e00ff */
[----:B------:R-:W0:Y:S02]  /*8080*/  F2I.FTZ.TRUNC.NTZ R3, R3 ;  /* 0x0000000300037305 */ /* 0x000e24000021f100 */
[----:B0-----:R2:W-:Y:S01]  /*8090*/  STG.E.U16 desc[UR36][R16.64], R3 ;  /* 0x0000000310007986 */ /* 0x0015e2000c101524 */
[----:B------:R-:W-:Y:S05]  /*80a0*/  BRA `(.L_x_2226) ;  /* 0x0000000c003c7947 */ /* 0x000fea0003800000 */
.L_x_2222:
        /* <DEDUP_REMOVED lines=9> */
.L_x_2230:
[----:B------:R-:W-:-:S05]  /*8140*/  IMAD.U32 R0, R3, 0x10000, RZ ;  /* 0x0001000003007824 */ /* 0x000fca00078e00ff */
[----:B------:R-:W-:-:S05]  /*8150*/  F2FP.F16.F32.PACK_AB R0, RZ, R0 ;  /* 0x00000000ff00723e */ /* 0x000fca00000000ff */
[----:B------:R0:W-:Y:S01]  /*8160*/  STG.E.U16 desc[UR36][R16.64], R0 ;  /* 0x0000000010007986 */ /* 0x0001e2000c101524 */
[----:B------:R-:W-:Y:S05]  /*8170*/  BRA `(.L_x_2226) ;  /* 0x0000000c00087947 */ /* 0x000fea0003800000 */
.L_x_2229:
        /* <DEDUP_REMOVED lines=10> */
.L_x_2232:
[----:B------:R-:W-:-:S05]  /*8220*/  IMAD.U32 R3, R3, 0x10000, RZ ;  /* 0x0001000003037824 */ /* 0x000fca00078e00ff */
[----:B------:R-:W-:-:S04]  /*8230*/  F2FP.F16.F32.PACK_AB R3, RZ, R3 ;  /* 0x00000003ff03723e */ /* 0x000fc800000000ff */
[----:B------:R-:W-:-:S05]  /*8240*/  PRMT R3, R3, 0x5410, RZ ;  /* 0x0000541003037816 */ /* 0x000fca00000000ff */
[----:B------:R0:W-:Y:S01]  /*8250*/  STG.E desc[UR36][R16.64], R3 ;  /* 0x0000000310007986 */ /* 0x0001e2000c101924 */
[----:B------:R-:W-:Y:S05]  /*8260*/  BRA `(.L_x_2226) ;  /* 0x0000000800cc7947 */ /* 0x000fea0003800000 */
.L_x_2231:
[----:B------:R-:W-:-:S04]  /*8270*/  IMAD.U32 R2, R3, 0x10000, RZ ;  /* 0x0001000003027824 */ /* 0x000fc800078e00ff */
[----:B------:R-:W-:-:S06]  /*8280*/  FMUL.FTZ R2, R2, 1 ;  /* 0x3f80000002027820 */ /* 0x000fcc0000410000 */
[----:B------:R-:W0:Y:S02]  /*8290*/  F2F.F64.F32 R2, R2 ;  /* 0x0000000200027310 */ /* 0x000e240000201800 */
[----:B0-----:R0:W-:Y:S01]  /*82a0*/  STG.E.64 desc[UR36][R16.64], R2 ;  /* 0x0000000210007986 */ /* 0x0011e2000c101b24 */
[----:B------:R-:W-:Y:S05]  /*82b0*/  BRA `(.L_x_2226) ;  /* 0x0000000800b87947 */ /* 0x000fea0003800000 */
.L_x_2221:
        /* <DEDUP_REMOVED lines=13> */
.L_x_2235:
[----:B------:R-:W-:Y:S01]  /*8390*/  IMAD.U32 R3, R3, 0x10000, RZ ;  /* 0x0001000003037824 */ /* 0x000fe200078e00ff */
[----:B------:R-:W-:-:S03]  /*83a0*/  CS2R R6, SRZ ;  /* 0x0000000000067805 */ /* 0x000fc6000001ff00 */
[----:B------:R-:W-:-:S04]  /*83b0*/  FMUL.FTZ R3, R3, 1 ;  /* 0x3f80000003037820 */ /* 0x000fc80000410000 */
[----:B------:R-:W0:Y:S02]  /*83c0*/  F2F.F64.F32 R4, R3 ;  /* 0x0000000300047310 */ /* 0x000e240000201800 */
[----:B0-----:R0:W-:Y:S01]  /*83d0*/  STG.E.128 desc[UR36][R16.64], R4 ;  /* 0x0000000410007986 */ /* 0x0011e2000c101d24 */
[----:B------:R-:W-:Y:S05]  /*83e0*/  BRA `(.L_x_2226) ;  /* 0x00000008006c7947 */ /* 0x000fea0003800000 */
.L_x_2234:
        /* <DEDUP_REMOVED lines=21> */
.L_x_2239:
[----:B------:R-:W-:Y:S05]  /*8540*/  BSYNC B0 ;  /* 0x0000000000007941 */ /* 0x000fea0003800000 */
.L_x_2238:
[----:B------:R-:W-:-:S05]  /*8550*/  LOP3.LUT R3, R0, R3, RZ, 0xfc, !PT ;  /* 0x0000000300037212 */ /* 0x000fca00078efcff */
[----:B------:R0:W-:Y:S01]  /*8560*/  STG.E.U8 desc[UR36][R16.64], R3 ;  /* 0x0000000310007986 */ /* 0x0001e2000c101124 */
[----:B------:R-:W-:Y:S05]  /*8570*/  BRA `(.L_x_2226) ;  /* 0x0000000800087947 */ /* 0x000fea0003800000 */
.L_x_2237:
        /* <DEDUP_REMOVED lines=13> */
.L_x_2241:
[----:B------:R-:W-:Y:S01]  /*8650*/  IMAD.MOV.U32 R0, RZ, RZ, 0x7f ;  /* 0x0000007fff007424 */ /* 0x000fe200078e00ff */
[----:B------:R-:W-:-:S04]  /*8660*/  ISETP.GT.U32.AND P0, PT, R2, 0x7f800000, PT ;  /* 0x7f8000000200780c */ /* 0x000fc80003f04070 */
[----:B------:R-:W-:-:S09]  /*8670*/  SEL R0, R0, 0x7c, P0 ;  /* 0x0000007c00007807 */ /* 0x000fd20000000000 */
.L_x_2242:
[----:B------:R-:W-:Y:S05]  /*8680*/  BSYNC B0 ;  /* 0x0000000000007941 */ /* 0x000fea0003800000 */
.L_x_2240:
[----:B------:R-:W-:-:S04]  /*8690*/  LOP3.LUT R2, R3, 0x80000000, RZ, 0xc0, !PT ;  /* 0x8000000003027812 */ /* 0x000fc800078ec0ff */
[----:B------:R-:W-:-:S04]  /*86a0*/  SHF.R.U32.HI R3, RZ, 0x18, R2 ;  /* 0x00000018ff037819 */ /* 0x000fc80000011602 */
[----:B------:R-:W-:-:S05]  /*86b0*/  LOP3.LUT R3, R0, R3, RZ, 0xfc, !PT ;  /* 0x0000000300037212 */ /* 0x000fca00078efcff */
[----:B------:R0:W-:Y:S01]  /*86c0*/  STG.E.U8 desc[UR36][R16.64], R3 ;  /* 0x0000000310007986 */ /* 0x0001e2000c101124 */
[----:B------:R-:W-:Y:S05]  /*86d0*/  BRA `(.L_x_2226) ;  /* 0x0000000400b07947 */ /* 0x000fea0003800000 */
.L_x_2236:
[----:B------:R0:W-:Y:S01]  /*86e0*/  STG.E.U16 desc[UR36][R16.64], R3 ;  /* 0x0000000310007986 */ /* 0x0001e2000c101524 */
[----:B------:R-:W-:Y:S05]  /*86f0*/  BRA `(.L_x_2226) ;  /* 0x0000000400a87947 */ /* 0x000fea0003800000 */
.L_x_2233:
        /* <DEDUP_REMOVED lines=12> */
.L_x_2245:
        /* <DEDUP_REMOVED lines=17> */
.L_x_2248:
[----:B------:R-:W-:-:S04]  /*88d0*/  LOP3.LUT R2, R3, 0x80000000, RZ, 0xc0, !PT ;  /* 0x8000000003027812 */ /* 0x000fc800078ec0ff */
[----:B------:R-:W-:-:S04]  /*88e0*/  SHF.R.U32.HI R3, RZ, 0x18, R2 ;  /* 0x00000018ff037819 */ /* 0x000fc80000011602 */
[----:B------:R-:W-:-:S04]  /*88f0*/  LOP3.LUT R0, R0, R3, RZ, 0xfc, !PT ;  /* 0x0000000300007212 */ /* 0x000fc800078efcff */
[----:B------:R-:W-:-:S07]  /*8900*/  PRMT R8, R0, 0x7610, R8 ;  /* 0x0000761000087816 */ /* 0x000fce0000000008 */
.L_x_2247:
[----:B------:R-:W-:Y:S05]  /*8910*/  BSYNC B0 ;  /* 0x0000000000007941 */ /* 0x000fea0003800000 */
.L_x_2246:
[----:B------:R0:W-:Y:S01]  /*8920*/  STG.E.U8 desc[UR36][R16.64], R8 ;  /* 0x0000000810007986 */ /* 0x0001e2000c101124 */
[----:B------:R-:W-:Y:S05]  /*8930*/  BRA `(.L_x_2226) ;  /* 0x0000000400187947 */ /* 0x000fea0003800000 */
.L_x_2244:
        /* <DEDUP_REMOVED lines=17> */
.L_x_2251:
[----:B------:R-:W-:-:S04]  /*8a50*/  LOP3.LUT R2, R3, 0x80000000, RZ, 0xc0, !PT ;  /* 0x8000000003027812 */ /* 0x000fc800078ec0ff */
[----:B------:R-:W-:-:S04]  /*8a60*/  SHF.R.U32.HI R3, RZ, 0x18, R2 ;  /* 0x00000018ff037819 */ /* 0x000fc80000011602 */
[----:B------:R-:W-:-:S04]  /*8a70*/  LOP3.LUT R0, R0, R3, RZ, 0xfc, !PT ;  /* 0x0000000300007212 */ /* 0x000fc800078efcff */
[----:B------:R-:W-:-:S07]  /*8a80*/  PRMT R8, R0, 0x7610, R8 ;  /* 0x0000761000087816 */ /* 0x000fce0000000008 */
.L_x_2250:
[----:B------:R-:W-:Y:S05]  /*8a90*/  BSYNC B0 ;  /* 0x0000000000007941 */ /* 0x000fea0003800000 */
.L_x_2249:
[----:B------:R0:W-:Y:S01]  /*8aa0*/  STG.E.U8 desc[UR36][R16.64], R8 ;  /* 0x0000000810007986 */ /* 0x0001e2000c101124 */
[----:B------:R-:W-:Y:S05]  /*8ab0*/  BRA `(.L_x_2226) ;  /* 0x0000000000b87947 */ /* 0x000fea0003800000 */
.L_x_2243:
        /* <DEDUP_REMOVED lines=22> */
.L_x_2225:
        /* <DEDUP_REMOVED lines=16> */
.L_x_2254:
[----:B------:R-:W-:Y:S05]  /*8d20*/  BRA `(.L_x_2226) ;  /* 0x00000000001c7947 */ /* 0x000fea0003800000 */
.L_x_2253:
[----:B------:R-:W-:-:S06]  /*8d30*/  IMAD.U32 R3, R3, 0x10000, RZ ;  /* 0x0001000003037824 */ /* 0x000fcc00078e00ff */
[----:B------:R-:W0:Y:S02]  /*8d40*/  F2I.U64.TRUNC R2, R3 ;  /* 0x0000000300027311 */ /* 0x000e24000020d800 */
[----:B0-----:R0:W-:Y:S01]  /*8d50*/  STG.E.64 desc[UR36][R16.64], R2 ;  /* 0x0000000210007986 */ /* 0x0011e2000c101b24 */
[----:B------:R-:W-:Y:S05]  /*8d60*/  BRA `(.L_x_2226) ;  /* 0x00000000000c7947 */ /* 0x000fea0003800000 */
.L_x_2252:
[----:B------:R-:W-:-:S06]  /*8d70*/  IMAD.U32 R3, R3, 0x10000, RZ ;  /* 0x0001000003037824 */ /* 0x000fcc00078e00ff */
[----:B------:R-:W0:Y:S02]  /*8d80*/  F2I.FTZ.U32.TRUNC.NTZ R3, R3 ;  /* 0x0000000300037305 */ /* 0x000e24000021f000 */
[----:B0-----:R0:W-:Y:S02]  /*8d90*/  STG.E desc[UR36][R16.64], R3 ;  /* 0x0000000310007986 */ /* 0x0011e4000c101924 */
.L_x_2226:
[----:B------:R-:W-:-:S07]  /*8da0*/  VIADD R19, R19, 0x80 ;  /* 0x0000008013137836 */ /* 0x000fce0000000000 */
.L_x_2153:
[----:B------:R-:W-:Y:S05]  /*8db0*/  BSYNC B6 ;  /* 0x0000000000067941 */ /* 0x000fea0003800000 */
.L_x_2152:
        /* <DEDUP_REMOVED lines=358> */
.L_x_2257:
        /* <DEDUP_REMOVED lines=23> */
.L_x_2261:
[----:B------:R-:W2:Y:S02]  /*a590*/  LDG.E.U8 R2, desc[UR36][R2.64] ;  /* 0x0000002402027981 */ /* 0x000ea4000c1e1100 */
[----:B--2---:R-:W-:-:S04]  /*a5a0*/  I2FP.F32.U32 R0, R2 ;  /* 0x0000000200007245 */ /* 0x004fc80000201000 */
[----:B------:R-:W-:-:S04]  /*a5b0*/  F2FP.BF16.F32.PACK_AB R0, RZ, R0 ;  /* 0x00000000ff00723e */ /* 0x000fc800000010ff */
[----:B------:R-:W-:Y:S01]  /*a5c0*/  PRMT R22, R0, 0x7610, R22 ;  /* 0x0000761000167816 */ /* 0x000fe20000000016 */
[----:B------:R-:W-:Y:S06]  /*a5d0*/  BRA `(.L_x_2263) ;  /* 0x0000000c00c87947 */ /* 0x000fec0003800000 */
.L_x_2260:
        /* <DEDUP_REMOVED lines=11> */
.L_x_2265:
[----:B------:R-:W2:Y:S02]  /*a690*/  LDG.E R2, desc[UR36][R2.64] ;  /* 0x0000002402027981 */ /* 0x000ea4000c1e1900 */
[----:B--2---:R-:W-:-:S04]  /*a6a0*/  I2FP.F32.S32 R0, R2 ;  /* 0x0000000200007245 */ /* 0x004fc80000201400 */
[----:B------:R-:W-:-:S04]  /*a6b0*/  F2FP.BF16.F32.PACK_AB R0, RZ, R0 ;  /* 0x00000000ff00723e */ /* 0x000fc800000010ff */
[----:B------:R-:W-:Y:S01]  /*a6c0*/  PRMT R22, R0, 0x7610, R22 ;  /* 0x0000761000167816 */ /* 0x000fe20000000016 */
[----:B------:R-:W-:Y:S06]  /*a6d0*/  BRA `(.L_x_2263) ;  /* 0x0000000c00887947 */ /* 0x000fec0003800000 */
.L_x_2264:
[----:B------:R-:W2:Y:S02]  /*a6e0*/  LDG.E.U16 R2, desc[UR36][R2.64] ;  /* 0x0000002402027981 */ /* 0x000ea4000c1e1500 */
[----:B--2---:R-:W0:Y:S02]  /*a6f0*/  I2F.S16 R0, R2 ;  /* 0x0000000200007306 */ /* 0x004e240000101400 */
[----:B0-----:R-:W-:-:S04]  /*a700*/  F2FP.BF16.F32.PACK_AB R0, RZ, R0 ;  /* 0x00000000ff00723e */ /* 0x001fc800000010ff */
[----:B------:R-:W-:Y:S01]  /*a710*/  PRMT R22, R0, 0x7610, R22 ;  /* 0x0000761000167816 */ /* 0x000fe20000000016 */
[----:B------:R-:W-:Y:S06]  /*a720*/  BRA `(.L_x_2263) ;  /* 0x0000000c00747947 */ /* 0x000fec0003800000 */
.L_x_2259:
        /* <DEDUP_REMOVED lines=9> */
.L_x_2267:
[----:B------:R-:W2:Y:S02]  /*a7c0*/  LDG.E.U16 R0, desc[UR36][R2.64] ;  /* 0x0000002402007981 */ /* 0x000ea4000c1e1500 */
[----:B--2---:R-:W-:-:S05]  /*a7d0*/  HADD2.F32 R0, -RZ, R0.H0_H0 ;  /* 0x20000000ff007230 */ /* 0x004fca0000004100 */
[----:B------:R-:W-:-:S04]  /*a7e0*/  F2FP.BF16.F32.PACK_AB R0, RZ, R0 ;  /* 0x00000000ff00723e */ /* 0x000fc800000010ff */
[----:B------:R-:W-:Y:S01]  /*a7f0*/  PRMT R22, R0, 0x7610, R22 ;  /* 0x0000761000167816 */ /* 0x000fe20000000016 */
[----:B------:R-:W-:Y:S06]  /*a800*/  BRA `(.L_x_2263) ;  /* 0x0000000c003c7947 */ /* 0x000fec0003800000 */
.L_x_2266:
        /* <DEDUP_REMOVED lines=9> */
.L_x_2269:
[----:B------:R-:W2:Y:S02]  /*a8a0*/  LDG.E.U16 R2, desc[UR36][R2.64] ;  /* 0x0000002402027981 */ /* 0x000ea4000c1e1500 */
[----:B--2---:R-:W-:-:S05]  /*a8b0*/  HADD2.F32 R0, -RZ, R2.H0_H0 ;  /* 0x20000002ff007230 */ /* 0x004fca0000004100 */
[----:B------:R-:W-:-:S04]  /*a8c0*/  F2FP.BF16.F32.PACK_AB R0, RZ, R0 ;  /* 0x00000000ff00723e */ /* 0x000fc800000010ff */
[----:B------:R-:W-:Y:S01]  /*a8d0*/  PRMT R22, R0, 0x7610, R22 ;  /* 0x0000761000167816 */ /* 0x000fe20000000016 */
[----:B------:R-:W-:Y:S06]  /*a8e0*/  BRA `(.L_x_2263) ;  /* 0x0000000c00047947 */ /* 0x000fec0003800000 */
.L_x_2268:
        /* <DEDUP_REMOVED lines=9> */
.L_x_2258:
        /* <DEDUP_REMOVED lines=14> */
.L_x_2272:
        /* <DEDUP_REMOVED lines=9> */
.L_x_2271:
        /* <DEDUP_REMOVED lines=28> */
.L_x_2274:
        /* <DEDUP_REMOVED lines=15> */
.L_x_2273:
[----:B------:R0:W5:Y:S01]  /*ada0*/  LDG.E.U16 R22, desc[UR36][R2.64] ;  /* 0x0000002402167981 */ /* 0x000162000c1e1500 */
[----:B------:R-:W-:Y:S05]  /*adb0*/  BRA `(.L_x_2263) ;  /* 0x0000000400d07947 */ /* 0x000fea0003800000 */
.L_x_2270:
        /* <DEDUP_REMOVED lines=13> */
.L_x_2277:
        /* <DEDUP_REMOVED lines=21> */
.L_x_2281:
[----:B------:R-:W-:Y:S05]  /*afe0*/  BSYNC B1 ;  /* 0x0000000000017941 */ /* 0x000fea0003800000 */
.L_x_2280:
[----:B------:R-:W-:Y:S01]  /*aff0*/  LEA R3, R0, 0x3b800000, 0x17 ;  /* 0x3b80000000037811 */ /* 0x000fe200078eb8ff */
[----:B------:R-:W-:-:S05]  /*b000*/  IMAD.SHL.U32 R0, R2, 0x100000, RZ ;  /* 0x0010000002007824 */ /* 0x000fca00078e00ff */
[----:B------:R-:W-:-:S07]  /*b010*/  LOP3.LUT R0, R3, R0, R4, 0xfe, !PT ;  /* 0x0000000003007212 */ /* 0x000fce00078efe04 */
.L_x_2279:
[----:B------:R-:W-:Y:S05]  /*b020*/  BSYNC B0 ;  /* 0x0000000000007941 */ /* 0x000fea0003800000 */
.L_x_2278:
[----:B------:R-:W-:-:S04]  /*b030*/  F2FP.BF16.F32.PACK_AB R0, RZ, R0 ;  /* 0x00000000ff00723e */ /* 0x000fc800000010ff */
[----:B------:R-:W-:Y:S01]  /*b040*/  PRMT R22, R0, 0x7610, R22 ;  /* 0x0000761000167816 */ /* 0x000fe20000000016 */
[----:B------:R-:W-:Y:S06]  /*b050*/  BRA `(.L_x_2263) ;  /* 0x0000000400287947 */ /* 0x000fec0003800000 */
.L_x_2276:
        /* <DEDUP_REMOVED lines=21> */
.L_x_2285:
[----:B------:R-:W-:Y:S05]  /*b1b0*/  BSYNC B1 ;  /* 0x0000000000017941 */ /* 0x000fea0003800000 */
.L_x_2284:
[----:B------:R-:W-:Y:S01]  /*b1c0*/  LEA R3, R0, 0x37800000, 0x17 ;  /* 0x3780000000037811 */ /* 0x000fe200078eb8ff */
[----:B------:R-:W-:-:S05]  /*b1d0*/  IMAD.SHL.U32 R0, R2, 0x200000, RZ ;  /* 0x0020000002007824 */ /* 0x000fca00078e00ff */
[----:B------:R-:W-:-:S07]  /*b1e0*/  LOP3.LUT R0, R3, R0, R4, 0xfe, !PT ;  /* 0x0000000003007212 */ /* 0x000fce00078efe04 */
.L_x_2283:
[----:B------:R-:W-:Y:S05]  /*b1f0*/  BSYNC B0 ;  /* 0x0000000000007941 */ /* 0x000fea0003800000 */
.L_x_2282:
[----:B------:R-:W-:-:S04]  /*b200*/  F2FP.BF16.F32.PACK_AB R0, RZ, R0 ;  /* 0x00000000ff00723e */ /* 0x000fc800000010ff */
[----:B------:R-:W-:Y:S01]  /*b210*/  PRMT R22, R0, 0x7610, R22 ;  /* 0x0000761000167816 */ /* 0x000fe20000000016 */
[----:B------:R-:W-:Y:S06]  /*b220*/  BRA `(.L_x_2263) ;  /* 0x0000000000b47947 */ /* 0x000fec0003800000 */
.L_x_2275:
        /* <DEDUP_REMOVED lines=14> */
.L_x_2289:
[----:B------:R-:W-:Y:S05]  /*b310*/  BSYNC B0 ;  /* 0x0000000000007941 */ /* 0x000fea0003800000 */
.L_x_2288:
[----:B------:R-:W-:-:S04]  /*b320*/  F2FP.BF16.F32.PACK_AB R0, RZ, R0 ;  /* 0x00000000ff00723e */ /* 0x000fc800000010ff */
[----:B------:R-:W-:Y:S01]  /*b330*/  PRMT R22, R0, 0x7610, R22 ;  /* 0x0000761000167816 */ /* 0x000fe20000000016 */
[----:B------:R-:W-:Y:S06]  /*b340*/  BRA `(.L_x_2263) ;  /* 0x00000000006c7947 */ /* 0x000fec0003800000 */
.L_x_2262:
        /* <DEDUP_REMOVED lines=16> */
.L_x_2290:
[----:B------:R-:W-:Y:S01]  /*b450*/  PRMT R22, RZ, 0x7610, R22 ;  /* 0x00007610ff167816 */ /* 0x000fe20000000016 */
[----:B------:R-:W-:Y:S06]  /*b460*/  BRA `(.L_x_2263) ;  /* 0x0000000000247947 */ /* 0x000fec0003800000 */
.L_x_2287:
[----:B------:R-:W2:Y:S02]  /*b470*/  LDG.E.64 R2, desc[UR36][R2.64] ;  /* 0x0000002402027981 */ /* 0x000ea4000c1e1b00 */
[----:B--2---:R-:W0:Y:S02]  /*b480*/  I2F.U64 R0, R2 ;  /* 0x0000000200007312 */ /* 0x004e240000301000 */
[----:B0-----:R-:W-:-:S04]  /*b490*/  F2FP.BF16.F32.PACK_AB R0, RZ, R0 ;  /* 0x00000000ff00723e */ /* 0x001fc800000010ff */
[----:B------:R-:W-:Y:S01]  /*b4a0*/  PRMT R22, R0, 0x7610, R22 ;  /* 0x0000761000167816 */ /* 0x000fe20000000016 */
[----:B------:R-:W-:Y:S06]  /*b4b0*/  BRA `(.L_x_2263) ;  /* 0x0000000000107947 */ /* 0x000fec0003800000 */
.L_x_2286:
[----:B------:R-:W2:Y:S02]  /*b4c0*/  LDG.E R2, desc[UR36][R2.64] ;  /* 0x0000002402027981 */ /* 0x000ea4000c1e1900 */
[----:B--2---:R-:W-:-:S04]  /*b4d0*/  I2FP.F32.U32 R0, R2 ;  /* 0x0000000200007245 */ /* 0x004fc80000201000 */
[----:B------:R-:W-:-:S04]  /*b4e0*/  F2FP.BF16.F32.PACK_AB R0, RZ, R0 ;  /* 0x00000000ff00723e */ /* 0x000fc800000010ff */
[----:B------:R-:W-:-:S07]  /*b4f0*/  PRMT R22, R0, 0x7610, R22 ;  /* 0x0000761000167816 */ /* 0x000fce0000000016 */
.L_x_2263:
        /* <DEDUP_REMOVED lines=19> */
.L_x_2294:
[----:B------:R-:W2:Y:S02]  /*b630*/  LDG.E.U8 R2, desc[UR36][R2.64] ;  /* 0x0000002402027981 */ /* 0x000ea4000c1e1100 */
[----:B--2---:R-:W-:-:S04]  /*b640*/  I2FP.F32.U32 R0, R2 ;  /* 0x0000000200007245 */ /* 0x004fc80000201000 */
[----:B------:R-:W-:Y:S01]  /*b650*/  F2FP.BF16.F32.PACK_AB R0, RZ, R0 ;  /* 0x00000000ff00723e */ /* 0x000fe200000010ff */
[----:B------:R-:W-:Y:S06]  /*b660*/  BRA `(.L_x_2296) ;  /* 0x0000000c00907947 */ /* 0x000fec0003800000 */
.L_x_2293:
        /* <DEDUP_REMOVED lines=10> */
.L_x_2298:
[----:B------:R-:W2:Y:S02]  /*b710*/  LDG.E R2, desc[UR36][R2.64] ;  /* 0x0000002402027981 */ /* 0x000ea4000c1e1900 */
[----:B--2---:R-:W-:-:S04]  /*b720*/  I2FP.F32.S32 R0, R2 ;  /* 0x0000000200007245 */ /* 0x004fc80000201400 */
[----:B------:R-:W-:Y:S01]  /*b730*/  F2FP.BF16.F32.PACK_AB R0, RZ, R0 ;  /* 0x00000000ff00723e */ /* 0x000fe200000010ff */
[----:B------:R-:W-:Y:S06]  /*b740*/  BRA `(.L_x_2296) ;  /* 0x0000000c00587947 */ /* 0x000fec0003800000 */
.L_x_2297:
[----:B------:R-:W2:Y:S02]  /*b750*/  LDG.E.U16 R2, desc[UR36][R2.64] ;  /* 0x0000002402027981 */ /* 0x000ea4000c1e1500 */
[----:B--2---:R-:W0:Y:S02]  /*b760*/  I2F.S16 R0, R2 ;  /* 0x0000000200007306 */ /* 0x004e240000101400 */
[----:B0-----:R-:W-:Y:S01]  /*b770*/  F2FP.BF16.F32.PACK_AB R0, RZ, R0 ;  /* 0x00000000ff00723e */ /* 0x001fe200000010ff */
[----:B------:R-:W-:Y:S06]  /*b780*/  BRA `(.L_x_2296) ;  /* 0x0000000c00487947 */ /* 0x000fec0003800000 */
.L_x_2292:
        /* <DEDUP_REMOVED lines=9> */
.L_x_2300:
[----:B------:R-:W2:Y:S02]  /*b820*/  LDG.E.U16 R0, desc[UR36][R2.64] ;  /* 0x0000002402007981 */ /* 0x000ea4000c1e1500 */
[----:B--2---:R-:W-:-:S05]  /*b830*/  HADD2.F32 R0, -RZ, R0.H0_H0 ;  /* 0x20000000ff007230 */ /* 0x004fca0000004100 */
[----:B------:R-:W-:Y:S01]  /*b840*/  F2FP.BF16.F32.PACK_AB R0, RZ, R0 ;  /* 0x00000000ff00723e */ /* 0x000fe200000010ff */
[----:B------:R-:W-:Y:S06]  /*b850*/  BRA `(.L_x_2296) ;  /* 0x0000000c00147947 */ /* 0x000fec0003800000 */
.L_x_2299:
        /* <DEDUP_REMOVED lines=9> */
.L_x_2302:
[----:B------:R-:W2:Y:S02]  /*b8f0*/  LDG.E.U16 R2, desc[UR36][R2.64] ;  /* 0x0000002402027981 */ /* 0x000ea4000c1e1500 */
[----:B--2---:R-:W-:-:S05]  /*b900*/  HADD2.F32 R0, -RZ, R2.H0_H0 ;  /* 0x20000002ff007230 */ /* 0x004fca0000004100 */
[----:B------:R-:W-:Y:S01]  /*b910*/  F2FP.BF16.F32.PACK_AB R0, RZ, R0 ;  /* 0x00000000ff00723e */ /* 0x000fe200000010ff */
[----:B------:R-:W-:Y:S06]  /*b920*/  BRA `(.L_x_2296) ;  /* 0x0000000800e07947 */ /* 0x000fec0003800000 */
.L_x_2301:
        /* <DEDUP_REMOVED lines=8> */
.L_x_2291:
        /* <DEDUP_REMOVED lines=13> */
.L_x_2305:
        /* <DEDUP_REMOVED lines=8> */
.L_x_2304:
        /* <DEDUP_REMOVED lines=28> */
.L_x_2307:
        /* <DEDUP_REMOVED lines=15> */
.L_x_2306:
[----:B------:R0:W5:Y:S01]  /*bdb0*/  LDG.E.U16 R0, desc[UR36][R2.64] ;  /* 0x0000002402007981 */ /* 0x000162000c1e1500 */
[----:B------:R-:W-:Y:S05]  /*bdc0*/  BRA `(.L_x_2296) ;  /* 0x0000000400b87947 */ /* 0x000fea0003800000 */
.L_x_2303:
        /* <DEDUP_REMOVED lines=12> */
.L_x_2310:
        /* <DEDUP_REMOVED lines=21> */
.L_x_2314:
[----:B------:R-:W-:Y:S05]  /*bfe0*/  BSYNC B1 ;  /* 0x0000000000017941 */ /* 0x000fea0003800000 */
.L_x_2313:
[----:B------:R-:W-:Y:S01]  /*bff0*/  LEA R3, R0, 0x3b800000, 0x17 ;  /* 0x3b80000000037811 */ /* 0x000fe200078eb8ff */
[----:B------:R-:W-:-:S05]  /*c000*/  IMAD.SHL.U32 R0, R2, 0x100000, RZ ;  /* 0x0010000002007824 */ /* 0x000fca00078e00ff */
[----:B------:R-:W-:-:S07]  /*c010*/  LOP3.LUT R0, R3, R0, R4, 0xfe, !PT ;  /* 0x0000000003007212 */ /* 0x000fce00078efe04 */
.L_x_2312:
[----:B------:R-:W-:Y:S05]  /*c020*/  BSYNC B0 ;  /* 0x0000000000007941 */ /* 0x000fea0003800000 */
.L_x_2311:
[----:B------:R-:W-:Y:S01]  /*c030*/  F2FP.BF16.F32.PACK_AB R0, RZ, R0 ;  /* 0x00000000ff00723e */ /* 0x000fe200000010ff */
[----:B------:R-:W-:Y:S06]  /*c040*/  BRA `(.L_x_2296) ;  /* 0x0000000400187947 */ /* 0x000fec0003800000 */
.L_x_2309:
        /* <DEDUP_REMOVED lines=21> */
.L_x_2318:
[----:B------:R-:W-:Y:S05]  /*c1a0*/  BSYNC B1 ;  /* 0x0000000000017941 */ /* 0x000fea0003800000 */
.L_x_2317:
[----:B------:R-:W-:Y:S01]  /*c1b0*/  LEA R3, R0, 0x37800000, 0x17 ;  /* 0x3780000000037811 */ /* 0x000fe200078eb8ff */
[----:B------:R-:W-:-:S05]  /*c1c0*/  IMAD.SHL.U32 R0, R2, 0x200000, RZ ;  /* 0x0020000002007824 */ /* 0x000fca00078e00ff */
[----:B------:R-:W-:-:S07]  /*c1d0*/  LOP3.LUT R0, R3, R0, R4, 0xfe, !PT ;  /* 0x0000000003007212 */ /* 0x000fce00078efe04 */
.L_x_2316:
[----:B------:R-:W-:Y:S05]  /*c1e0*/  BSYNC B0 ;  /* 0x0000000000007941 */ /* 0x000fea0003800000 */
.L_x_2315:
[----:B------:R-:W-:Y:S01]  /*c1f0*/  F2FP.BF16.F32.PACK_AB R0, RZ, R0 ;  /* 0x00000000ff00723e */ /* 0x000fe200000010ff */
[----:B------:R-:W-:Y:S06]  /*c200*/  BRA `(.L_x_2296) ;  /* 0x0000000000a87947 */ /* 0x000fec0003800000 */
.L_x_2308:
        /* <DEDUP_REMOVED lines=14> */
.L_x_2322:
[----:B------:R-:W-:Y:S05]  /*c2f0*/  BSYNC B0 ;  /* 0x0000000000007941 */ /* 0x000fea0003800000 */
.L_x_2321:
[----:B------:R-:W-:Y:S01]  /*c300*/  F2FP.BF16.F32.PACK_AB R0, RZ, R0 ;  /* 0x00000000ff00723e */ /* 0x000fe200000010ff */
[----:B------:R-:W-:Y:S06]  /*c310*/  BRA `(.L_x_2296) ;  /* 0x0000000000647947 */ /* 0x000fec0003800000 */
.L_x_2295:
        /* <DEDUP_REMOVED lines=16> */
.L_x_2323:
[----:B------:R-:W-:Y:S01]  /*c420*/  PRMT R0, RZ, 0x7610, R0 ;  /* 0x00007610ff007816 */ /* 0x000fe20000000000 */
[----:B------:R-:W-:Y:S06]  /*c430*/  BRA `(.L_x_2296) ;  /* 0x00000000001c7947 */ /* 0x000fec0003800000 */
.L_x_2320:
[----:B------:R-:W2:Y:S02]  /*c440*/  LDG.E.64 R2, desc[UR36][R2.64] ;  /* 0x0000002402027981 */ /* 0x000ea4000c1e1b00 */
[----:B--2---:R-:W0:Y:S02]  /*c450*/  I2F.U64 R0, R2 ;  /* 0x0000000200007312 */ /* 0x004e240000301000 */
[----:B0-----:R-:W-:Y:S01]  /*c460*/  F2FP.BF16.F32.PACK_AB R0, RZ, R0 ;  /* 0x00000000ff00723e */ /* 0x001fe200000010ff */
[----:B------:R-:W-:Y:S06]  /*c470*/  BRA `(.L_x_2296) ;  /* 0x00000000000c7947 */ /* 0x000fec0003800000 */
.L_x_2319:
[----:B------:R-:W2:Y:S02]  /*c480*/  LDG.E R2, desc[UR36][R2.64] ;  /* 0x0000002402027981 */ /* 0x000ea4000c1e1900 */
[----:B--2---:R-:W-:-:S04]  /*c490*/  I2FP.F32.U32 R0, R2 ;  /* 0x0000000200007245 */ /* 0x004fc80000201000 */
[----:B------:R-:W-:-:S07]  /*c4a0*/  F2FP.BF16.F32.PACK_AB R0, RZ, R0 ;  /* 0x00000000ff00723e */ /* 0x000fce00000010ff */
.L_x_2296:
        /* <DEDUP_REMOVED lines=20> */
.L_x_2327:
[----:B------:R-:W-:-:S06]  /*c5f0*/  IMAD.U32 R3, R3, 0x10000, RZ ;  /* 0x0001000003037824 */ /* 0x000fcc00078e00ff */
[----:B------:R-:W0:Y:S02]  /*c600*/  F2I.S64.TRUNC R2, R3 ;  /* 0x0000000300027311 */ /* 0x000e24000020d900 */
[----:B0-----:R0:W-:Y:S01]  /*c610*/  STG.E.U8 desc[UR36][R16.64], R2 ;  /* 0x0000000210007986 */ /* 0x0011e2000c101124 */
[----:B------:R-:W-:Y:S05]  /*c620*/  BRA `(.L_x_2329) ;  /* 0x0000000c00847947 */ /* 0x000fea0003800000 */
.L_x_2326:
        /* <DEDUP_REMOVED lines=10> */
.L_x_2331:
[----:B------:R-:W-:-:S06]  /*c6d0*/  IMAD.U32 R3, R3, 0x10000, RZ ;  /* 0x0001000003037824 */ /* 0x000fcc00078e00ff */
[----:B------:R-:W0:Y:S02]  /*c6e0*/  F2I.FTZ.TRUNC.NTZ R3, R3 ;  /* 0x0000000300037305 */ /* 0x000e24000021f100 */
[----:B0-----:R0:W-:Y:S01]  /*c6f0*/  STG.E desc[UR36][R16.64], R3 ;  /* 0x0000000310007986 */ /* 0x0011e2000c101924 */
[----:B------:R-:W-:Y:S05]  /*c700*/  BRA `(.L_x_2329) ;  /* 0x0000000c004c7947 */ /* 0x000fea0003800000 */
.L_x_2330:
[----:B------:R-:W-:-:S06]  /*c710*/  IMAD.U32 R3, R3, 0x10000, RZ ;  /* 0x0001000003037824 */ /* 0x000fcc00078e00ff */
[----:B------:R-:W0:Y:S02]  /*c720*/  F2I.FTZ.TRUNC.NTZ R3, R3 ;  /* 0x0000000300037305 */ /* 0x000e24000021f100 */
[----:B0-----:R0:W-:Y:S01]  /*c730*/  STG.E.U16 desc[UR36][R16.64], R3 ;  /* 0x0000000310007986 */ /* 0x0011e2000c101524 */
[----:B------:R-:W-:Y:S05]  /*c740*/  BRA `(.L_x_2329) ;  /* 0x0000000c003c7947 */ /* 0x000fea0003800000 */
.L_x_2325:
        /* <DEDUP_REMOVED lines=9> */
.L_x_2333:
[----:B------:R-:W-:-:S05]  /*c7e0*/  IMAD.U32 R0, R3, 0x10000, RZ ;  /* 0x0001000003007824 */ /* 0x000fca00078e00ff */
[----:B------:R-:W-:-:S05]  /*c7f0*/  F2FP.F16.F32.PACK_AB R0, RZ, R0 ;  /* 0x00000000ff00723e */ /* 0x000fca00000000ff */
[----:B------:R0:W-:Y:S01]  /*c800*/  STG.E.U16 desc[UR36][R16.64], R0 ;  /* 0x0000000010007986 */ /* 0x0001e2000c101524 */
[----:B------:R-:W-:Y:S05]  /*c810*/  BRA `(.L_x_2329) ;  /* 0x0000000c00087947 */ /* 0x000fea0003800000 */
.L_x_2332:
        /* <DEDUP_REMOVED lines=10> */
.L_x_2335:
[----:B------:R-:W-:-:S05]  /*c8c0*/  IMAD.U32 R3, R3, 0x10000, RZ ;  /* 0x0001000003037824 */ /* 0x000fca00078e00ff */
[----:B------:R-:W-:-:S04]  /*c8d0*/  F2FP.F16.F32.PACK_AB R3, RZ, R3 ;  /* 0x00000003ff03723e */ /* 0x000fc800000000ff */
[----:B------:R-:W-:-:S05]  /*c8e0*/  PRMT R3, R3, 0x5410, RZ ;  /* 0x0000541003037816 */ /* 0x000fca00000000ff */
[----:B------:R0:W-:Y:S01]  /*c8f0*/  STG.E desc[UR36][R16.64], R3 ;  /* 0x0000000310007986 */ /* 0x0001e2000c101924 */
[----:B------:R-:W-:Y:S05]  /*c900*/  BRA `(.L_x_2329) ;  /* 0x0000000800cc7947 */ /* 0x000fea0003800000 */
.L_x_2334:
[----:B------:R-:W-:-:S04]  /*c910*/  IMAD.U32 R2, R3, 0x10000, RZ ;  /* 0x0001000003027824 */ /* 0x000fc800078e00ff */
[----:B------:R-:W-:-:S06]  /*c920*/  FMUL.FTZ R2, R2, 1 ;  /* 0x3f80000002027820 */ /* 0x000fcc0000410000 */
[----:B------:R-:W0:Y:S02]  /*c930*/  F2F.F64.F32 R2, R2 ;  /* 0x0000000200027310 */ /* 0x000e240000201800 */
[----:B0-----:R0:W-:Y:S01]  /*c940*/  STG.E.64 desc[UR36][R16.64], R2 ;  /* 0x0000000210007986 */ /* 0x0011e2000c101b24 */
[----:B------:R-:W-:Y:S05]  /*c950*/  BRA `(.L_x_2329) ;  /* 0x0000000800b87947 */ /* 0x000fea0003800000 */
.L_x_2324:
        /* <DEDUP_REMOVED lines=13> */
.L_x_2338:
[----:B------:R-:W-:Y:S01]  /*ca30*/  IMAD.U32 R3, R3, 0x10000, RZ ;  /* 0x0001000003037824 */ /* 0x000fe200078e00ff */
[----:B------:R-:W-:-:S03]  /*ca40*/  CS2R R6, SRZ ;  /* 0x0000000000067805 */ /* 0x000fc6000001ff00 */
[----:B------:R-:W-:-:S04]  /*ca50*/  FMUL.FTZ R3, R3, 1 ;  /* 0x3f80000003037820 */ /* 0x000fc80000410000 */
[----:B------:R-:W0:Y:S02]  /*ca60*/  F2F.F64.F32 R4, R3 ;  /* 0x0000000300047310 */ /* 0x000e240000201800 */
[----:B0-----:R0:W-:Y:S01]  /*ca70*/  STG.E.128 desc[UR36][R16.64], R4 ;  /* 0x0000000410007986 */ /* 0x0011e2000c101d24 */
[----:B------:R-:W-:Y:S05]  /*ca80*/  BRA `(.L_x_2329) ;  /* 0x00000008006c7947 */ /* 0x000fea0003800000 */
.L_x_2337:
        /* <DEDUP_REMOVED lines=21> */
.L_x_2342:
[----:B------:R-:W-:Y:S05]  /*cbe0*/  BSYNC B0 ;  /* 0x0000000000007941 */ /* 0x000fea0003800000 */
.L_x_2341:
[----:B------:R-:W-:-:S05]  /*cbf0*/  LOP3.LUT R3, R0, R3, RZ, 0xfc, !PT ;  /* 0x0000000300037212 */ /* 0x000fca00078efcff */
[----:B------:R0:W-:Y:S01]  /*cc00*/  STG.E.U8 desc[UR36][R16.64], R3 ;  /* 0x0000000310007986 */ /* 0x0001e2000c101124 */
[----:B------:R-:W-:Y:S05]  /*cc10*/  BRA `(.L_x_2329) ;  /* 0x0000000800087947 */ /* 0x000fea0003800000 */
.L_x_2340:
        /* <DEDUP_REMOVED lines=13> */
.L_x_2344:
[----:B------:R-:W-:Y:S01]  /*ccf0*/  IMAD.MOV.U32 R0, RZ, RZ, 0x7f ;  /* 0x0000007fff007424 */ /* 0x000fe200078e00ff */
[----:B------:R-:W-:-:S04]  /*cd00*/  ISETP.GT.U32.AND P0, PT, R2, 0x7f800000, PT ;  /* 0x7f8000000200780c */ /* 0x000fc80003f04070 */
[----:B------:R-:W-:-:S09]  /*cd10*/  SEL R0, R0, 0x7c, P0 ;  /* 0x0000007c00007807 */ /* 0x000fd20000000000 */
.L_x_2345:
[----:B------:R-:W-:Y:S05]  /*cd20*/  BSYNC B0 ;  /* 0x0000000000007941 */ /* 0x000fea0003800000 */
.L_x_2343:
[----:B------:R-:W-:-:S04]  /*cd30*/  LOP3.LUT R2, R3, 0x80000000, RZ, 0xc0, !PT ;  /* 0x8000000003027812 */ /* 0x000fc800078ec0ff */
[----:B------:R-:W-:-:S04]  /*cd40*/  SHF.R.U32.HI R3, RZ, 0x18, R2 ;  /* 0x00000018ff037819 */ /* 0x000fc80000011602 */
[----:B------:R-:W-:-:S05]  /*cd50*/  LOP3.LUT R3, R0, R3, RZ, 0xfc, !PT ;  /* 0x0000000300037212 */ /* 0x000fca00078efcff */
[----:B------:R0:W-:Y:S01]  /*cd60*/  STG.E.U8 desc[UR36][R16.64], R3 ;  /* 0x0000000310007986 */ /* 0x0001e2000c101124 */
[----:B------:R-:W-:Y:S05]  /*cd70*/  BRA `(.L_x_2329) ;  /* 0x0000000400b07947 */ /* 0x000fea0003800000 */
.L_x_2339:
[----:B------:R0:W-:Y:S01]  /*cd80*/  STG.E.U16 desc[UR36][R16.64], R3 ;  /* 0x0000000310007986 */ /* 0x0001e2000c101524 */
[----:B------:R-:W-:Y:S05]  /*cd90*/  BRA `(.L_x_2329) ;  /* 0x0000000400a87947 */ /* 0x000fea0003800000 */
.L_x_2336:
        /* <DEDUP_REMOVED lines=12> */
.L_x_2348:
        /* <DEDUP_REMOVED lines=17> */
.L_x_2351:
[----:B------:R-:W-:-:S04]  /*cf70*/  LOP3.LUT R2, R3, 0x80000000, RZ, 0xc0, !PT ;  /* 0x8000000003027812 */ /* 0x000fc800078ec0ff */
[----:B------:R-:W-:-:S04]  /*cf80*/  SHF.R.U32.HI R3, RZ, 0x18, R2 ;  /* 0x00000018ff037819 */ /* 0x000fc80000011602 */
[----:B------:R-:W-:-:S04]  /*cf90*/  LOP3.LUT R0, R0, R3, RZ, 0xfc, !PT ;  /* 0x0000000300007212 */ /* 0x000fc800078efcff */
[----:B------:R-:W-:-:S07]  /*cfa0*/  PRMT R8, R0, 0x7610, R8 ;  /* 0x0000761000087816 */ /* 0x000fce0000000008 */
.L_x_2350:
[----:B------:R-:W-:Y:S05]  /*cfb0*/  BSYNC B0 ;  /* 0x0000000000007941 */ /* 0x000fea0003800000 */
.L_x_2349:
[----:B------:R3:W-:Y:S01]  /*cfc0*/  STG.E.U8 desc[UR36][R16.64], R8 ;  /* 0x0000000810007986 */ /* 0x0007e2000c101124 */
[----:B------:R-:W-:Y:S05]  /*cfd0*/  BRA `(.L_x_2329) ;  /* 0x0000000400187947 */ /* 0x000fea0003800000 */
.L_x_2347:
        /* <DEDUP_REMOVED lines=17> */
.L_x_2354:
[----:B------:R-:W-:-:S04]  /*d0f0*/  LOP3.LUT R2, R3, 0x80000000, RZ, 0xc0, !PT ;  /* 0x8000000003027812 */ /* 0x000fc800078ec0ff */
[----:B------:R-:W-:-:S04]  /*d100*/  SHF.R.U32.HI R3, RZ, 0x18, R2 ;  /* 0x00000018ff037819 */ /* 0x000fc80000011602 */
[----:B------:R-:W-:-:S04]  /*d110*/  LOP3.LUT R0, R0, R3, RZ, 0xfc, !PT ;  /* 0x0000000300007212 */ /* 0x000fc800078efcff */
[----:B------:R-:W-:-:S07]  /*d120*/  PRMT R8, R0, 0x7610, R8 ;  /* 0x0000761000087816 */ /* 0x000fce0000000008 */
.L_x_2353:
[----:B------:R-:W-:Y:S05]  /*d130*/  BSYNC B0 ;  /* 0x0000000000007941 */ /* 0x000fea0003800000 */
.L_x_2352:
[----:B------:R0:W-:Y:S01]  /*d140*/  STG.E.U8 desc[UR36][R16.64], R8 ;  /* 0x0000000810007986 */ /* 0x0001e2000c101124 */
[----:B------:R-:W-:Y:S05]  /*d150*/  BRA `(.L_x_2329) ;  /* 0x0000000000b87947 */ /* 0x000fea0003800000 */
.L_x_2346:
        /* <DEDUP_REMOVED lines=22> */
.L_x_2328:
        /* <DEDUP_REMOVED lines=16> */
.L_x_2357:
[----:B------:R-:W-:Y:S05]  /*d3c0*/  BRA `(.L_x_2329) ;  /* 0x00000000001c7947 */ /* 0x000fea0003800000 */
.L_x_2356:
[----:B------:R-:W-:-:S06]  /*d3d0*/  IMAD.U32 R3, R3, 0x10000, RZ ;  /* 0x0001000003037824 */ /* 0x000fcc00078e00ff */
[----:B------:R-:W0:Y:S02]  /*d3e0*/  F2I.U64.TRUNC R2, R3 ;  /* 0x0000000300027311 */ /* 0x000e24000020d800 */
[----:B0-----:R1:W-:Y:S01]  /*d3f0*/  STG.E.64 desc[UR36][R16.64], R2 ;  /* 0x0000000210007986 */ /* 0x0013e2000c101b24 */
[----:B------:R-:W-:Y:S05]  /*d400*/  BRA `(.L_x_2329) ;  /* 0x00000000000c7947 */ /* 0x000fea0003800000 */
.L_x_2355:
[----:B------:R-:W-:-:S06]  /*d410*/  IMAD.U32 R3, R3, 0x10000, RZ ;  /* 0x0001000003037824 */ /* 0x000fcc00078e00ff */
[----:B------:R-:W0:Y:S02]  /*d420*/  F2I.FTZ.U32.TRUNC.NTZ R3, R3 ;  /* 0x0000000300037305 */ /* 0x000e24000021f000 */
[----:B0-----:R0:W-:Y:S02]  /*d430*/  STG.E desc[UR36][R16.64], R3 ;  /* 0x0000000310007986 */ /* 0x0011e4000c101924 */
.L_x_2329:
[----:B------:R-:W-:-:S07]  /*d440*/  VIADD R19, R19, 0x80 ;  /* 0x0000008013137836 */ /* 0x000fce0000000000 */
.L_x_2256:
[----:B------:R-:W-:Y:S05]  /*d450*/  BSYNC B6 ;  /* 0x0000000000067941 */ /* 0x000fea0003800000 */
.L_x_2255:
        /* <DEDUP_REMOVED lines=357> */
.L_x_2358:
        /* <DEDUP_REMOVED lines=23> */
.L_x_2362:
[----:B------:R-:W2:Y:S02]  /*ec20*/  LDG.E.U8 R2, desc[UR36][R2.64] ;  /* 0x0000002402027981 */ /* 0x000ea4000c1e1100 */
[----:B--2---:R-:W-:-:S04]  /*ec30*/  I2FP.F32.U32 R0, R2 ;  /* 0x0000000200007245 */ /* 0x004fc80000201000 */
[----:B------:R-:W-:-:S04]  /*ec40*/  F2FP.BF16.F32.PACK_AB R0, RZ, R0 ;  /* 0x00000000ff00723e */ /* 0x000fc800000010ff */
[----:B------:R-:W-:Y:S01]  /*ec50*/  PRMT R19, R0, 0x7610, R19 ;  /* 0x0000761000137816 */ /* 0x000fe20000000013 */
[----:B------:R-:W-:Y:S06]  /*ec60*/  BRA `(.L_x_2364) ;  /* 0x0000000c00c87947 */ /* 0x000fec0003800000 */
.L_x_2361:
        /* <DEDUP_REMOVED lines=11> */
.L_x_2366:
[----:B------:R-:W2:Y:S02]  /*ed20*/  LDG.E R2, desc[UR36][R2.64] ;  /* 0x0000002402027981 */ /* 0x000ea4000c1e1900 */
[----:B--2---:R-:W-:-:S04]  /*ed30*/  I2FP.F32.S32 R0, R2 ;  /* 0x0000000200007245 */ /* 0x004fc80000201400 */
[----:B------:R-:W-:-:S04]  /*ed40*/  F2FP.BF16.F32.PACK_AB R0, RZ, R0 ;  /* 0x00000000ff00723e */ /* 0x000fc800000010ff */
[----:B------:R-:W-:Y:S01]  /*ed50*/  PRMT R19, R0, 0x7610, R19 ;  /* 0x0000761000137816 */ /* 0x000fe20000000013 */
[----:B------:R-:W-:Y:S06]  /*ed60*/  BRA `(.L_x_2364) ;  /* 0x0000000c00887947 */ /* 0x000fec0003800000 */
.L_x_2365:
[----:B------:R-:W2:Y:S02]  /*ed70*/  LDG.E.U16 R2, desc[UR36][R2.64] ;  /* 0x0000002402027981 */ /* 0x000ea4000c1e1500 */
[----:B--2---:R-:W0:Y:S02]  /*ed80*/  I2F.S16 R0, R2 ;  /* 0x0000000200007306 */ /* 0x004e240000101400 */
[----:B0-----:R-:W-:-:S04]  /*ed90*/  F2FP.BF16.F32.PACK_AB R0, RZ, R0 ;  /* 0x00000000ff00723e */ /* 0x001fc800000010ff */
[----:B------:R-:W-:Y:S01]  /*eda0*/  PRMT R19, R0, 0x7610, R19 ;  /* 0x0000761000137816 */ /* 0x000fe20000000013 */
[----:B------:R-:W-:Y:S06]  /*edb0*/  BRA `(.L_x_2364) ;  /* 0x0000000c00747947 */ /* 0x000fec0003800000 */
.L_x_2360:
        /* <DEDUP_REMOVED lines=9> */
.L_x_2368:
[----:B------:R-:W2:Y:S02]  /*ee50*/  LDG.E.U16 R0, desc[UR36][R2.64] ;  /* 0x0000002402007981 */ /* 0x000ea4000c1e1500 */
[----:B--2---:R-:W-:-:S05]  /*ee60*/  HADD2.F32 R0, -RZ, R0.H0_H0 ;  /* 0x20000000ff007230 */ /* 0x004fca0000004100 */
[----:B------:R-:W-:-:S04]  /*ee70*/  F2FP.BF16.F32.PACK_AB R0, RZ, R0 ;  /* 0x00000000ff00723e */ /* 0x000fc800000010ff */
[----:B------:R-:W-:Y:S01]  /*ee80*/  PRMT R19, R0, 0x7610, R19 ;  /* 0x0000761000137816 */ /* 0x000fe20000000013 */
[----:B------:R-:W-:Y:S06]  /*ee90*/  BRA `(.L_x_2364) ;  /* 0x0000000c003c7947 */ /* 0x000fec0003800000 */
.L_x_2367:
        /* <DEDUP_REMOVED lines=9> */
.L_x_2370:
[----:B------:R-:W2:Y:S02]  /*ef30*/  LDG.E.U16 R2, desc[UR36][R2.64] ;  /* 0x0000002402027981 */ /* 0x000ea4000c1e1500 */
[----:B--2---:R-:W-:-:S05]  /*ef40*/  HADD2.F32 R0, -RZ, R2.H0_H0 ;  /* 0x20000002ff007230 */ /* 0x004fca0000004100 */
[----:B------:R-:W-:-:S04]  /*ef50*/  F2FP.BF16.F32.PACK_AB R0, RZ, R0 ;  /* 0x00000000ff00723e */ /* 0x000fc800000010ff */
[----:B------:R-:W-:Y:S01]  /*ef60*/  PRMT R19, R0, 0x7610, R19 ;  /* 0x0000761000137816 */ /* 0x000fe20000000013 */
[----:B------:R-:W-:Y:S06]  /*ef70*/  BRA `(.L_x_2364) ;  /* 0x0000000c00047947 */ /* 0x000fec0003800000 */
.L_x_2369:
        /* <DEDUP_REMOVED lines=9> */
.L_x_2359:
        /* <DEDUP_REMOVED lines=14> */
.L_x_2373:
        /* <DEDUP_REMOVED lines=9> */
.L_x_2372:
        /* <DEDUP_REMOVED lines=28> */
.L_x_2375:
        /* <DEDUP_REMOVED lines=15> */
.L_x_2374:
[----:B------:R0:W5:Y:S01]  /*f430*/  LDG.E.U16 R19, desc[UR36][R2.64] ;  /* 0x0000002402137981 */ /* 0x000162000c1e1500 */
[----:B------:R-:W-:Y:S05]  /*f440*/  BRA `(.L_x_2364) ;  /* 0x0000000400d07947 */ /* 0x000fea0003800000 */
.L_x_2371:
        /* <DEDUP_REMOVED lines=13> */
.L_x_2378:
        /* <DEDUP_REMOVED lines=21> */
.L_x_2382:
[----:B------:R-:W-:Y:S05]  /*f670*/  BSYNC B1 ;  /* 0x0000000000017941 */ /* 0x000fea0003800000 */
.L_x_2381:
[----:B------:R-:W-:Y:S01]  /*f680*/  LEA R3, R0, 0x3b800000, 0x17 ;  /* 0x3b80000000037811 */ /* 0x000fe200078eb8ff */
[----:B------:R-:W-:-:S05]  /*f690*/  IMAD.SHL.U32 R0, R2, 0x100000, RZ ;  /* 0x0010000002007824 */ /* 0x000fca00078e00ff */
[----:B------:R-:W-:-:S07]  /*f6a0*/  LOP3.LUT R0, R3, R0, R4, 0xfe, !PT ;  /* 0x0000000003007212 */ /* 0x000fce00078efe04 */
.L_x_2380:
[----:B------:R-:W-:Y:S05]  /*f6b0*/  BSYNC B0 ;  /* 0x0000000000007941 */ /* 0x000fea0003800000 */
.L_x_2379:
[----:B------:R-:W-:-:S04]  /*f6c0*/  F2FP.BF16.F32.PACK_AB R0, RZ, R0 ;  /* 0x00000000ff00723e */ /* 0x000fc800000010ff */
[----:B------:R-:W-:Y:S01]  /*f6d0*/  PRMT R19, R0, 0x7610, R19 ;  /* 0x0000761000137816 */ /* 0x000fe20000000013 */
[----:B------:R-:W-:Y:S06]  /*f6e0*/  BRA `(.L_x_2364) ;  /* 0x0000000400287947 */ /* 0x000fec0003800000 */
.L_x_2377:
        /* <DEDUP_REMOVED lines=21> */
.L_x_2386:
[----:B------:R-:W-:Y:S05]  /*f840*/  BSYNC B1 ;  /* 0x0000000000017941 */ /* 0x000fea0003800000 */
.L_x_2385:
[----:B------:R-:W-:Y:S01]  /*f850*/  LEA R3, R0, 0x37800000, 0x17 ;  /* 0x3780000000037811 */ /* 0x000fe200078eb8ff */
[----:B------:R-:W-:-:S05]  /*f860*/  IMAD.SHL.U32 R0, R2, 0x200000, RZ ;  /* 0x0020000002007824 */ /* 0x000fca00078e00ff */
[----:B------:R-:W-:-:S07]  /*f870*/  LOP3.LUT R0, R3, R0, R4, 0xfe, !PT ;  /* 0x0000000003007212 */ /* 0x000fce00078efe04 */
.L_x_2384:
[----:B------:R-:W-:Y:S05]  /*f880*/  BSYNC B0 ;  /* 0x0000000000007941 */ /* 0x000fea0003800000 */
.L_x_2383:
[----:B------:R-:W-:-:S04]  /*f890*/  F2FP.BF16.F32.PACK_AB R0, RZ, R0 ;  /* 0x00000000ff00723e */ /* 0x000fc800000010ff */
[----:B------:R-:W-:Y:S01]  /*f8a0*/  PRMT R19, R0, 0x7610, R19 ;  /* 0x0000761000137816 */ /* 0x000fe20000000013 */
[----:B------:R-:W-:Y:S06]  /*f8b0*/  BRA `(.L_x_2364) ;  /* 0x0000000000b47947 */ /* 0x000fec0003800000 */
.L_x_2376:
        /* <DEDUP_REMOVED lines=14> */
.L_x_2390:
[----:B------:R-:W-:Y:S05]  /*f9a0*/  BSYNC B0 ;  /* 0x0000000000007941 */ /* 0x000fea0003800000 */
.L_x_2389:
[----:B------:R-:W-:-:S04]  /*f9b0*/  F2FP.BF16.F32.PACK_AB R0, RZ, R0 ;  /* 0x00000000ff00723e */ /* 0x000fc800000010ff */
[----:B------:R-:W-:Y:S01]  /*f9c0*/  PRMT R19, R0, 0x7610, R19 ;  /* 0x0000761000137816 */ /* 0x000fe20000000013 */
[----:B------:R-:W-:Y:S06]  /*f9d0*/  BRA `(.L_x_2364) ;  /* 0x00000000006c7947 */ /* 0x000fec0003800000 */
.L_x_2363:
        /* <DEDUP_REMOVED lines=16> */
.L_x_2391:
[----:B------:R-:W-:Y:S01]  /*fae0*/  PRMT R19, RZ, 0x7610, R19 ;  /* 0x00007610ff137816 */ /* 0x000fe20000000013 */
[----:B------:R-:W-:Y:S06]  /*faf0*/  BRA `(.L_x_2364) ;  /* 0x0000000000247947 */ /* 0x000fec0003800000 */
.L_x_2388:
[----:B------:R-:W2:Y:S02]  /*fb00*/  LDG.E.64 R2, desc[UR36][R2.64] ;  /* 0x0000002402027981 */ /* 0x000ea4000c1e1b00 */
[----:B--2---:R-:W0:Y:S02]  /*fb10*/  I2F.U64 R0, R2 ;  /* 0x0000000200007312 */ /* 0x004e240000301000 */
[----:B0-----:R-:W-:-:S04]  /*fb20*/  F2FP.BF16.F32.PACK_AB R0, RZ, R0 ;  /* 0x00000000ff00723e */ /* 0x001fc800000010ff */
[----:B------:R-:W-:Y:S01]  /*fb30*/  PRMT R19, R0, 0x7610, R19 ;  /* 0x0000761000137816 */ /* 0x000fe20000000013 */
[----:B------:R-:W-:Y:S06]  /*fb40*/  BRA `(.L_x_2364) ;  /* 0x0000000000107947 */ /* 0x000fec0003800000 */
.L_x_2387:
[----:B------:R-:W2:Y:S02]  /*fb50*/  LDG.E R2, desc[UR36][R2.64] ;  /* 0x0000002402027981 */ /* 0x000ea4000c1e1900 */
[----:B--2---:R-:W-:-:S04]  /*fb60*/  I2FP.F32.U32 R0, R2 ;  /* 0x0000000200007245 */ /* 0x004fc80000201000 */
[----:B------:R-:W-:-:S04]  /*fb70*/  F2FP.BF16.F32.PACK_AB R0, RZ, R0 ;  /* 0x00000000ff00723e */ /* 0x000fc800000010ff */
[----:B------:R-:W-:-:S07]  /*fb80*/  PRMT R19, R0, 0x7610, R19 ;  /* 0x0000761000137816 */ /* 0x000fce0000000013 */
.L_x_2364:
        /* <DEDUP_REMOVED lines=19> */
.L_x_2395:
[----:B------:R-:W2:Y:S02]  /*fcc0*/  LDG.E.U8 R2, desc[UR36][R2.64] ;  /* 0x0000002402027981 */ /* 0x000ea4000c1e1100 */
[----:B--2---:R-:W-:-:S04]  /*fcd0*/  I2FP.F32.U32 R0, R2 ;  /* 0x0000000200007245 */ /* 0x004fc80000201000 */
[----:B------:R-:W-:Y:S01]  /*fce0*/  F2FP.BF16.F32.PACK_AB R0, RZ, R0 ;  /* 0x00000000ff00723e */ /* 0x000fe200000010ff */
[----:B------:R-:W-:Y:S06]  /*fcf0*/  BRA `(.L_x_2397) ;  /* 0x0000000c00907947 */ /* 0x000fec0003800000 */
.L_x_2394:
        /* <DEDUP_REMOVED lines=10> */
.L_x_2399:
[----:B------:R-:W2:Y:S02]  /*fda0*/  LDG.E R2, desc[UR36][R2.64] ;  /* 0x0000002402027981 */ /* 0x000ea4000c1e1900 */
[----:B--2---:R-:W-:-:S04]  /*fdb0*/  I2FP.F32.S32 R0, R2 ;  /* 0x0000000200007245 */ /* 0x004fc80000201400 */
[----:B------:R-:W-:Y:S01]  /*fdc0*/  F2FP.BF16.F32.PACK_AB R0, RZ, R0 ;  /* 0x00000000ff00723e */ /* 0x000fe200000010ff */
[----:B------:R-:W-:Y:S06]  /*fdd0*/  BRA `(.L_x_2397) ;  /* 0x0000000c00587947 */ /* 0x000fec0003800000 */
.L_x_2398:
[----:B------:R-:W2:Y:S02]  /*fde0*/  LDG.E.U16 R2, desc[UR36][R2.64] ;  /* 0x0000002402027981 */ /* 0x000ea4000c1e1500 */
[----:B--2---:R-:W0:Y:S02]  /*fdf0*/  I2F.S16 R0, R2 ;  /* 0x0000000200007306 */ /* 0x004e240000101400 */
[----:B0-----:R-:W-:Y:S01]  /*fe00*/  F2FP.BF16.F32.PACK_AB R0, RZ, R0 ;  /* 0x00000000ff00723e */ /* 0x001fe200000010ff */
[----:B------:R-:W-:Y:S06]  /*fe10*/  BRA `(.L_x_2397) ;  /* 0x0000000c00487947 */ /* 0x000fec0003800000 */
.L_x_2393:
        /* <DEDUP_REMOVED lines=9> */
.L_x_2401:
[----:B------:R-:W2:Y:S02]  /*feb0*/  LDG.E.U16 R0, desc[UR36][R2.64] ;  /* 0x0000002402007981 */ /* 0x000ea4000c1e1500 */
[----:B--2---:R-:W-:-:S05]  /*fec0*/  HADD2.F32 R0, -RZ, R0.H0_H0 ;  /* 0x20000000ff007230 */ /* 0x004fca0000004100 */
[----:B------:R-:W-:Y:S01]  /*fed0*/  F2FP.BF16.F32.PACK_AB R0, RZ, R0 ;  /* 0x00000000ff00723e */ /* 0x000fe200000010ff */
[----:B------:R-:W-:Y:S06]  /*fee0*/  BRA `(.L_x_2397) ;  /* 0x0000000c00147947 */ /* 0x000fec0003800000 */
.L_x_2400:
        /* <DEDUP_REMOVED lines=9> */
.L_x_2403:
[----:B------:R-:W2:Y:S02]  /*ff80*/  LDG.E.U16 R2, desc[UR36][R2.64] ;  /* 0x0000002402027981 */ /* 0x000ea4000c1e1500 */
[----:B--2---:R-:W-:-:S05]  /*ff90*/  HADD2.F32 R0, -RZ, R2.H0_H0 ;  /* 0x20000002ff007230 */ /* 0x004fca0000004100 */
[----:B------:R-:W-:Y:S01]  /*ffa0*/  F2FP.BF16.F32.PACK_AB R0, RZ, R0 ;  /* 0x00000000ff00723e */ /* 0x000fe200000010ff */
[----:B------:R-:W-:Y:S06]  /*ffb0*/  BRA `(.L_x_2397) ;  /* 0x0000000800e07947 */ /* 0x000fec0003800000 */
.L_x_2402:
        /* <DEDUP_REMOVED lines=8> */
.L_x_2392:
        /* <DEDUP_REMOVED lines=13> */
.L_x_2406:
        /* <DEDUP_REMOVED lines=8> */
.L_x_2405:
        /* <DEDUP_REMOVED lines=28> */
.L_x_2408:
        /* <DEDUP_REMOVED lines=15> */
.L_x_2407:
[----:B------:R0:W5:Y:S01]  /*10440*/  LDG.E.U16 R0, desc[UR36][R2.64] ;  /* 0x0000002402007981 */ /* 0x000162000c1e1500 */
[----:B------:R-:W-:Y:S05]  /*10450*/  BRA `(.L_x_2397) ;  /* 0x0000000400b87947 */ /* 0x000fea0003800000 */
.L_x_2404:
        /* <DEDUP_REMOVED lines=12> */
.L_x_2411:
        /* <DEDUP_REMOVED lines=21> */
.L_x_2415:
[----:B------:R-:W-:Y:S05]  /*10670*/  BSYNC B1 ;  /* 0x0000000000017941 */ /* 0x000fea0003800000 */
.L_x_2414:
[----:B------:R-:W-:Y:S01]  /*10680*/  LEA R3, R0, 0x3b800000, 0x17 ;  /* 0x3b80000000037811 */ /* 0x000fe200078eb8ff */
[----:B------:R-:W-:-:S05]  /*10690*/  IMAD.SHL.U32 R0, R2, 0x100000, RZ ;  /* 0x0010000002007824 */ /* 0x000fca00078e00ff */
[----:B------:R-:W-:-:S07]  /*106a0*/  LOP3.LUT R0, R3, R0, R4, 0xfe, !PT ;  /* 0x0000000003007212 */ /* 0x000fce00078efe04 */
.L_x_2413:
[----:B------:R-:W-:Y:S05]  /*106b0*/  BSYNC B0 ;  /* 0x0000000000007941 */ /* 0x000fea0003800000 */
.L_x_2412:
[----:B------:R-:W-:Y:S01]  /*106c0*/  F2FP.BF16.F32.PACK_AB R0, RZ, R0 ;  /* 0x00000000ff00723e */ /* 0x000fe200000010ff */
[----:B------:R-:W-:Y:S06]  /*106d0*/  BRA `(.L_x_2397) ;  /* 0x0000000400187947 */ /* 0x000fec0003800000 */
.L_x_2410:
        /* <DEDUP_REMOVED lines=21> */
.L_x_2419:
[----:B------:R-:W-:Y:S05]  /*10830*/  BSYNC B1 ;  /* 0x0000000000017941 */ /* 0x000fea0003800000 */
.L_x_2418:
[----:B------:R-:W-:Y:S01]  /*10840*/  LEA R3, R0, 0x37800000, 0x17 ;  /* 0x3780000000037811 */ /* 0x000fe200078eb8ff */
[----:B------:R-:W-:-:S05]  /*10850*/  IMAD.SHL.U32 R0, R2, 0x200000, RZ ;  /* 0x0020000002007824 */ /* 0x000fca00078e00ff */
[----:B------:R-:W-:-:S07]  /*10860*/  LOP3.LUT R0, R3, R0, R4, 0xfe, !PT ;  /* 0x0000000003007212 */ /* 0x000fce00078efe04 */
.L_x_2417:
[----:B------:R-:W-:Y:S05]  /*10870*/  BSYNC B0 ;  /* 0x0000000000007941 */ /* 0x000fea0003800000 */
.L_x_2416:
[----:B------:R-:W-:Y:S01]  /*10880*/  F2FP.BF16.F32.PACK_AB R0, RZ, R0 ;  /* 0x00000000ff00723e */ /* 0x000fe200000010ff */
[----:B------:R-:W-:Y:S06]  /*10890*/  BRA `(.L_x_2397) ;  /* 0x0000000000a87947 */ /* 0x000fec0003800000 */
.L_x_2409:
        /* <DEDUP_REMOVED lines=14> */
.L_x_2423:
[----:B------:R-:W-:Y:S05]  /*10980*/  BSYNC B0 ;  /* 0x0000000000007941 */ /* 0x000fea0003800000 */
.L_x_2422:
[----:B------:R-:W-:Y:S01]  /*10990*/  F2FP.BF16.F32.PACK_AB R0, RZ, R0 ;  /* 0x00000000ff00723e */ /* 0x000fe200000010ff */
[----:B------:R-:W-:Y:S06]  /*109a0*/  BRA `(.L_x_2397) ;  /* 0x0000000000647947 */ /* 0x000fec0003800000 */
.L_x_2396:
        /* <DEDUP_REMOVED lines=16> */
.L_x_2424:
[----:B------:R-:W-:Y:S01]  /*10ab0*/  PRMT R0, RZ, 0x7610, R0 ;  /* 0x00007610ff007816 */ /* 0x000fe20000000000 */
[----:B------:R-:W-:Y:S06]  /*10ac0*/  BRA `(.L_x_2397) ;  /* 0x00000000001c7947 */ /* 0x000fec0003800000 */
.L_x_2421:
[----:B------:R-:W2:Y:S02]  /*10ad0*/  LDG.E.64 R2, desc[UR36][R2.64] ;  /* 0x0000002402027981 */ /* 0x000ea4000c1e1b00 */
[----:B--2---:R-:W0:Y:S02]  /*10ae0*/  I2F.U64 R0, R2 ;  /* 0x0000000200007312 */ /* 0x004e240000301000 */
[----:B0-----:R-:W-:Y:S01]  /*10af0*/  F2FP.BF16.F32.PACK_AB R0, RZ, R0 ;  /* 0x00000000ff00723e */ /* 0x001fe200000010ff */
[----:B------:R-:W-:Y:S06]  /*10b00*/  BRA `(.L_x_2397) ;  /* 0x00000000000c7947 */ /* 0x000fec0003800000 */
.L_x_2420:
[----:B------:R-:W2:Y:S02]  /*10b10*/  LDG.E R2, desc[UR36][R2.64] ;  /* 0x0000002402027981 */ /* 0x000ea4000c1e1900 */
[----:B--2---:R-:W-:-:S04]  /*10b20*/  I2FP.F32.U32 R0, R2 ;  /* 0x0000000200007245 */ /* 0x004fc80000201000 */
[----:B------:R-:W-:-:S07]  /*10b30*/  F2FP.BF16.F32.PACK_AB R0, RZ, R0 ;  /* 0x00000000ff00723e */ /* 0x000fce00000010ff */
.L_x_2397:
        /* <DEDUP_REMOVED lines=18> */
[----:B0-----:R-:W-:Y:S01]  /*10c60*/  STG.E.U8 desc[UR36][R16.64], R3 ;  /* 0x0000000310007986 */ /* 0x001fe2000c101124 */
[----:B------:R-:W-:Y:S05]  /*10c70*/  EXIT ;  /* 0x000000000000794d */ /* 0x000fea0003800000 */
.L_x_2428:
[----:B------:R-:W-:-:S06]  /*10c80*/  IMAD.U32 R3, R3, 0x10000, RZ ;  /* 0x0001000003037824 */ /* 0x000fcc00078e00ff */
[----:B------:R-:W0:Y:S02]  /*10c90*/  F2I.S64.TRUNC R2, R3 ;  /* 0x0000000300027311 */ /* 0x000e24000020d900 */
[----:B0-----:R-:W-:Y:S01]  /*10ca0*/  STG.E.U8 desc[UR36][R16.64], R2 ;  /* 0x0000000210007986 */ /* 0x001fe2000c101124 */
[----:B------:R-:W-:Y:S05]  /*10cb0*/  EXIT ;  /* 0x000000000000794d */ /* 0x000fea0003800000 */
.L_x_2427:
        /* <DEDUP_REMOVED lines=8> */
[----:B0-----:R-:W-:Y:S01]  /*10d40*/  STG.E.64 desc[UR36][R16.64], R2 ;  /* 0x0000000210007986 */ /* 0x001fe2000c101b24 */
[----:B------:R-:W-:Y:S05]  /*10d50*/  EXIT ;  /* 0x000000000000794d */ /* 0x000fea0003800000 */
.L_x_2431:
[----:B------:R-:W-:-:S06]  /*10d60*/  IMAD.U32 R3, R3, 0x10000, RZ ;  /* 0x0001000003037824 */ /* 0x000fcc00078e00ff */
[----:B------:R-:W0:Y:S02]  /*10d70*/  F2I.FTZ.TRUNC.NTZ R3, R3 ;  /* 0x0000000300037305 */ /* 0x000e24000021f100 */
[----:B0-----:R-:W-:Y:S01]  /*10d80*/  STG.E desc[UR36][R16.64], R3 ;  /* 0x0000000310007986 */ /* 0x001fe2000c101924 */
[----:B------:R-:W-:Y:S05]  /*10d90*/  EXIT ;  /* 0x000000000000794d */ /* 0x000fea0003800000 */
.L_x_2430:
[----:B------:R-:W-:-:S06]  /*10da0*/  IMAD.U32 R3, R3, 0x10000, RZ ;  /* 0x0001000003037824 */ /* 0x000fcc00078e00ff */
[----:B------:R-:W0:Y:S02]  /*10db0*/  F2I.FTZ.TRUNC.NTZ R3, R3 ;  /* 0x0000000300037305 */ /* 0x000e24000021f100 */
[----:B0-----:R-:W-:Y:S01]  /*10dc0*/  STG.E.U16 desc[UR36][R16.64], R3 ;  /* 0x0000000310007986 */ /* 0x001fe2000c101524 */
[----:B------:R-:W-:Y:S05]  /*10dd0*/  EXIT ;  /* 0x000000000000794d */ /* 0x000fea0003800000 */
.L_x_2426:
[----:B------:R-:W-:-:S13]  /*10de0*/  ISETP.GT.AND P0, PT, R2, 0x6, PT ;  /* 0x000000060200780c */ /* 0x000fda0003f04270 */
[----:B------:R-:W-:Y:S05]  /*10df0*/  @P0 BRA `(.L_x_2432) ;  /* 0x00000000002c0947 */ /* 0x000fea0003800000 */
[----:B------:R-:W-:-:S13]  /*10e00*/  ISETP.NE.AND P0, PT, R2, 0x5, PT ;  /* 0x000000050200780c */ /* 0x000fda0003f05270 */
[----:B------:R-:W-:Y:S05]  /*10e10*/  @!P0 BRA `(.L_x_2433) ;  /* 0x0000000000148947 */ /* 0x000fea0003800000 */
[----:B------:R-:W-:-:S13]  /*10e20*/  ISETP.NE.AND P0, PT, R2, 0x6, PT ;  /* 0x000000060200780c */ /* 0x000fda0003f05270 */
[----:B------:R-:W-:Y:S05]  /*10e30*/  @P0 BRA `(.L_x_2429) ;  /* 0x0000000800c40947 */ /* 0x000fea0003800000 */
[----:B------:R-:W-:-:S05]  /*10e40*/  IMAD.U32 R3, R3, 0x10000, RZ ;  /* 0x0001000003037824 */ /* 0x000fca00078e00ff */
[----:B------:R-:W-:Y:S01]  /*10e50*/  STG.E desc[UR36][R16.64], R3 ;  /* 0x0000000310007986 */ /* 0x000fe2000c101924 */
[----:B------:R-:W-:Y:S05]  /*10e60*/  EXIT ;  /* 0x000000000000794d */ /* 0x000fea0003800000 */
.L_x_2433:
[----:B------:R-:W-:-:S05]  /*10e70*/  IMAD.U32 R0, R3, 0x10000, RZ ;  /* 0x0001000003007824 */ /* 0x000fca00078e00ff */
[----:B------:R-:W-:-:S05]  /*10e80*/  F2FP.F16.F32.PACK_AB R0, RZ, R0 ;  /* 0x00000000ff00723e */ /* 0x000fca00000000ff */
[----:B------:R-:W-:Y:S01]  /*10e90*/  STG.E.U16 desc[UR36][R16.64], R0 ;  /* 0x0000000010007986 */ /* 0x000fe2000c101524 */
[----:B------:R-:W-:Y:S05]  /*10ea0*/  EXIT ;  /* 0x000000000000794d */ /* 0x000fea0003800000 */
.L_x_2432:
        /* <DEDUP_REMOVED lines=8> */
[----:B------:R-:W-:Y:S01]  /*10f30*/  STG.E.64 desc[UR36][R16.64], R2 ;  /* 0x0000000210007986 */ /* 0x000fe2000c101b24 */
[----:B------:R-:W-:Y:S05]  /*10f40*/  EXIT ;  /* 0x000000000000794d */ /* 0x000fea0003800000 */
.L_x_2435:
[----:B------:R-:W-:-:S05]  /*10f50*/  IMAD.U32 R3, R3, 0x10000, RZ ;  /* 0x0001000003037824 */ /* 0x000fca00078e00ff */
[----:B------:R-:W-:-:S04]  /*10f60*/  F2FP.F16.F32.PACK_AB R3, RZ, R3 ;  /* 0x00000003ff03723e */ /* 0x000fc800000000ff */
[----:B------:R-:W-:-:S05]  /*10f70*/  PRMT R3, R3, 0x5410, RZ ;  /* 0x0000541003037816 */ /* 0x000fca00000000ff */
[----:B------:R-:W-:Y:S01]  /*10f80*/  STG.E desc[UR36][R16.64], R3 ;  /* 0x0000000310007986 */ /* 0x000fe2000c101924 */
[----:B------:R-:W-:Y:S05]  /*10f90*/  EXIT ;  /* 0x000000000000794d */ /* 0x000fea0003800000 */
.L_x_2434:
[----:B------:R-:W-:-:S04]  /*10fa0*/  IMAD.U32 R2, R3, 0x10000, RZ ;  /* 0x0001000003027824 */ /* 0x000fc800078e00ff */
[----:B------:R-:W-:-:S06]  /*10fb0*/  FMUL.FTZ R2, R2, 1 ;  /* 0x3f80000002027820 */ /* 0x000fcc0000410000 */
[----:B------:R-:W0:Y:S02]  /*10fc0*/  F2F.F64.F32 R2, R2 ;  /* 0x0000000200027310 */ /* 0x000e240000201800 */
[----:B0-----:R-:W-:Y:S01]  /*10fd0*/  STG.E.64 desc[UR36][R16.64], R2 ;  /* 0x0000000210007986 */ /* 0x001fe2000c101b24 */
[----:B------:R-:W-:Y:S05]  /*10fe0*/  EXIT ;  /* 0x000000000000794d */ /* 0x000fea0003800000 */
.L_x_2425:
        /* <DEDUP_REMOVED lines=11> */
[----:B------:R-:W-:Y:S01]  /*110a0*/  STG.E.U8 desc[UR36][R16.64], R3 ;  /* 0x0000000310007986 */ /* 0x000fe2000c101124 */
[----:B------:R-:W-:Y:S05]  /*110b0*/  EXIT ;  /* 0x000000000000794d */ /* 0x000fea0003800000 */
.L_x_2438:
[----:B------:R-:W-:Y:S01]  /*110c0*/  IMAD.U32 R3, R3, 0x10000, RZ ;  /* 0x0001000003037824 */ /* 0x000fe200078e00ff */
[----:B------:R-:W-:-:S03]  /*110d0*/  CS2R R6, SRZ ;  /* 0x0000000000067805 */ /* 0x000fc6000001ff00 */
[----:B------:R-:W-:-:S04]  /*110e0*/  FMUL.FTZ R3, R3, 1 ;  /* 0x3f80000003037820 */ /* 0x000fc80000410000 */
[----:B------:R-:W0:Y:S02]  /*110f0*/  F2F.F64.F32 R4, R3 ;  /* 0x0000000300047310 */ /* 0x000e240000201800 */
[----:B0-----:R-:W-:Y:S01]  /*11100*/  STG.E.128 desc[UR36][R16.64], R4 ;  /* 0x0000000410007986 */ /* 0x001fe2000c101d24 */
[----:B------:R-:W-:Y:S05]  /*11110*/  EXIT ;  /* 0x000000000000794d */ /* 0x000fea0003800000 */
.L_x_2437:
        /* <DEDUP_REMOVED lines=21> */
.L_x_2442:
[----:B------:R-:W-:Y:S05]  /*11270*/  BSYNC B0 ;  /* 0x0000000000007941 */ /* 0x000fea0003800000 */
.L_x_2441:
[----:B------:R-:W-:-:S05]  /*11280*/  LOP3.LUT R3, R0, R3, RZ, 0xfc, !PT ;  /* 0x0000000300037212 */ /* 0x000fca00078efcff */
[----:B------:R-:W-:Y:S01]  /*11290*/  STG.E.U8 desc[UR36][R16.64], R3 ;  /* 0x0000000310007986 */ /* 0x000fe2000c101124 */
[----:B------:R-:W-:Y:S05]  /*112a0*/  EXIT ;  /* 0x000000000000794d */ /* 0x000fea0003800000 */
.L_x_2440:
        /* <DEDUP_REMOVED lines=13> */
.L_x_2444:
[----:B------:R-:W-:Y:S01]  /*11380*/  IMAD.MOV.U32 R0, RZ, RZ, 0x7f ;  /* 0x0000007fff007424 */ /* 0x000fe200078e00ff */
[----:B------:R-:W-:-:S04]  /*11390*/  ISETP.GT.U32.AND P0, PT, R2, 0x7f800000, PT ;  /* 0x7f8000000200780c */ /* 0x000fc80003f04070 */
[----:B------:R-:W-:-:S09]  /*113a0*/  SEL R0, R0, 0x7c, P0 ;  /* 0x0000007c00007807 */ /* 0x000fd20000000000 */
.L_x_2445:
[----:B------:R-:W-:Y:S05]  /*113b0*/  BSYNC B0 ;  /* 0x0000000000007941 */ /* 0x000fea0003800000 */
.L_x_2443:
[----:B------:R-:W-:-:S04]  /*113c0*/  LOP3.LUT R2, R3, 0x80000000, RZ, 0xc0, !PT ;  /* 0x8000000003027812 */ /* 0x000fc800078ec0ff */
[----:B------:R-:W-:-:S04]  /*113d0*/  SHF.R.U32.HI R3, RZ, 0x18, R2 ;  /* 0x00000018ff037819 */ /* 0x000fc80000011602 */
[----:B------:R-:W-:-:S05]  /*113e0*/  LOP3.LUT R3, R0, R3, RZ, 0xfc, !PT ;  /* 0x0000000300037212 */ /* 0x000fca00078efcff */
[----:B------:R-:W-:Y:S01]  /*113f0*/  STG.E.U8 desc[UR36][R16.64], R3 ;  /* 0x0000000310007986 */ /* 0x000fe2000c101124 */
[----:B------:R-:W-:Y:S05]  /*11400*/  EXIT ;  /* 0x000000000000794d */ /* 0x000fea0003800000 */
.L_x_2439:
[----:B------:R-:W-:Y:S01]  /*11410*/  STG.E.U16 desc[UR36][R16.64], R3 ;  /* 0x0000000310007986 */ /* 0x000fe2000c101524 */
[----:B------:R-:W-:Y:S05]  /*11420*/  EXIT ;  /* 0x000000000000794d */ /* 0x000fea0003800000 */
.L_x_2436:
        /* <DEDUP_REMOVED lines=10> */
[----:B0-----:R-:W-:Y:S01]  /*114d0*/  STG.E.U16 desc[UR36][R16.64], R3 ;  /* 0x0000000310007986 */ /* 0x001fe2000c101524 */
[----:B------:R-:W-:Y:S05]  /*114e0*/  EXIT ;  /* 0x000000000000794d */ /* 0x000fea0003800000 */
.L_x_2448:
        /* <DEDUP_REMOVED lines=17> */
.L_x_2451:
[----:B------:R-:W-:-:S04]  /*11600*/  LOP3.LUT R2, R3, 0x80000000, RZ, 0xc0, !PT ;  /* 0x8000000003027812 */ /* 0x000fc800078ec0ff */
[----:B------:R-:W-:-:S04]  /*11610*/  SHF.R.U32.HI R3, RZ, 0x18, R2 ;  /* 0x00000018ff037819 */ /* 0x000fc80000011602 */
[----:B------:R-:W-:-:S04]  /*11620*/  LOP3.LUT R0, R0, R3, RZ, 0xfc, !PT ;  /* 0x0000000300007212 */ /* 0x000fc800078efcff */
[----:B------:R-:W-:-:S07]  /*11630*/  PRMT R8, R0, 0x7610, R8 ;  /* 0x0000761000087816 */ /* 0x000fce0000000008 */
.L_x_2450:
[----:B------:R-:W-:Y:S05]  /*11640*/  BSYNC B0 ;  /* 0x0000000000007941 */ /* 0x000fea0003800000 */
.L_x_2449:
[----:B------:R-:W-:Y:S01]  /*11650*/  STG.E.U8 desc[UR36][R16.64], R8 ;  /* 0x0000000810007986 */ /* 0x000fe2000c101124 */
[----:B------:R-:W-:Y:S05]  /*11660*/  EXIT ;  /* 0x000000000000794d */ /* 0x000fea0003800000 */
.L_x_2447:
        /* <DEDUP_REMOVED lines=17> */
.L_x_2454:
[----:B------:R-:W-:-:S04]  /*11780*/  LOP3.LUT R2, R3, 0x80000000, RZ, 0xc0, !PT ;  /* 0x8000000003027812 */ /* 0x000fc800078ec0ff */
[----:B------:R-:W-:-:S04]  /*11790*/  SHF.R.U32.HI R3, RZ, 0x18, R2 ;  /* 0x00000018ff037819 */ /* 0x000fc80000011602 */
[----:B------:R-:W-:-:S04]  /*117a0*/  LOP3.LUT R0, R0, R3, RZ, 0xfc, !PT ;  /* 0x0000000300007212 */ /* 0x000fc800078efcff */
[----:B------:R-:W-:-:S07]  /*117b0*/  PRMT R8, R0, 0x7610, R8 ;  /* 0x0000761000087816 */ /* 0x000fce0000000008 */
.L_x_2453:
[----:B------:R-:W-:Y:S05]  /*117c0*/  BSYNC B0 ;  /* 0x0000000000007941 */ /* 0x000fea0003800000 */
.L_x_2452:
[----:B------:R-:W-:Y:S01]  /*117d0*/  STG.E.U8 desc[UR36][R16.64], R8 ;  /* 0x0000000810007986 */ /* 0x000fe2000c101124 */
[----:B------:R-:W-:Y:S05]  /*117e0*/  EXIT ;  /* 0x000000000000794d */ /* 0x000fea0003800000 */
.L_x_2446:
        /* <DEDUP_REMOVED lines=22> */
.L_x_2429:
        /* <DEDUP_REMOVED lines=16> */
.L_x_2457:
[----:B------:R-:W-:Y:S05]  /*11a50*/  EXIT ;  /* 0x000000000000794d */ /* 0x000fea0003800000 */
.L_x_2456:
[----:B------:R-:W-:-:S06]  /*11a60*/  IMAD.U32 R3, R3, 0x10000, RZ ;  /* 0x0001000003037824 */ /* 0x000fcc00078e00ff */
[----:B------:R-:W0:Y:S02]  /*11a70*/  F2I.U64.TRUNC R2, R3 ;  /* 0x0000000300027311 */ /* 0x000e24000020d800 */
[----:B0-----:R-:W-:Y:S01]  /*11a80*/  STG.E.64 desc[UR36][R16.64], R2 ;  /* 0x0000000210007986 */ /* 0x001fe2000c101b24 */
[----:B------:R-:W-:Y:S05]  /*11a90*/  EXIT ;  /* 0x000000000000794d */ /* 0x000fea0003800000 */
.L_x_2455:
[----:B------:R-:W-:-:S06]  /*11aa0*/  IMAD.U32 R3, R3, 0x10000, RZ ;  /* 0x0001000003037824 */ /* 0x000fcc00078e00ff */
[----:B------:R-:W0:Y:S02]  /*11ab0*/  F2I.FTZ.U32.TRUNC.NTZ R3, R3 ;  /* 0x0000000300037305 */ /* 0x000e24000021f000 */
[----:B0-----:R-:W-:Y:S01]  /*11ac0*/  STG.E desc[UR36][R16.64], R3 ;  /* 0x0000000310007986 */ /* 0x001fe2000c101924 */
[----:B------:R-:W-:Y:S05]  /*11ad0*/  EXIT ;  /* 0x000000000000794d */ /* 0x000fea0003800000 */
.L_x_2458:
        /* <DEDUP_REMOVED lines=10> */
.L_x_8030:


//--------------------- .text._ZN2at6native27unrolled_elementwise_kernelINS0_13BinaryFunctorIN3c108BFloat16ES4_S4_ZZZNS0_20copysign_kernel_cudaERNS_18TensorIteratorBaseEENKUlvE_clEvENKUlvE1_clEvEUlS4_S4_E_EESt5arrayIPcLm3EELi4E23TrivialOffsetCalculatorILi2EjESE_ILi1EjENS0_6memory12LoadWithCastILi2EEENSH_13StoreWithCastILi1EEEEEviT_T0_T2_T3_T4_T5_ --------------------------
	.section	.text._ZN2at6native27unrolled_elementwise_kernelINS0_13BinaryFunctorIN3c108BFloat16ES4_S4_ZZZNS0_20copysign_kernel_cudaERNS_18TensorIteratorBaseEENKUlvE_clEvENKUlvE1_clEvEUlS4_S4_E_EESt5arrayIPcLm3EELi4E23TrivialOffsetCalculatorILi2EjESE_ILi1EjENS0_6memory12LoadWithCastILi2EEENSH_13StoreWithCastILi1EEEEEviT_T0_T2_T3_T4_T5_,"ax",@progbits
	.align	128
        .global         _ZN2at6native27unrolled_elementwise_kernelINS0_13BinaryFunctorIN3c108BFloat16ES4_S4_ZZZNS0_20copysign_kernel_cudaERNS_18TensorIteratorBaseEENKUlvE_clEvENKUlvE1_clEvEUlS4_S4_E_EESt5arrayIPcLm3EELi4E23TrivialOffsetCalculatorILi2EjESE_ILi1EjENS0_6memory12LoadWithCastILi2EEENSH_13StoreWithCastILi1EEEEEviT_T0_T2_T3_T4_T5_
        .type           _ZN2at6native27unrolled_elementwise_kernelINS0_13BinaryFunctorIN3c108BFloat16ES4_S4_ZZZNS0_20copysign_kernel_cudaERNS_18TensorIteratorBaseEENKUlvE_clEvENKUlvE1_clEvEUlS4_S4_E_EESt5arrayIPcLm3EELi4E23TrivialOffsetCalculatorILi2EjESE_ILi1EjENS0_6memory12LoadWithCastILi2EEENSH_13StoreWithCastILi1EEEEEviT_T0_T2_T3_T4_T5_,@function
        .size           _ZN2at6native27unrolled_elementwise_kernelINS0_13BinaryFunctorIN3c108BFloat16ES4_S4_ZZZNS0_20copysign_kernel_cudaERNS_18TensorIteratorBaseEENKUlvE_clEvENKUlvE1_clEvEUlS4_S4_E_EESt5arrayIPcLm3EELi4E23TrivialOffsetCalculatorILi2EjESE_ILi1EjENS0_6memory12LoadWithCastILi2EEENSH_13StoreWithCastILi1EEEEEviT_T0_T2_T3_T4_T5_,(.L_x_8031 - _ZN2at6native27unrolled_elementwise_kernelINS0_13BinaryFunctorIN3c108BFloat16ES4_S4_ZZZNS0_20copysign_kernel_cudaERNS_18TensorIteratorBaseEENKUlvE_clEvENKUlvE1_clEvEUlS4_S4_E_EESt5arrayIPcLm3EELi4E23TrivialOffsetCalculatorILi2EjESE_ILi1EjENS0_6memory12LoadWithCastILi2EEENSH_13StoreWithCastILi1EEEEEviT_T0_T2_T3_T4_T5_)
        .other          _ZN2at6native27unrolled_elementwise_kernelINS0_13BinaryFunctorIN3c108BFloat16ES4_S4_ZZZNS0_20copysign_kernel_cudaERNS_18TensorIteratorBaseEENKUlvE_clEvENKUlvE1_clEvEUlS4_S4_E_EESt5arrayIPcLm3EELi4E23TrivialOffsetCalculatorILi2EjESE_ILi1EjENS0_6memory12LoadWithCastILi2EEENSH_13StoreWithCastILi1EEEEEviT_T0_T2_T3_T4_T5_,@"STO_CUDA_ENTRY STV_DEFAULT"
_ZN2at6native27unrolled_elementwise_kernelINS0_13BinaryFunctorIN3c108BFloat16ES4_S4_ZZZNS0_20copysign_kernel_cudaERNS_18TensorIteratorBaseEENKUlvE_clEvENKUlvE1_clEvEUlS4_S4_E_EESt5arrayIPcLm3EELi4E23TrivialOffsetCalculatorILi2EjESE_ILi1EjENS0_6memory12LoadWithCastILi2EEENSH_13StoreWithCastILi1EEEEEviT_T0_T2_T3_T4_T5_:
.text._ZN2at6native27unrolled_elementwise_kernelINS0_13BinaryFunctorIN3c108BFloat16ES4_S4_ZZZNS0_20copysign_kernel_cudaERNS_18TensorIteratorBaseEENKUlvE_clEvENKUlvE1_clEvEUlS4_S4_E_EESt5arrayIPcLm3EELi4E23TrivialOffsetCalculatorILi2EjESE_ILi1EjENS0_6memory12LoadWithCastILi2EEENSH_13StoreWithCastILi1EEEEEviT_T0_T2_T3_T4_T5_:
        /* <DEDUP_REMOVED lines=36> */
.L_x_2464:
[----:B------:R-:W2:Y:S02]  /*0240*/  LDG.E.U8 R4, desc[UR36][R4.64] ;  /* 0x0000002404047981 */ /* 0x000ea4000c1e1100 */
[----:B--2---:R-:W-:-:S04]  /*0250*/  I2FP.F32.U32 R0, R4 ;  /* 0x0000000400007245 */ /* 0x004fc80000201000 */
[----:B------:R-:W-:-:S04]  /*0260*/  F2FP.BF16.F32.PACK_AB R0, RZ, R0 ;  /* 0x00000000ff00723e */ /* 0x000fc800000010ff */
[----:B------:R-:W-:Y:S01]  /*0270*/  PRMT R17, R0, 0x7610, R17 ;  /* 0x0000761000117816 */ /* 0x000fe20000000011 */
[----:B------:R-:W-:Y:S06]  /*0280*/  BRA `(.L_x_2466) ;  /* 0x0000000c00c87947 */ /* 0x000fec0003800000 */
.L_x_2463:
        /* <DEDUP_REMOVED lines=11> */
.L_x_2468:
[----:B------:R-:W2:Y:S02]  /*0340*/  LDG.E R4, desc[UR36][R4.64] ;  /* 0x0000002404047981 */ /* 0x000ea4000c1e1900 */
[----:B--2---:R-:W-:-:S04]  /*0350*/  I2FP.F32.S32 R0, R4 ;  /* 0x0000000400007245 */ /* 0x004fc80000201400 */
[----:B------:R-:W-:-:S04]  /*0360*/  F2FP.BF16.F32.PACK_AB R0, RZ, R0 ;  /* 0x00000000ff00723e */ /* 0x000fc800000010ff */
[----:B------:R-:W-:Y:S01]  /*0370*/  PRMT R17, R0, 0x7610, R17 ;  /* 0x0000761000117816 */ /* 0x000fe20000000011 */
[----:B------:R-:W-:Y:S06]  /*0380*/  BRA `(.L_x_2466) ;  /* 0x0000000c00887947 */ /* 0x000fec0003800000 */
.L_x_2467:
[----:B------:R-:W2:Y:S02]  /*0390*/  LDG.E.U16 R4, desc[UR36][R4.64] ;  /* 0x0000002404047981 */ /* 0x000ea4000c1e1500 */
[----:B--2---:R-:W0:Y:S02]  /*03a0*/  I2F.S16 R0, R4 ;  /* 0x0000000400007306 */ /* 0x004e240000101400 */
[----:B0-----:R-:W-:-:S04]  /*03b0*/  F2FP.BF16.F32.PACK_AB R0, RZ, R0 ;  /* 0x00000000ff00723e */ /* 0x001fc800000010ff */
[----:B------:R-:W-:Y:S01]  /*03c0*/  PRMT R17, R0, 0x7610, R17 ;  /* 0x0000761000117816 */ /* 0x000fe20000000011 */
[----:B------:R-:W-:Y:S06]  /*03d0*/  BRA `(.L_x_2466) ;  /* 0x0000000c00747947 */ /* 0x000fec0003800000 */
.L_x_2462:
        /* <DEDUP_REMOVED lines=9> */
.L_x_2470:
[----:B------:R-:W2:Y:S02]  /*0470*/  LDG.E.U16 R0, desc[UR36][R4.64] ;  /* 0x0000002404007981 */ /* 0x000ea4000c1e1500 */
[----:B--2---:R-:W-:-:S05]  /*0480*/  HADD2.F32 R0, -RZ, R0.H0_H0 ;  /* 0x20000000ff007230 */ /* 0x004fca0000004100 */
[----:B------:R-:W-:-:S04]  /*0490*/  F2FP.BF16.F32.PACK_AB R0, RZ, R0 ;  /* 0x00000000ff00723e */ /* 0x000fc800000010ff */
[----:B------:R-:W-:Y:S01]  /*04a0*/  PRMT R17, R0, 0x7610, R17 ;  /* 0x0000761000117816 */ /* 0x000fe20000000011 */
[----:B------:R-:W-:Y:S06]  /*04b0*/  BRA `(.L_x_2466) ;  /* 0x0000000c003c7947 */ /* 0x000fec0003800000 */
.L_x_2469:
        /* <DEDUP_REMOVED lines=9> */
.L_x_2472:
[----:B------:R-:W2:Y:S02]  /*0550*/  LDG.E.U16 R4, desc[UR36][R4.64] ;  /* 0x0000002404047981 */ /* 0x000ea4000c1e1500 */
[----:B--2---:R-:W-:-:S05]  /*0560*/  HADD2.F32 R0, -RZ, R4.H0_H0 ;  /* 0x20000004ff007230 */ /* 0x004fca0000004100 */
[----:B------:R-:W-:-:S04]  /*0570*/  F2FP.BF16.F32.PACK_AB R0, RZ, R0 ;  /* 0x00000000ff00723e */ /* 0x000fc800000010ff */
[----:B------:R-:W-:Y:S01]  /*0580*/  PRMT R17, R0, 0x7610, R17 ;  /* 0x0000761000117816 */ /* 0x000fe20000000011 */
[----:B------:R-:W-:Y:S06]  /*0590*/  BRA `(.L_x_2466) ;  /* 0x0000000c00047947 */ /* 0x000fec0003800000 */
.L_x_2471:
        /* <DEDUP_REMOVED lines=9> */
.L_x_2461:
        /* <DEDUP_REMOVED lines=14> */
.L_x_2475:
        /* <DEDUP_REMOVED lines=9> */
.L_x_2474:
        /* <DEDUP_REMOVED lines=28> */
.L_x_2477:
        /* <DEDUP_REMOVED lines=12> */
[----:B------:R-:W-:-:S04]  /*0a20*/  F2FP.BF16.F32.PACK_AB R0, RZ, R0 ;  /* 0x00000000ff00723e */ /* 0x000fc800000010ff */
[----:B------:R-:W-:Y:S01]  /*0a30*/  PRMT R17, R0, 0x7610, R17 ;  /* 0x0000761000117816 */ /* 0x000fe20000000011 */
[----:B------:R-:W-:Y:S06]  /*0a40*/  BRA `(.L_x_2466) ;  /* 0x0000000400d87947 */ /* 0x000fec0003800000 */
.L_x_2476:
[----:B------:R0:W5:Y:S01]  /*0a50*/  LDG.E.U16 R17, desc[UR36][R4.64] ;  /* 0x0000002404117981 */ /* 0x000162000c1e1500 */
[----:B------:R-:W-:Y:S05]  /*0a60*/  BRA `(.L_x_2466) ;  /* 0x0000000400d07947 */ /* 0x000fea0003800000 */
.L_x_2473:
        /* <DEDUP_REMOVED lines=13> */
.L_x_2480:
        /* <DEDUP_REMOVED lines=21> */
.L_x_2484:
[----:B------:R-:W-:Y:S05]  /*0c90*/  BSYNC B1 ;  /* 0x0000000000017941 */ /* 0x000fea0003800000 */
.L_x_2483:
[----:B------:R-:W-:Y:S01]  /*0ca0*/  LEA R5, R0, 0x3b800000, 0x17 ;  /* 0x3b80000000057811 */ /* 0x000fe200078eb8ff */
[----:B------:R-:W-:-:S05]  /*0cb0*/  IMAD.SHL.U32 R0, R3, 0x100000, RZ ;  /* 0x0010000003007824 */ /* 0x000fca00078e00ff */
[----:B------:R-:W-:-:S07]  /*0cc0*/  LOP3.LUT R0, R5, R0, R6, 0xfe, !PT ;  /* 0x0000000005007212 */ /* 0x000fce00078efe06 */
.L_x_2482:
[----:B------:R-:W-:Y:S05]  /*0cd0*/  BSYNC B0 ;  /* 0x0000000000007941 */ /* 0x000fea0003800000 */
.L_x_2481:
[----:B------:R-:W-:-:S04]  /*0ce0*/  F2FP.BF16.F32.PACK_AB R0, RZ, R0 ;  /* 0x00000000ff00723e */ /* 0x000fc800000010ff */
[----:B------:R-:W-:Y:S01]  /*0cf0*/  PRMT R17, R0, 0x7610, R17 ;  /* 0x0000761000117816 */ /* 0x000fe20000000011 */
[----:B------:R-:W-:Y:S06]  /*0d00*/  BRA `(.L_x_2466) ;  /* 0x0000000400287947 */ /* 0x000fec0003800000 */
.L_x_2479:
        /* <DEDUP_REMOVED lines=21> */
.L_x_2488:
[----:B------:R-:W-:Y:S05]  /*0e60*/  BSYNC B1 ;  /* 0x0000000000017941 */ /* 0x000fea0003800000 */
.L_x_2487:
[----:B------:R-:W-:Y:S01]  /*0e70*/  LEA R5, R0, 0x37800000, 0x17 ;  /* 0x3780000000057811 */ /* 0x000fe200078eb8ff */
[----:B------:R-:W-:-:S05]  /*0e80*/  IMAD.SHL.U32 R0, R3, 0x200000, RZ ;  /* 0x0020000003007824 */ /* 0x000fca00078e00ff */
[----:B------:R-:W-:-:S07]  /*0e90*/  LOP3.LUT R0, R5, R0, R6, 0xfe, !PT ;  /* 0x0000000005007212 */ /* 0x000fce00078efe06 */
.L_x_2486:
[----:B------:R-:W-:Y:S05]  /*0ea0*/  BSYNC B0 ;  /* 0x0000000000007941 */ /* 0x000fea0003800000 */
.L_x_2485:
[----:B------:R-:W-:-:S04]  /*0eb0*/  F2FP.BF16.F32.PACK_AB R0, RZ, R0 ;  /* 0x00000000ff00723e */ /* 0x000fc800000010ff */
[----:B------:R-:W-:Y:S01]  /*0ec0*/  PRMT R17, R0, 0x7610, R17 ;  /* 0x0000761000117816 */ /* 0x000fe20000000011 */
[----:B------:R-:W-:Y:S06]  /*0ed0*/  BRA `(.L_x_2466) ;  /* 0x0000000000b47947 */ /* 0x000fec0003800000 */
.L_x_2478:
        /* <DEDUP_REMOVED lines=14> */
.L_x_2492:
[----:B------:R-:W-:Y:S05]  /*0fc0*/  BSYNC B0 ;  /* 0x0000000000007941 */ /* 0x000fea0003800000 */
.L_x_2491:
[----:B------:R-:W-:-:S04]  /*0fd0*/  F2FP.BF16.F32.PACK_AB R0, RZ, R0 ;  /* 0x00000000ff00723e */ /* 0x000fc800000010ff */
[----:B------:R-:W-:Y:S01]  /*0fe0*/  PRMT R17, R0, 0x7610, R17 ;  /* 0x0000761000117816 */ /* 0x000fe20000000011 */
[----:B------:R-:W-:Y:S06]  /*0ff0*/  BRA `(.L_x_2466) ;  /* 0x00000000006c7947 */ /* 0x000fec0003800000 */
.L_x_2465:
        /* <DEDUP_REMOVED lines=16> */
.L_x_2493:
[----:B------:R-:W-:Y:S01]  /*1100*/  PRMT R17, RZ, 0x7610, R17 ;  /* 0x00007610ff117816 */ /* 0x000fe20000000011 */
[----:B------:R-:W-:Y:S06]  /*1110*/  BRA `(.L_x_2466) ;  /* 0x0000000000247947 */ /* 0x000fec0003800000 */
.L_x_2490:
[----:B------:R-:W2:Y:S02]  /*1120*/  LDG.E.64 R4, desc[UR36][R4.64] ;  /* 0x0000002404047981 */ /* 0x000ea4000c1e1b00 */
[----:B--2---:R-:W0:Y:S02]  /*1130*/  I2F.U64 R0, R4 ;  /* 0x0000000400007312 */ /* 0x004e240000301000 */
[----:B0-----:R-:W-:-:S04]  /*1140*/  F2FP.BF16.F32.PACK_AB R0, RZ, R0 ;  /* 0x00000000ff00723e */ /* 0x001fc800000010ff */
[----:B------:R-:W-:Y:S01]  /*1150*/  PRMT R17, R0, 0x7610, R17 ;  /* 0x0000761000117816 */ /* 0x000fe20000000011 */
[----:B------:R-:W-:Y:S06]  /*1160*/  BRA `(.L_x_2466) ;  /* 0x0000000000107947 */ /* 0x000fec0003800000 */
.L_x_2489:
[----:B------:R-:W2:Y:S02]  /*1170*/  LDG.E R4, desc[UR36][R4.64] ;  /* 0x0000002404047981 */ /* 0x000ea4000c1e1900 */
[----:B--2---:R-:W-:-:S04]  /*1180*/  I2FP.F32.U32 R0, R4 ;  /* 0x0000000400007245 */ /* 0x004fc80000201000 */
[----:B------:R-:W-:-:S04]  /*1190*/  F2FP.BF16.F32.PACK_AB R0, RZ, R0 ;  /* 0x00000000ff00723e */ /* 0x000fc800000010ff */
[----:B------:R-:W-:-:S07]  /*11a0*/  PRMT R17, R0, 0x7610, R17 ;  /* 0x0000761000117816 */ /* 0x000fce0000000011 */
.L_x_2466:
[----:B0-----:R-:W0:Y:S01]  /*11b0*/  LDC.64 R4, c[0x0][0x228] ;  /* 0x00008a00ff047b82 */ /* 0x001e220000000a00 */
        /* <DEDUP_REMOVED lines=20> */
.L_x_2497:
[----:B------:R-:W2:Y:S02]  /*1300*/  LDG.E.U8 R4, desc[UR36][R4.64] ;  /* 0x0000002404047981 */ /* 0x000ea4000c1e1100 */
[----:B--2---:R-:W-:-:S04]  /*1310*/  I2FP.F32.U32 R0, R4 ;  /* 0x0000000400007245 */ /* 0x004fc80000201000 */
[----:B------:R-:W-:-:S04]  /*1320*/  F2FP.BF16.F32.PACK_AB R0, RZ, R0 ;  /* 0x00000000ff00723e */ /* 0x000fc800000010ff */
[----:B------:R-:W-:Y:S01]  /*1330*/  PRMT R19, R0, 0x7610, R19 ;  /* 0x0000761000137816 */ /* 0x000fe20000000013 */
[----:B------:R-:W-:Y:S06]  /*1340*/  BRA `(.L_x_2499) ;  /* 0x0000000c00c87947 */ /* 0x000fec0003800000 */
.L_x_2496:
        /* <DEDUP_REMOVED lines=11> */
.L_x_2501:
[----:B------:R-:W2:Y:S02]  /*1400*/  LDG.E R4, desc[UR36][R4.64] ;  /* 0x0000002404047981 */ /* 0x000ea4000c1e1900 */
[----:B--2---:R-:W-:-:S04]  /*1410*/  I2FP.F32.S32 R0, R4 ;  /* 0x0000000400007245 */ /* 0x004fc80000201400 */
[----:B------:R-:W-:-:S04]  /*1420*/  F2FP.BF16.F32.PACK_AB R0, RZ, R0 ;  /* 0x00000000ff00723e */ /* 0x000fc800000010ff */
[----:B------:R-:W-:Y:S01]  /*1430*/  PRMT R19, R0, 0x7610, R19 ;  /* 0x0000761000137816 */ /* 0x000fe20000000013 */
[----:B------:R-:W-:Y:S06]  /*1440*/  BRA `(.L_x_2499) ;  /* 0x0000000c00887947 */ /* 0x000fec0003800000 */
.L_x_2500:
[----:B------:R-:W2:Y:S02]  /*1450*/  LDG.E.U16 R4, desc[UR36][R4.64] ;  /* 0x0000002404047981 */ /* 0x000ea4000c1e1500 */
[----:B--2---:R-:W0:Y:S02]  /*1460*/  I2F.S16 R0, R4 ;  /* 0x0000000400007306 */ /* 0x004e240000101400 */
[----:B0-----:R-:W-:-:S04]  /*1470*/  F2FP.BF16.F32.PACK_AB R0, RZ, R0 ;  /* 0x00000000ff00723e */ /* 0x001fc800000010ff */
[----:B------:R-:W-:Y:S01]  /*1480*/  PRMT R19, R0, 0x7610, R19 ;  /* 0x0000761000137816 */ /* 0x000fe20000000013 */
[----:B------:R-:W-:Y:S06]  /*1490*/  BRA `(.L_x_2499) ;  /* 0x0000000c00747947 */ /* 0x000fec0003800000 */
.L_x_2495:
        /* <DEDUP_REMOVED lines=9> */
.L_x_2503:
[----:B------:R-:W2:Y:S02]  /*1530*/  LDG.E.U16 R0, desc[UR36][R4.64] ;  /* 0x0000002404007981 */ /* 0x000ea4000c1e1500 */
[----:B--2---:R-:W-:-:S05]  /*1540*/  HADD2.F32 R0, -RZ, R0.H0_H0 ;  /* 0x20000000ff007230 */ /* 0x004fca0000004100 */
[----:B------:R-:W-:-:S04]  /*1550*/  F2FP.BF16.F32.PACK_AB R0, RZ, R0 ;  /* 0x00000000ff00723e */ /* 0x000fc800000010ff */
[----:B------:R-:W-:Y:S01]  /*1560*/  PRMT R19, R0, 0x7610, R19 ;  /* 0x0000761000137816 */ /* 0x000fe20000000013 */
[----:B------:R-:W-:Y:S06]  /*1570*/  BRA `(.L_x_2499) ;  /* 0x0000000c003c7947 */ /* 0x000fec0003800000 */
.L_x_2502:
        /* <DEDUP_REMOVED lines=9> */
.L_x_2505:
[----:B------:R-:W2:Y:S02]  /*1610*/  LDG.E.U16 R4, desc[UR36][R4.64] ;  /* 0x0000002404047981 */ /* 0x000ea4000c1e1500 */
[----:B--2---:R-:W-:-:S05]  /*1620*/  HADD2.F32 R0, -RZ, R4.H0_H0 ;  /* 0x20000004ff007230 */ /* 0x004fca0000004100 */
[----:B------:R-:W-:-:S04]  /*1630*/  F2FP.BF16.F32.PACK_AB R0, RZ, R0 ;  /* 0x00000000ff00723e */ /* 0x000fc800000010ff */
[----:B------:R-:W-:Y:S01]  /*1640*/  PRMT R19, R0, 0x7610, R19 ;  /* 0x0000761000137816 */ /* 0x000fe20000000013 */
[----:B------:R-:W-:Y:S06]  /*1650*/  BRA `(.L_x_2499) ;  /* 0x0000000c00047947 */ /* 0x000fec0003800000 */
.L_x_2504:
        /* <DEDUP_REMOVED lines=9> */
.L_x_2494:
        /* <DEDUP_REMOVED lines=14> */
.L_x_2508:
        /* <DEDUP_REMOVED lines=9> */
.L_x_2507:
        /* <DEDUP_REMOVED lines=28> */
.L_x_2510:
        /* <DEDUP_REMOVED lines=15> */
.L_x_2509:
[----:B------:R0:W5:Y:S01]  /*1b10*/  LDG.E.U16 R19, desc[UR36][R4.64] ;  /* 0x0000002404137981 */ /* 0x000162000c1e1500 */
[----:B------:R-:W-:Y:S05]  /*1b20*/  BRA `(.L_x_2499) ;  /* 0x0000000400d07947 */ /* 0x000fea0003800000 */
.L_x_2506:
        /* <DEDUP_REMOVED lines=13> */
.L_x_2513:
        /* <DEDUP_REMOVED lines=21> */
.L_x_2517:
[----:B------:R-:W-:Y:S05]  /*1d50*/  BSYNC B1 ;  /* 0x0000000000017941 */ /* 0x000fea0003800000 */
.L_x_2516:
[----:B------:R-:W-:Y:S01]  /*1d60*/  LEA R5, R0, 0x3b800000, 0x17 ;  /* 0x3b80000000057811 */ /* 0x000fe200078eb8ff */
[----:B------:R-:W-:-:S05]  /*1d70*/  IMAD.SHL.U32 R0, R3, 0x100000, RZ ;  /* 0x0010000003007824 */ /* 0x000fca00078e00ff */
[----:B------:R-:W-:-:S07]  /*1d80*/  LOP3.LUT R0, R5, R0, R6, 0xfe, !PT ;  /* 0x0000000005007212 */ /* 0x000fce00078efe06 */
.L_x_2515:
[----:B------:R-:W-:Y:S05]  /*1d90*/  BSYNC B0 ;  /* 0x0000000000007941 */ /* 0x000fea0003800000 */
.L_x_2514:
[----:B------:R-:W-:-:S04]  /*1da0*/  F2FP.BF16.F32.PACK_AB R0, RZ, R0 ;  /* 0x00000000ff00723e */ /* 0x000fc800000010ff */
[----:B------:R-:W-:Y:S01]  /*1db0*/  PRMT R19, R0, 0x7610, R19 ;  /* 0x0000761000137816 */ /* 0x000fe20000000013 */
[----:B------:R-:W-:Y:S06]  /*1dc0*/  BRA `(.L_x_2499) ;  /* 0x0000000400287947 */ /* 0x000fec0003800000 */
.L_x_2512:
        /* <DEDUP_REMOVED lines=21> */
.L_x_2521:
[----:B------:R-:W-:Y:S05]  /*1f20*/  BSYNC B1 ;  /* 0x0000000000017941 */ /* 0x000fea0003800000 */
.L_x_2520:
[----:B------:R-:W-:Y:S01]  /*1f30*/  LEA R5, R0, 0x37800000, 0x17 ;  /* 0x3780000000057811 */ /* 0x000fe200078eb8ff */
[----:B------:R-:W-:-:S05]  /*1f40*/  IMAD.SHL.U32 R0, R3, 0x200000, RZ ;  /* 0x0020000003007824 */ /* 0x000fca00078e00ff */
[----:B------:R-:W-:-:S07]  /*1f50*/  LOP3.LUT R0, R5, R0, R6, 0xfe, !PT ;  /* 0x0000000005007212 */ /* 0x000fce00078efe06 */
.L_x_2519:
[----:B------:R-:W-:Y:S05]  /*1f60*/  BSYNC B0 ;  /* 0x0000000000007941 */ /* 0x000fea0003800000 */
.L_x_2518:
[----:B------:R-:W-:-:S04]  /*1f70*/  F2FP.BF16.F32.PACK_AB R0, RZ, R0 ;  /* 0x00000000ff00723e */ /* 0x000fc800000010ff */
[----:B------:R-:W-:Y:S01]  /*1f80*/  PRMT R19, R0, 0x7610, R19 ;  /* 0x0000761000137816 */ /* 0x000fe20000000013 */
[----:B------:R-:W-:Y:S06]  /*1f90*/  BRA `(.L_x_2499) ;  /* 0x0000000000b47947 */ /* 0x000fec0003800000 */
.L_x_2511:
        /* <DEDUP_REMOVED lines=14> */
.L_x_2525:
[----:B------:R-:W-:Y:S05]  /*2080*/  BSYNC B0 ;  /* 0x0000000000007941 */ /* 0x000fea0003800000 */
.L_x_2524:
[----:B------:R-:W-:-:S04]  /*2090*/  F2FP.BF16.F32.PACK_AB R0, RZ, R0 ;  /* 0x00000000ff00723e */ /* 0x000fc800000010ff */
[----:B------:R-:W-:Y:S01]  /*20a0*/  PRMT R19, R0, 0x7610, R19 ;  /* 0x0000761000137816 */ /* 0x000fe20000000013 */
[----:B------:R-:W-:Y:S06]  /*20b0*/  BRA `(.L_x_2499) ;  /* 0x00000000006c7947 */ /* 0x000fec0003800000 */
.L_x_2498:
        /* <DEDUP_REMOVED lines=16> */
.L_x_2526:
[----:B------:R-:W-:Y:S01]  /*21c0*/  PRMT R19, RZ, 0x7610, R19 ;  /* 0x00007610ff137816 */ /* 0x000fe20000000013 */
[----:B------:R-:W-:Y:S06]  /*21d0*/  BRA `(.L_x_2499) ;  /* 0x0000000000247947 */ /* 0x000fec0003800000 */
.L_x_2523:
[----:B------:R-:W2:Y:S02]  /*21e0*/  LDG.E.64 R4, desc[UR36][R4.64] ;  /* 0x0000002404047981 */ /* 0x000ea4000c1e1b00 */
[----:B--2---:R-:W0:Y:S02]  /*21f0*/  I2F.U64 R0, R4 ;  /* 0x0000000400007312 */ /* 0x004e240000301000 */
[----:B0-----:R-:W-:-:S04]  /*2200*/  F2FP.BF16.F32.PACK_AB R0, RZ, R0 ;  /* 0x00000000ff00723e */ /* 0x001fc800000010ff */
[----:B------:R-:W-:Y:S01]  /*2210*/  PRMT R19, R0, 0x7610, R19 ;  /* 0x0000761000137816 */ /* 0x000fe20000000013 */
[----:B------:R-:W-:Y:S06]  /*2220*/  BRA `(.L_x_2499) ;  /* 0x0000000000107947 */ /* 0x000fec0003800000 */
.L_x_2522:
[----:B------:R-:W2:Y:S02]  /*2230*/  LDG.E R4, desc[UR36][R4.64] ;  /* 0x0000002404047981 */ /* 0x000ea4000c1e1900 */
[----:B--2---:R-:W-:-:S04]  /*2240*/  I2FP.F32.U32 R0, R4 ;  /* 0x0000000400007245 */ /* 0x004fc80000201000 */
[----:B------:R-:W-:-:S04]  /*2250*/  F2FP.BF16.F32.PACK_AB R0, RZ, R0 ;  /* 0x00000000ff00723e */ /* 0x000fc800000010ff */
[----:B------:R-:W-:-:S07]  /*2260*/  PRMT R19, R0, 0x7610, R19 ;  /* 0x0000761000137816 */ /* 0x000fce0000000013 */
.L_x_2499:
[----:B------:R-:W-:-:S07]  /*2270*/  VIADD R27, R27, 0x80 ;  /* 0x000000801b1b7836 */ /* 0x000fce0000000000 */
.L_x_2460:
[----:B------:R-:W-:Y:S05]  /*2280*/  BSYNC B6 ;  /* 0x0000000000067941 */ /* 0x000fea0003800000 */
.L_x_2459:
[----:B------:R-:W-:Y:S01]  /*2290*/  ISETP.GE.AND P0, PT, R27, R16, PT ;  /* 0x000000101b00720c */ /* 0x000fe20003f06270 */
[----:B------:R-:W-:Y:S01]  /*22a0*/  BSSY B6, `(.L_x_2527) ;  /* 0x000021e000067945 */ /* 0x000fe20003800000 */
[----:B------:R-:W-:-:S11]  /*22b0*/  PRMT R24, RZ, 0x7610, R24 ;  /* 0x00007610ff187816 */ /* 0x000fd60000000018 */
[----:B------:R-:W-:Y:S05]  /*22c0*/  @P0 BRA `(.L_x_2528) ;  /* 0x00000020006c0947 */ /* 0x000fea0003800000 */
[----:B0-----:R-:W0:Y:S01]  /*22d0*/  LDC.64 R4, c[0x0][0x220] ;  /* 0x00008800ff047b82 */ /* 0x001e220000000a00 */
        /* <DEDUP_REMOVED lines=21> */
.L_x_2532:
[----:B------:R-:W2:Y:S02]  /*2430*/  LDG.E.U8 R4, desc[UR36][R4.64] ;  /* 0x0000002404047981 */ /* 0x000ea4000c1e1100 */
[----:B--2---:R-:W-:-:S04]  /*2440*/  I2FP.F32.U32 R0, R4 ;  /* 0x0000000400007245 */ /* 0x004fc80000201000 */
[----:B------:R-:W-:-:S04]  /*2450*/  F2FP.BF16.F32.PACK_AB R0, RZ, R0 ;  /* 0x00000000ff00723e */ /* 0x000fc800000010ff */
[----:B------:R-:W-:Y:S01]  /*2460*/  PRMT R22, R0, 0x7610, R22 ;  /* 0x0000761000167816 */ /* 0x000fe20000000016 */
[----:B------:R-:W-:Y:S06]  /*2470*/  BRA `(.L_x_2534) ;  /* 0x0000000c00cc7947 */ /* 0x000fec0003800000 */
.L_x_2531:
        /* <DEDUP_REMOVED lines=11> */
.L_x_2536:
[----:B------:R-:W2:Y:S02]  /*2530*/  LDG.E R4, desc[UR36][R4.64] ;  /* 0x0000002404047981 */ /* 0x000ea4000c1e1900 */
[----:B--2---:R-:W-:-:S04]  /*2540*/  I2FP.F32.S32 R0, R4 ;  /* 0x0000000400007245 */ /* 0x004fc80000201400 */
[----:B------:R-:W-:-:S04]  /*2550*/  F2FP.BF16.F32.PACK_AB R0, RZ, R0 ;  /* 0x00000000ff00723e */ /* 0x000fc800000010ff */
[----:B------:R-:W-:Y:S01]  /*2560*/  PRMT R22, R0, 0x7610, R22 ;  /* 0x0000761000167816 */ /* 0x000fe20000000016 */
[----:B------:R-:W-:Y:S06]  /*2570*/  BRA `(.L_x_2534) ;  /* 0x0000000c008c7947 */ /* 0x000fec0003800000 */
.L_x_2535:
[----:B------:R-:W2:Y:S02]  /*2580*/  LDG.E.U16 R4, desc[UR36][R4.64] ;  /* 0x0000002404047981 */ /* 0x000ea4000c1e1500 */
[----:B--2---:R-:W0:Y:S02]  /*2590*/  I2F.S16 R0, R4 ;  /* 0x0000000400007306 */ /* 0x004e240000101400 */
[----:B0-----:R-:W-:-:S04]  /*25a0*/  F2FP.BF16.F32.PACK_AB R0, RZ, R0 ;  /* 0x00000000ff00723e */ /* 0x001fc800000010ff */
[----:B------:R-:W-:Y:S01]  /*25b0*/  PRMT R22, R0, 0x7610, R22 ;  /* 0x0000761000167816 */ /* 0x000fe20000000016 */
[----:B------:R-:W-:Y:S06]  /*25c0*/  BRA `(.L_x_2534) ;  /* 0x0000000c00787947 */ /* 0x000fec0003800000 */
.L_x_2530:
        /* <DEDUP_REMOVED lines=9> */
.L_x_2538:
[----:B------:R-:W2:Y:S02]  /*2660*/  LDG.E.U16 R0, desc[UR36][R4.64] ;  /* 0x0000002404007981 */ /* 0x000ea4000c1e1500 */
[----:B--2---:R-:W-:-:S05]  /*2670*/  HADD2.F32 R0, -RZ, R0.H0_H0 ;  /* 0x20000000ff007230 */ /* 0x004fca0000004100 */
[----:B------:R-:W-:-:S04]  /*2680*/  F2FP.BF16.F32.PACK_AB R0, RZ, R0 ;  /* 0x00000000ff00723e */ /* 0x000fc800000010ff */
[----:B------:R-:W-:Y:S01]  /*2690*/  PRMT R22, R0, 0x7610, R22 ;  /* 0x0000761000167816 */ /* 0x000fe20000000016 */
[----:B------:R-:W-:Y:S06]  /*26a0*/  BRA `(.L_x_2534) ;  /* 0x0000000c00407947 */ /* 0x000fec0003800000 */
.L_x_2537:
        /* <DEDUP_REMOVED lines=9> */
.L_x_2540:
[----:B------:R-:W2:Y:S02]  /*2740*/  LDG.E.U16 R4, desc[UR36][R4.64] ;  /* 0x0000002404047981 */ /* 0x000ea4000c1e1500 */
[----:B--2---:R-:W-:-:S05]  /*2750*/  HADD2.F32 R0, -RZ, R4.H0_H0 ;  /* 0x20000004ff007230 */ /* 0x004fca0000004100 */
[----:B------:R-:W-:-:S04]  /*2760*/  F2FP.BF16.F32.PACK_AB R0, RZ, R0 ;  /* 0x00000000ff00723e */ /* 0x000fc800000010ff */
[----:B------:R-:W-:Y:S01]  /*2770*/  PRMT R22, R0, 0x7610, R22 ;  /* 0x0000761000167816 */ /* 0x000fe20000000016 */
[----:B------:R-:W-:Y:S06]  /*2780*/  BRA `(.L_x_2534) ;  /* 0x0000000c00087947 */ /* 0x000fec0003800000 */
.L_x_2539:
        /* <DEDUP_REMOVED lines=9> */
.L_x_2529:
        /* <DEDUP_REMOVED lines=14> */
.L_x_2543:
        /* <DEDUP_REMOVED lines=9> */
.L_x_2542:
        /* <DEDUP_REMOVED lines=28> */
.L_x_2545:
        /* <DEDUP_REMOVED lines=16> */
.L_x_2544:
[----:B------:R0:W5:Y:S01]  /*2c50*/  LDG.E.U16 R22, desc[UR36][R4.64] ;  /* 0x0000002404167981 */ /* 0x000162000c1e1500 */
[----:B------:R-:W-:Y:S05]  /*2c60*/  BRA `(.L_x_2534) ;  /* 0x0000000400d07947 */ /* 0x000fea0003800000 */
.L_x_2541:
        /* <DEDUP_REMOVED lines=13> */
.L_x_2548:
        /* <DEDUP_REMOVED lines=21> */
.L_x_2552:
[----:B------:R-:W-:Y:S05]  /*2e90*/  BSYNC B1 ;  /* 0x0000000000017941 */ /* 0x000fea0003800000 */
.L_x_2551:
[----:B------:R-:W-:Y:S01]  /*2ea0*/  LEA R5, R0, 0x3b800000, 0x17 ;  /* 0x3b80000000057811 */ /* 0x000fe200078eb8ff */
[----:B------:R-:W-:-:S05]  /*2eb0*/  IMAD.SHL.U32 R0, R3, 0x100000, RZ ;  /* 0x0010000003007824 */ /* 0x000fca00078e00ff */
[----:B------:R-:W-:-:S07]  /*2ec0*/  LOP3.LUT R0, R5, R0, R6, 0xfe, !PT ;  /* 0x0000000005007212 */ /* 0x000fce00078efe06 */
.L_x_2550:
[----:B------:R-:W-:Y:S05]  /*2ed0*/  BSYNC B0 ;  /* 0x0000000000007941 */ /* 0x000fea0003800000 */
.L_x_2549:
[----:B------:R-:W-:-:S04]  /*2ee0*/  F2FP.BF16.F32.PACK_AB R0, RZ, R0 ;  /* 0x00000000ff00723e */ /* 0x000fc800000010ff */
[----:B------:R-:W-:Y:S01]  /*2ef0*/  PRMT R22, R0, 0x7610, R22 ;  /* 0x0000761000167816 */ /* 0x000fe20000000016 */
[----:B------:R-:W-:Y:S06]  /*2f00*/  BRA `(.L_x_2534) ;  /* 0x0000000400287947 */ /* 0x000fec0003800000 */
.L_x_2547:
        /* <DEDUP_REMOVED lines=21> */
.L_x_2556:
[----:B------:R-:W-:Y:S05]  /*3060*/  BSYNC B1 ;  /* 0x0000000000017941 */ /* 0x000fea0003800000 */
.L_x_2555:
[----:B------:R-:W-:Y:S01]  /*3070*/  LEA R5, R0, 0x37800000, 0x17 ;  /* 0x3780000000057811 */ /* 0x000fe200078eb8ff */
[----:B------:R-:W-:-:S05]  /*3080*/  IMAD.SHL.U32 R0, R3, 0x200000, RZ ;  /* 0x0020000003007824 */ /* 0x000fca00078e00ff */
[----:B------:R-:W-:-:S07]  /*3090*/  LOP3.LUT R0, R5, R0, R6, 0xfe, !PT ;  /* 0x0000000005007212 */ /* 0x000fce00078efe06 */
.L_x_2554:
[----:B------:R-:W-:Y:S05]  /*30a0*/  BSYNC B0 ;  /* 0x0000000000007941 */ /* 0x000fea0003800000 */
.L_x_2553:
[----:B------:R-:W-:-:S04]  /*30b0*/  F2FP.BF16.F32.PACK_AB R0, RZ, R0 ;  /* 0x00000000ff00723e */ /* 0x000fc800000010ff */
[----:B------:R-:W-:Y:S01]  /*30c0*/  PRMT R22, R0, 0x7610, R22 ;  /* 0x0000761000167816 */ /* 0x000fe20000000016 */
[----:B------:R-:W-:Y:S06]  /*30d0*/  BRA `(.L_x_2534) ;  /* 0x0000000000b47947 */ /* 0x000fec0003800000 */
.L_x_2546:
        /* <DEDUP_REMOVED lines=14> */
.L_x_2560:
[----:B------:R-:W-:Y:S05]  /*31c0*/  BSYNC B0 ;  /* 0x0000000000007941 */ /* 0x000fea0003800000 */
.L_x_2559:
[----:B------:R-:W-:-:S04]  /*31d0*/  F2FP.BF16.F32.PACK_AB R0, RZ, R0 ;  /* 0x00000000ff00723e */ /* 0x000fc800000010ff */
[----:B------:R-:W-:Y:S01]  /*31e0*/  PRMT R22, R0, 0x7610, R22 ;  /* 0x0000761000167816 */ /* 0x000fe20000000016 */
[----:B------:R-:W-:Y:S06]  /*31f0*/  BRA `(.L_x_2534) ;  /* 0x00000000006c7947 */ /* 0x000fec0003800000 */
.L_x_2533:
        /* <DEDUP_REMOVED lines=16> */
.L_x_2561:
[----:B------:R-:W-:Y:S01]  /*3300*/  PRMT R22, RZ, 0x7610, R22 ;  /* 0x00007610ff167816 */ /* 0x000fe20000000016 */
[----:B------:R-:W-:Y:S06]  /*3310*/  BRA `(.L_x_2534) ;  /* 0x0000000000247947 */ /* 0x000fec0003800000 */
.L_x_2558:
[----:B------:R-:W2:Y:S02]  /*3320*/  LDG.E.64 R4, desc[UR36][R4.64] ;  /* 0x0000002404047981 */ /* 0x000ea4000c1e1b00 */
[----:B--2---:R-:W0:Y:S02]  /*3330*/  I2F.U64 R0, R4 ;  /* 0x0000000400007312 */ /* 0x004e240000301000 */
[----:B0-----:R-:W-:-:S04]  /*3340*/  F2FP.BF16.F32.PACK_AB R0, RZ, R0 ;  /* 0x00000000ff00723e */ /* 0x001fc800000010ff */
[----:B------:R-:W-:Y:S01]  /*3350*/  PRMT R22, R0, 0x7610, R22 ;  /* 0x0000761000167816 */ /* 0x000fe20000000016 */
[----:B------:R-:W-:Y:S06]  /*3360*/  BRA `(.L_x_2534) ;  /* 0x0000000000107947 */ /* 0x000fec0003800000 */
.L_x_2557:
[----:B------:R-:W2:Y:S02]  /*3370*/  LDG.E R4, desc[UR36][R4.64] ;  /* 0x0000002404047981 */ /* 0x000ea4000c1e1900 */
[----:B--2---:R-:W-:-:S04]  /*3380*/  I2FP.F32.U32 R0, R4 ;  /* 0x0000000400007245 */ /* 0x004fc80000201000 */
[----:B------:R-:W-:-:S04]  /*3390*/  F2FP.BF16.F32.PACK_AB R0, RZ, R0 ;  /* 0x00000000ff00723e */ /* 0x000fc800000010ff */
[----:B------:R-:W-:-:S07]  /*33a0*/  PRMT R22, R0, 0x7610, R22 ;  /* 0x0000761000167816 */ /* 0x000fce0000000016 */
.L_x_2534:
        /* <DEDUP_REMOVED lines=21> */
.L_x_2565:
[----:B------:R-:W2:Y:S02]  /*3500*/  LDG.E.U8 R4, desc[UR36][R4.64] ;  /* 0x0000002404047981 */ /* 0x000ea4000c1e1100 */
[----:B--2---:R-:W-:-:S04]  /*3510*/  I2FP.F32.U32 R0, R4 ;  /* 0x0000000400007245 */ /* 0x004fc80000201000 */
[----:B------:R-:W-:-:S04]  /*3520*/  F2FP.BF16.F32.PACK_AB R0, RZ, R0 ;  /* 0x00000000ff00723e */ /* 0x000fc800000010ff */
[----:B------:R-:W-:Y:S01]  /*3530*/  PRMT R24, R0, 0x7610, R24 ;  /* 0x0000761000187816 */ /* 0x000fe20000000018 */
[----:B------:R-:W-:Y:S06]  /*3540*/  BRA `(.L_x_2567) ;  /* 0x0000000c00c87947 */ /* 0x000fec0003800000 */
.L_x_2564:
        /* <DEDUP_REMOVED lines=11> */
.L_x_2569:
[----:B------:R-:W2:Y:S02]  /*3600*/  LDG.E R4, desc[UR36][R4.64] ;  /* 0x0000002404047981 */ /* 0x000ea4000c1e1900 */
[----:B--2---:R-:W-:-:S04]  /*3610*/  I2FP.F32.S32 R0, R4 ;  /* 0x0000000400007245 */ /* 0x004fc80000201400 */
[----:B------:R-:W-:-:S04]  /*3620*/  F2FP.BF16.F32.PACK_AB R0, RZ, R0 ;  /* 0x00000000ff00723e */ /* 0x000fc800000010ff */
[----:B------:R-:W-:Y:S01]  /*3630*/  PRMT R24, R0, 0x7610, R24 ;  /* 0x0000761000187816 */ /* 0x000fe20000000018 */
[----:B------:R-:W-:Y:S06]  /*3640*/  BRA `(.L_x_2567) ;  /* 0x0000000c00887947 */ /* 0x000fec0003800000 */
.L_x_2568:
[----:B------:R-:W2:Y:S02]  /*3650*/  LDG.E.U16 R4, desc[UR36][R4.64] ;  /* 0x0000002404047981 */ /* 0x000ea4000c1e1500 */
[----:B--2---:R-:W0:Y:S02]  /*3660*/  I2F.S16 R0, R4 ;  /* 0x0000000400007306 */ /* 0x004e240000101400 */
[----:B0-----:R-:W-:-:S04]  /*3670*/  F2FP.BF16.F32.PACK_AB R0, RZ, R0 ;  /* 0x00000000ff00723e */ /* 0x001fc800000010ff */
[----:B------:R-:W-:Y:S01]  /*3680*/  PRMT R24, R0, 0x7610, R24 ;  /* 0x0000761000187816 */ /* 0x000fe20000000018 */
[----:B------:R-:W-:Y:S06]  /*3690*/  BRA `(.L_x_2567) ;  /* 0x0000000c00747947 */ /* 0x000fec0003800000 */
.L_x_2563:
        /* <DEDUP_REMOVED lines=9> */
.L_x_2571:
[----:B------:R-:W2:Y:S02]  /*3730*/  LDG.E.U16 R0, desc[UR36][R4.64] ;  /* 0x0000002404007981 */ /* 0x000ea4000c1e1500 */
[----:B--2---:R-:W-:-:S05]  /*3740*/  HADD2.F32 R0, -RZ, R0.H0_H0 ;  /* 0x20000000ff007230 */ /* 0x004fca0000004100 */
[----:B------:R-:W-:-:S04]  /*3750*/  F2FP.BF16.F32.PACK_AB R0, RZ, R0 ;  /* 0x00000000ff00723e */ /* 0x000fc800000010ff */
[----:B------:R-:W-:Y:S01]  /*3760*/  PRMT R24, R0, 0x7610, R24 ;  /* 0x0000761000187816 */ /* 0x000fe20000000018 */
[----:B------:R-:W-:Y:S06]  /*3770*/  BRA `(.L_x_2567) ;  /* 0x0000000c003c7947 */ /* 0x000fec0003800000 */
.L_x_2570:
        /* <DEDUP_REMOVED lines=9> */
.L_x_2573:
[----:B------:R-:W2:Y:S02]  /*3810*/  LDG.E.U16 R4, desc[UR36][R4.64] ;  /* 0x0000002404047981 */ /* 0x000ea4000c1e1500 */
[----:B--2---:R-:W-:-:S05]  /*3820*/  HADD2.F32 R0, -RZ, R4.H0_H0 ;  /* 0x20000004ff007230 */ /* 0x004fca0000004100 */
[----:B------:R-:W-:-:S04]  /*3830*/  F2FP.BF16.F32.PACK_AB R0, RZ, R0 ;  /* 0x00000000ff00723e */ /* 0x000fc800000010ff */
[----:B------:R-:W-:Y:S01]  /*3840*/  PRMT R24, R0, 0x7610, R24 ;  /* 0x0000761000187816 */ /* 0x000fe20000000018 */
[----:B------:R-:W-:Y:S06]  /*3850*/  BRA `(.L_x_2567) ;  /* 0x0000000c00047947 */ /* 0x000fec0003800000 */
.L_x_2572:
        /* <DEDUP_REMOVED lines=9> */
.L_x_2562:
        /* <DEDUP_REMOVED lines=14> */
.L_x_2576:
        /* <DEDUP_REMOVED lines=9> */
.L_x_2575:
        /* <DEDUP_REMOVED lines=28> */
.L_x_2578:
        /* <DEDUP_REMOVED lines=15> */
.L_x_2577:
[----:B------:R0:W5:Y:S01]  /*3d10*/  LDG.E.U16 R24, desc[UR36][R4.64] ;  /* 0x0000002404187981 */ /* 0x000162000c1e1500 */
[----:B------:R-:W-:Y:S05]  /*3d20*/  BRA `(.L_x_2567) ;  /* 0x0000000400d07947 */ /* 0x000fea0003800000 */
.L_x_2574:
        /* <DEDUP_REMOVED lines=13> */
.L_x_2581:
        /* <DEDUP_REMOVED lines=21> */
.L_x_2585:
[----:B------:R-:W-:Y:S05]  /*3f50*/  BSYNC B1 ;  /* 0x0000000000017941 */ /* 0x000fea0003800000 */
.L_x_2584:
[----:B------:R-:W-:Y:S01]  /*3f60*/  LEA R5, R0, 0x3b800000, 0x17 ;  /* 0x3b80000000057811 */ /* 0x000fe200078eb8ff */
[----:B------:R-:W-:-:S05]  /*3f70*/  IMAD.SHL.U32 R0, R3, 0x100000, RZ ;  /* 0x0010000003007824 */ /* 0x000fca00078e00ff */
[----:B------:R-:W-:-:S07]  /*3f80*/  LOP3.LUT R0, R5, R0, R6, 0xfe, !PT ;  /* 0x0000000005007212 */ /* 0x000fce00078efe06 */
.L_x_2583:
[----:B------:R-:W-:Y:S05]  /*3f90*/  BSYNC B0 ;  /* 0x0000000000007941 */ /* 0x000fea0003800000 */
.L_x_2582:
[----:B------:R-:W-:-:S04]  /*3fa0*/  F2FP.BF16.F32.PACK_AB R0, RZ, R0 ;  /* 0x00000000ff00723e */ /* 0x000fc800000010ff */
[----:B------:R-:W-:Y:S01]  /*3fb0*/  PRMT R24, R0, 0x7610, R24 ;  /* 0x0000761000187816 */ /* 0x000fe20000000018 */
[----:B------:R-:W-:Y:S06]  /*3fc0*/  BRA `(.L_x_2567) ;  /* 0x0000000400287947 */ /* 0x000fec0003800000 */
.L_x_2580:
        /* <DEDUP_REMOVED lines=21> */
.L_x_2589:
[----:B------:R-:W-:Y:S05]  /*4120*/  BSYNC B1 ;  /* 0x0000000000017941 */ /* 0x000fea0003800000 */
.L_x_2588:
[----:B------:R-:W-:Y:S01]  /*4130*/  LEA R5, R0, 0x37800000, 0x17 ;  /* 0x3780000000057811 */ /* 0x000fe200078eb8ff */
[----:B------:R-:W-:-:S05]  /*4140*/  IMAD.SHL.U32 R0, R3, 0x200000, RZ ;  /* 0x0020000003007824 */ /* 0x000fca00078e00ff */
[----:B------:R-:W-:-:S07]  /*4150*/  LOP3.LUT R0, R5, R0, R6, 0xfe, !PT ;  /* 0x0000000005007212 */ /* 0x000fce00078efe06 */
.L_x_2587:
[----:B------:R-:W-:Y:S05]  /*4160*/  BSYNC B0 ;  /* 0x0000000000007941 */ /* 0x000fea0003800000 */
.L_x_2586:
[----:B------:R-:W-:-:S04]  /*4170*/  F2FP.BF16.F32.PACK_AB R0, RZ, R0 ;  /* 0x00000000ff00723e */ /* 0x000fc800000010ff */
[----:B------:R-:W-:Y:S01]  /*4180*/  PRMT R24, R0, 0x7610, R24 ;  /* 0x0000761000187816 */ /* 0x000fe20000000018 */
[----:B------:R-:W-:Y:S06]  /*4190*/  BRA `(.L_x_2567) ;  /* 0x0000000000b47947 */ /* 0x000fec0003800000 */
.L_x_2579:
        /* <DEDUP_REMOVED lines=14> */
.L_x_2593:
[----:B------:R-:W-:Y:S05]  /*4280*/  BSYNC B0 ;  /* 0x0000000000007941 */ /* 0x000fea0003800000 */
.L_x_2592:
[----:B------:R-:W-:-:S04]  /*4290*/  F2FP.BF16.F32.PACK_AB R0, RZ, R0 ;  /* 0x00000000ff00723e */ /* 0x000fc800000010ff */
[----:B------:R-:W-:Y:S01]  /*42a0*/  PRMT R24, R0, 0x7610, R24 ;  /* 0x0000761000187816 */ /* 0x000fe20000000018 */
[----:B------:R-:W-:Y:S06]  /*42b0*/  BRA `(.L_x_2567) ;  /* 0x00000000006c7947 */ /* 0x000fec0003800000 */
.L_x_2566:
        /* <DEDUP_REMOVED lines=16> */
.L_x_2594:
[----:B------:R-:W-:Y:S01]  /*43c0*/  PRMT R24, RZ, 0x7610, R24 ;  /* 0x00007610ff187816 */ /* 0x000fe20000000018 */
[----:B------:R-:W-:Y:S06]  /*43d0*/  BRA `(.L_x_2567) ;  /* 0x0000000000247947 */ /* 0x000fec0003800000 */
.L_x_2591:
[----:B------:R-:W2:Y:S02]  /*43e0*/  LDG.E.64 R4, desc[UR36][R4.64] ;  /* 0x0000002404047981 */ /* 0x000ea4000c1e1b00 */
[----:B--2---:R-:W0:Y:S02]  /*43f0*/  I2F.U64 R0, R4 ;  /* 0x0000000400007312 */ /* 0x004e240000301000 */
[----:B0-----:R-:W-:-:S04]  /*4400*/  F2FP.BF16.F32.PACK_AB R0, RZ, R0 ;  /* 0x00000000ff00723e */ /* 0x001fc800000010ff */
[----:B------:R-:W-:Y:S01]  /*4410*/  PRMT R24, R0, 0x7610, R24 ;  /* 0x0000761000187816 */ /* 0x000fe20000000018 */
[----:B------:R-:W-:Y:S06]  /*4420*/  BRA `(.L_x_2567) ;  /* 0x0000000000107947 */ /* 0x000fec0003800000 */
.L_x_2590:
[----:B------:R-:W2:Y:S02]  /*4430*/  LDG.E R4, desc[UR36][R4.64] ;  /* 0x0000002404047981 */ /* 0x000ea4000c1e1900 */
[----:B--2---:R-:W-:-:S04]  /*4440*/  I2FP.F32.U32 R0, R4 ;  /* 0x0000000400007245 */ /* 0x004fc80000201000 */
[----:B------:R-:W-:-:S04]  /*4450*/  F2FP.BF16.F32.PACK_AB R0, RZ, R0 ;  /* 0x00000000ff00723e */ /* 0x000fc800000010ff */
[----:B------:R-:W-:-:S07]  /*4460*/  PRMT R24, R0, 0x7610, R24 ;  /* 0x0000761000187816 */ /* 0x000fce0000000018 */
.L_x_2567:
[----:B------:R-:W-:-:S07]  /*4470*/  VIADD R27, R27, 0x80 ;  /* 0x000000801b1b7836 */ /* 0x000fce0000000000 */
.L_x_2528:
[----:B------:R-:W-:Y:S05]  /*4480*/  BSYNC B6 ;  /* 0x0000000000067941 */ /* 0x000fea0003800000 */
.L_x_2527:
[----:B------:R-:W-:Y:S01]  /*4490*/  ISETP.GE.AND P0, PT, R27, R16, PT ;  /* 0x000000101b00720c */ /* 0x000fe20003f06270 */
[----:B------:R-:W-:Y:S01]  /*44a0*/  BSSY B6, `(.L_x_2595) ;  /* 0x0000220000067945 */ /* 0x000fe20003800000 */
[----:B------:R-:W-:Y:S02]  /*44b0*/  PRMT R18, RZ, 0x7610, R18 ;  /* 0x00007610ff127816 */ /* 0x000fe40000000012 */
[----:B------:R-:W-:Y:S02]  /*44c0*/  PRMT R23, RZ, 0x7610, R23 ;  /* 0x00007610ff177816 */ /* 0x000fe40000000017 */
[----:B------:R-:W-:-:S07]  /*44d0*/  PRMT R26, RZ, 0x7610, R26 ;  /* 0x00007610ff1a7816 */ /* 0x000fce000000001a */
        /* <DEDUP_REMOVED lines=23> */
.L_x_2600:
[----:B------:R-:W2:Y:S02]  /*4650*/  LDG.E.U8 R4, desc[UR36][R4.64] ;  /* 0x0000002404047981 */ /* 0x000ea4000c1e1100 */
[----:B--2---:R-:W-:-:S04]  /*4660*/  I2FP.F32.U32 R0, R4 ;  /* 0x0000000400007245 */ /* 0x004fc80000201000 */
[----:B------:R-:W-:-:S04]  /*4670*/  F2FP.BF16.F32.PACK_AB R0, RZ, R0 ;  /* 0x00000000ff00723e */ /* 0x000fc800000010ff */
[----:B------:R-:W-:Y:S01]  /*4680*/  PRMT R23, R0, 0x7610, R23 ;  /* 0x0000761000177816 */ /* 0x000fe20000000017 */
[----:B------:R-:W-:Y:S06]  /*4690*/  BRA `(.L_x_2602) ;  /* 0x0000000c00c87947 */ /* 0x000fec0003800000 */
.L_x_2599:
        /* <DEDUP_REMOVED lines=11> */
.L_x_2604:
[----:B------:R-:W2:Y:S02]  /*4750*/  LDG.E R4, desc[UR36][R4.64] ;  /* 0x0000002404047981 */ /* 0x000ea4000c1e1900 */
[----:B--2---:R-:W-:-:S04]  /*4760*/  I2FP.F32.S32 R0, R4 ;  /* 0x0000000400007245 */ /* 0x004fc80000201400 */
[----:B------:R-:W-:-:S04]  /*4770*/  F2FP.BF16.F32.PACK_AB R0, RZ, R0 ;  /* 0x00000000ff00723e */ /* 0x000fc800000010ff */
[----:B------:R-:W-:Y:S01]  /*4780*/  PRMT R23, R0, 0x7610, R23 ;  /* 0x0000761000177816 */ /* 0x000fe20000000017 */
[----:B------:R-:W-:Y:S06]  /*4790*/  BRA `(.L_x_2602) ;  /* 0x0000000c00887947 */ /* 0x000fec0003800000 */
.L_x_2603:
[----:B------:R-:W2:Y:S02]  /*47a0*/  LDG.E.U16 R4, desc[UR36][R4.64] ;  /* 0x0000002404047981 */ /* 0x000ea4000c1e1500 */
[----:B--2---:R-:W0:Y:S02]  /*47b0*/  I2F.S16 R0, R4 ;  /* 0x0000000400007306 */ /* 0x004e240000101400 */
[----:B0-----:R-:W-:-:S04]  /*47c0*/  F2FP.BF16.F32.PACK_AB R0, RZ, R0 ;  /* 0x00000000ff00723e */ /* 0x001fc800000010ff */
[----:B------:R-:W-:Y:S01]  /*47d0*/  PRMT R23, R0, 0x7610, R23 ;  /* 0x0000761000177816 */ /* 0x000fe20000000017 */
[----:B------:R-:W-:Y:S06]  /*47e0*/  BRA `(.L_x_2602) ;  /* 0x0000000c00747947 */ /* 0x000fec0003800000 */
.L_x_2598:
        /* <DEDUP_REMOVED lines=9> */
.L_x_2606:
[----:B------:R-:W2:Y:S02]  /*4880*/  LDG.E.U16 R0, desc[UR36][R4.64] ;  /* 0x0000002404007981 */ /* 0x000ea4000c1e1500 */
[----:B--2---:R-:W-:-:S05]  /*4890*/  HADD2.F32 R0, -RZ, R0.H0_H0 ;  /* 0x20000000ff007230 */ /* 0x004fca0000004100 */
[----:B------:R-:W-:-:S04]  /*48a0*/  F2FP.BF16.F32.PACK_AB R0, RZ, R0 ;  /* 0x00000000ff00723e */ /* 0x000fc800000010ff */
[----:B------:R-:W-:Y:S01]  /*48b0*/  PRMT R23, R0, 0x7610, R23 ;  /* 0x0000761000177816 */ /* 0x000fe20000000017 */
[----:B------:R-:W-:Y:S06]  /*48c0*/  BRA `(.L_x_2602) ;  /* 0x0000000c003c7947 */ /* 0x000fec0003800000 */
.L_x_2605:
        /* <DEDUP_REMOVED lines=9> */
.L_x_2608:
[----:B------:R-:W2:Y:S02]  /*4960*/  LDG.E.U16 R4, desc[UR36][R4.64] ;  /* 0x0000002404047981 */ /* 0x000ea4000c1e1500 */
[----:B--2---:R-:W-:-:S05]  /*4970*/  HADD2.F32 R0, -RZ, R4.H0_H0 ;  /* 0x20000004ff007230 */ /* 0x004fca0000004100 */
[----:B------:R-:W-:-:S04]  /*4980*/  F2FP.BF16.F32.PACK_AB R0, RZ, R0 ;  /* 0x00000000ff00723e */ /* 0x000fc800000010ff */
[----:B------:R-:W-:Y:S01]  /*4990*/  PRMT R23, R0, 0x7610, R23 ;  /* 0x0000761000177816 */ /* 0x000fe20000000017 */
[----:B------:R-:W-:Y:S06]  /*49a0*/  BRA `(.L_x_2602) ;  /* 0x0000000c00047947 */ /* 0x000fec0003800000 */
.L_x_2607:
        /* <DEDUP_REMOVED lines=9> */
.L_x_2597:
        /* <DEDUP_REMOVED lines=14> */
.L_x_2611:
        /* <DEDUP_REMOVED lines=9> */
.L_x_2610:
        /* <DEDUP_REMOVED lines=28> */
.L_x_2613:
        /* <DEDUP_REMOVED lines=15> */
.L_x_2612:
[----:B------:R0:W5:Y:S01]  /*4e60*/  LDG.E.U16 R23, desc[UR36][R4.64] ;  /* 0x0000002404177981 */ /* 0x000162000c1e1500 */
[----:B------:R-:W-:Y:S05]  /*4e70*/  BRA `(.L_x_2602) ;  /* 0x0000000400d07947 */ /* 0x000fea0003800000 */
.L_x_2609:
        /* <DEDUP_REMOVED lines=13> */
.L_x_2616:
        /* <DEDUP_REMOVED lines=21> */
.L_x_2620:
[----:B------:R-:W-:Y:S05]  /*50a0*/  BSYNC B1 ;  /* 0x0000000000017941 */ /* 0x000fea0003800000 */
.L_x_2619:
[----:B------:R-:W-:Y:S01]  /*50b0*/  LEA R5, R0, 0x3b800000, 0x17 ;  /* 0x3b80000000057811 */ /* 0x000fe200078eb8ff */
[----:B------:R-:W-:-:S05]  /*50c0*/  IMAD.SHL.U32 R0, R3, 0x100000, RZ ;  /* 0x0010000003007824 */ /* 0x000fca00078e00ff */
[----:B------:R-:W-:-:S07]  /*50d0*/  LOP3.LUT R0, R5, R0, R6, 0xfe, !PT ;  /* 0x0000000005007212 */ /* 0x000fce00078efe06 */
.L_x_2618:
[----:B------:R-:W-:Y:S05]  /*50e0*/  BSYNC B0 ;  /* 0x0000000000007941 */ /* 0x000fea0003800000 */
.L_x_2617:
[----:B------:R-:W-:-:S04]  /*50f0*/  F2FP.BF16.F32.PACK_AB R0, RZ, R0 ;  /* 0x00000000ff00723e */ /* 0x000fc800000010ff */
[----:B------:R-:W-:Y:S01]  /*5100*/  PRMT R23, R0, 0x7610, R23 ;  /* 0x0000761000177816 */ /* 0x000fe20000000017 */
[----:B------:R-:W-:Y:S06]  /*5110*/  BRA `(.L_x_2602) ;  /* 0x0000000400287947 */ /* 0x000fec0003800000 */
.L_x_2615:
        /* <DEDUP_REMOVED lines=21> */
.L_x_2624:
[----:B------:R-:W-:Y:S05]  /*5270*/  BSYNC B1 ;  /* 0x0000000000017941 */ /* 0x000fea0003800000 */
.L_x_2623:
[----:B------:R-:W-:Y:S01]  /*5280*/  LEA R5, R0, 0x37800000, 0x17 ;  /* 0x3780000000057811 */ /* 0x000fe200078eb8ff */
[----:B------:R-:W-:-:S05]  /*5290*/  IMAD.SHL.U32 R0, R3, 0x200000, RZ ;  /* 0x0020000003007824 */ /* 0x000fca00078e00ff */
[----:B------:R-:W-:-:S07]  /*52a0*/  LOP3.LUT R0, R5, R0, R6, 0xfe, !PT ;  /* 0x0000000005007212 */ /* 0x000fce00078efe06 */
.L_x_2622:
[----:B------:R-:W-:Y:S05]  /*52b0*/  BSYNC B0 ;  /* 0x0000000000007941 */ /* 0x000fea0003800000 */
.L_x_2621:
[----:B------:R-:W-:-:S04]  /*52c0*/  F2FP.BF16.F32.PACK_AB R0, RZ, R0 ;  /* 0x00000000ff00723e */ /* 0x000fc800000010ff */
[----:B------:R-:W-:Y:S01]  /*52d0*/  PRMT R23, R0, 0x7610, R23 ;  /* 0x0000761000177816 */ /* 0x000fe20000000017 */
[----:B------:R-:W-:Y:S06]  /*52e0*/  BRA `(.L_x_2602) ;  /* 0x0000000000b47947 */ /* 0x000fec0003800000 */
.L_x_2614:
        /* <DEDUP_REMOVED lines=14> */
.L_x_2628:
[----:B------:R-:W-:Y:S05]  /*53d0*/  BSYNC B0 ;  /* 0x0000000000007941 */ /* 0x000fea0003800000 */
.L_x_2627:
[----:B------:R-:W-:-:S04]  /*53e0*/  F2FP.BF16.F32.PACK_AB R0, RZ, R0 ;  /* 0x00000000ff00723e */ /* 0x000fc800000010ff */
[----:B------:R-:W-:Y:S01]  /*53f0*/  PRMT R23, R0, 0x7610, R23 ;  /* 0x0000761000177816 */ /* 0x000fe20000000017 */
[----:B------:R-:W-:Y:S06]  /*5400*/  BRA `(.L_x_2602) ;  /* 0x00000000006c7947 */ /* 0x000fec0003800000 */
.L_x_2601:
        /* <DEDUP_REMOVED lines=16> */
.L_x_2629:
[----:B------:R-:W-:Y:S01]  /*5510*/  PRMT R23, RZ, 0x7610, R23 ;  /* 0x00007610ff177816 */ /* 0x000fe20000000017 */
[----:B------:R-:W-:Y:S06]  /*5520*/  BRA `(.L_x_2602) ;  /* 0x0000000000247947 */ /* 0x000fec0003800000 */
.L_x_2626:
[----:B------:R-:W2:Y:S02]  /*5530*/  LDG.E.64 R4, desc[UR36][R4.64] ;  /* 0x0000002404047981 */ /* 0x000ea4000c1e1b00 */
[----:B--2---:R-:W0:Y:S02]  /*5540*/  I2F.U64 R0, R4 ;  /* 0x0000000400007312 */ /* 0x004e240000301000 */
[----:B0-----:R-:W-:-:S04]  /*5550*/  F2FP.BF16.F32.PACK_AB R0, RZ, R0 ;  /* 0x00000000ff00723e */ /* 0x001fc800000010ff */
[----:B------:R-:W-:Y:S01]  /*5560*/  PRMT R23, R0, 0x7610, R23 ;  /* 0x0000761000177816 */ /* 0x000fe20000000017 */
[----:B------:R-:W-:Y:S06]  /*5570*/  BRA `(.L_x_2602) ;  /* 0x0000000000107947 */ /* 0x000fec0003800000 */
.L_x_2625:
[----:B------:R-:W2:Y:S02]  /*5580*/  LDG.E R4, desc[UR36][R4.64] ;  /* 0x0000002404047981 */ /* 0x000ea4000c1e1900 */
[----:B--2---:R-:W-:-:S04]  /*5590*/  I2FP.F32.U32 R0, R4 ;  /* 0x0000000400007245 */ /* 0x004fc80000201000 */
[----:B------:R-:W-:-:S04]  /*55a0*/  F2FP.BF16.F32.PACK_AB R0, RZ, R0 ;  /* 0x00000000ff00723e */ /* 0x000fc800000010ff */
[----:B------:R-:W-:-:S07]  /*55b0*/  PRMT R23, R0, 0x7610, R23 ;  /* 0x0000761000177816 */ /* 0x000fce0000000017 */
.L_x_2602:
[----:B------:R-:W1:Y:S01]  /*55c0*/  LDC.U8 R6, c[0x0][0x235] ;  /* 0x00008d40ff067b82 */ /* 0x000e620000000000 */
[----:B------:R-:W-:Y:S02]  /*55d0*/  ULDC UR4, c[0x0][0x23c] ;  /* 0x00008f0000047ab9 */ /* 0x000fe40000000800 */
[----:B------:R-:W-:-:S05]  /*55e0*/  IMAD R3, R26, UR4, RZ ;  /* 0x000000041a037c24 */ /* 0x000fca000f8e02ff */
[----:B0-----:R-:W0:Y:S01]  /*55f0*/  LDC.64 R4, c[0x0][0x228] ;  /* 0x00008a00ff047b82 */ /* 0x001e220000000a00 */
[----:B-1----:R-:W-:-:S04]  /*5600*/  PRMT R0, R6, 0x9910, RZ ;  /* 0x0000991006007816 */ /* 0x002fc800000000ff */
        /* <DEDUP_REMOVED lines=17> */
.L_x_2633:
[----:B------:R-:W2:Y:S02]  /*5720*/  LDG.E.U8 R4, desc[UR36][R4.64] ;  /* 0x0000002404047981 */ /* 0x000ea4000c1e1100 */
[----:B--2---:R-:W-:-:S04]  /*5730*/  I2FP.F32.U32 R0, R4 ;  /* 0x0000000400007245 */ /* 0x004fc80000201000 */
[----:B------:R-:W-:-:S04]  /*5740*/  F2FP.BF16.F32.PACK_AB R0, RZ, R0 ;  /* 0x00000000ff00723e */ /* 0x000fc800000010ff */
[----:B------:R-:W-:Y:S01]  /*5750*/  PRMT R26, R0, 0x7610, R26 ;  /* 0x00007610001a7816 */ /* 0x000fe2000000001a */
[----:B------:R-:W-:Y:S06]  /*5760*/  BRA `(.L_x_2635) ;  /* 0x0000000c00c87947 */ /* 0x000fec0003800000 */
.L_x_2632:
        /* <DEDUP_REMOVED lines=11> */
.L_x_2637:
[----:B------:R-:W2:Y:S02]  /*5820*/  LDG.E R4, desc[UR36][R4.64] ;  /* 0x0000002404047981 */ /* 0x000ea4000c1e1900 */
[----:B--2---:R-:W-:-:S04]  /*5830*/  I2FP.F32.S32 R0, R4 ;  /* 0x0000000400007245 */ /* 0x004fc80000201400 */
[----:B------:R-:W-:-:S04]  /*5840*/  F2FP.BF16.F32.PACK_AB R0, RZ, R0 ;  /* 0x00000000ff00723e */ /* 0x000fc800000010ff */
[----:B------:R-:W-:Y:S01]  /*5850*/  PRMT R26, R0, 0x7610, R26 ;  /* 0x00007610001a7816 */ /* 0x000fe2000000001a */
[----:B------:R-:W-:Y:S06]  /*5860*/  BRA `(.L_x_2635) ;  /* 0x0000000c00887947 */ /* 0x000fec0003800000 */
.L_x_2636:
[----:B------:R-:W2:Y:S02]  /*5870*/  LDG.E.U16 R4, desc[UR36][R4.64] ;  /* 0x0000002404047981 */ /* 0x000ea4000c1e1500 */
[----:B--2---:R-:W0:Y:S02]  /*5880*/  I2F.S16 R0, R4 ;  /* 0x0000000400007306 */ /* 0x004e240000101400 */
[----:B0-----:R-:W-:-:S04]  /*5890*/  F2FP.BF16.F32.PACK_AB R0, RZ, R0 ;  /* 0x00000000ff00723e */ /* 0x001fc800000010ff */
[----:B------:R-:W-:Y:S01]  /*58a0*/  PRMT R26, R0, 0x7610, R26 ;  /* 0x00007610001a7816 */ /* 0x000fe2000000001a */
[----:B------:R-:W-:Y:S06]  /*58b0*/  BRA `(.L_x_2635) ;  /* 0x0000000c00747947 */ /* 0x000fec0003800000 */
.L_x_2631:
        /* <DEDUP_REMOVED lines=9> */
.L_x_2639:
[----:B------:R-:W2:Y:S02]  /*5950*/  LDG.E.U16 R0, desc[UR36][R4.64] ;  /* 0x0000002404007981 */ /* 0x000ea4000c1e1500 */
[----:B--2---:R-:W-:-:S05]  /*5960*/  HADD2.F32 R0, -RZ, R0.H0_H0 ;  /* 0x20000000ff007230 */ /* 0x004fca0000004100 */
[----:B------:R-:W-:-:S04]  /*5970*/  F2FP.BF16.F32.PACK_AB R0, RZ, R0 ;  /* 0x00000000ff00723e */ /* 0x000fc800000010ff */
[----:B------:R-:W-:Y:S01]  /*5980*/  PRMT R26, R0, 0x7610, R26 ;  /* 0x00007610001a7816 */ /* 0x000fe2000000001a */
[----:B------:R-:W-:Y:S06]  /*5990*/  BRA `(.L_x_2635) ;  /* 0x0000000c003c7947 */ /* 0x000fec0003800000 */
.L_x_2638:
        /* <DEDUP_REMOVED lines=9> */
.L_x_2641:
[----:B------:R-:W2:Y:S02]  /*5a30*/  LDG.E.U16 R4, desc[UR36][R4.64] ;  /* 0x0000002404047981 */ /* 0x000ea4000c1e1500 */
[----:B--2---:R-:W-:-:S05]  /*5a40*/  HADD2.F32 R0, -RZ, R4.H0_H0 ;  /* 0x20000004ff007230 */ /* 0x004fca0000004100 */
[----:B------:R-:W-:-:S04]  /*5a50*/  F2FP.BF16.F32.PACK_AB R0, RZ, R0 ;  /* 0x00000000ff00723e */ /* 0x000fc800000010ff */
[----:B------:R-:W-:Y:S01]  /*5a60*/  PRMT R26, R0, 0x7610, R26 ;  /* 0x00007610001a7816 */ /* 0x000fe2000000001a */
[----:B------:R-:W-:Y:S06]  /*5a70*/  BRA `(.L_x_2635) ;  /* 0x0000000c00047947 */ /* 0x000fec0003800000 */
.L_x_2640:
        /* <DEDUP_REMOVED lines=9> */
.L_x_2630:
        /* <DEDUP_REMOVED lines=14> */
.L_x_2644:
        /* <DEDUP_REMOVED lines=9> */
.L_x_2643:
        /* <DEDUP_REMOVED lines=28> */
.L_x_2646:
        /* <DEDUP_REMOVED lines=15> */
.L_x_2645:
[----:B------:R0:W5:Y:S01]  /*5f30*/  LDG.E.U16 R26, desc[UR36][R4.64] ;  /* 0x00000024041a7981 */ /* 0x000162000c1e1500 */
[----:B------:R-:W-:Y:S05]  /*5f40*/  BRA `(.L_x_2635) ;  /* 0x0000000400d07947 */ /* 0x000fea0003800000 */
.L_x_2642:
        /* <DEDUP_REMOVED lines=13> */
.L_x_2649:
        /* <DEDUP_REMOVED lines=21> */
.L_x_2653:
[----:B------:R-:W-:Y:S05]  /*6170*/  BSYNC B1 ;  /* 0x0000000000017941 */ /* 0x000fea0003800000 */
.L_x_2652:
[----:B------:R-:W-:Y:S01]  /*6180*/  LEA R5, R0, 0x3b800000, 0x17 ;  /* 0x3b80000000057811 */ /* 0x000fe200078eb8ff */
[----:B------:R-:W-:-:S05]  /*6190*/  IMAD.SHL.U32 R0, R3, 0x100000, RZ ;  /* 0x0010000003007824 */ /* 0x000fca00078e00ff */
[----:B------:R-:W-:-:S07]  /*61a0*/  LOP3.LUT R0, R5, R0, R6, 0xfe, !PT ;  /* 0x0000000005007212 */ /* 0x000fce00078efe06 */
.L_x_2651:
[----:B------:R-:W-:Y:S05]  /*61b0*/  BSYNC B0 ;  /* 0x0000000000007941 */ /* 0x000fea0003800000 */
.L_x_2650:
[----:B------:R-:W-:-:S04]  /*61c0*/  F2FP.BF16.F32.PACK_AB R0, RZ, R0 ;  /* 0x00000000ff00723e */ /* 0x000fc800000010ff */
[----:B------:R-:W-:Y:S01]  /*61d0*/  PRMT R26, R0, 0x7610, R26 ;  /* 0x00007610001a7816 */ /* 0x000fe2000000001a */
[----:B------:R-:W-:Y:S06]  /*61e0*/  BRA `(.L_x_2635) ;  /* 0x0000000400287947 */ /* 0x000fec0003800000 */
.L_x_2648:
        /* <DEDUP_REMOVED lines=21> */
.L_x_2657:
[----:B------:R-:W-:Y:S05]  /*6340*/  BSYNC B1 ;  /* 0x0000000000017941 */ /* 0x000fea0003800000 */
.L_x_2656:
[----:B------:R-:W-:Y:S01]  /*6350*/  LEA R5, R0, 0x37800000, 0x17 ;  /* 0x3780000000057811 */ /* 0x000fe200078eb8ff */
[----:B------:R-:W-:-:S05]  /*6360*/  IMAD.SHL.U32 R0, R3, 0x200000, RZ ;  /* 0x0020000003007824 */ /* 0x000fca00078e00ff */
[----:B------:R-:W-:-:S07]  /*6370*/  LOP3.LUT R0, R5, R0, R6, 0xfe, !PT ;  /* 0x0000000005007212 */ /* 0x000fce00078efe06 */
.L_x_2655:
[----:B------:R-:W-:Y:S05]  /*6380*/  BSYNC B0 ;  /* 0x0000000000007941 */ /* 0x000fea0003800000 */
.L_x_2654:
[----:B------:R-:W-:-:S04]  /*6390*/  F2FP.BF16.F32.PACK_AB R0, RZ, R0 ;  /* 0x00000000ff00723e */ /* 0x000fc800000010ff */
[----:B------:R-:W-:Y:S01]  /*63a0*/  PRMT R26, R0, 0x7610, R26 ;  /* 0x00007610001a7816 */ /* 0x000fe2000000001a */
[----:B------:R-:W-:Y:S06]  /*63b0*/  BRA `(.L_x_2635) ;  /* 0x0000000000b47947 */ /* 0x000fec0003800000 */
.L_x_2647:
        /* <DEDUP_REMOVED lines=14> */
.L_x_2661:
[----:B------:R-:W-:Y:S05]  /*64a0*/  BSYNC B0 ;  /* 0x0000000000007941 */ /* 0x000fea0003800000 */
.L_x_2660:
[----:B------:R-:W-:-:S04]  /*64b0*/  F2FP.BF16.F32.PACK_AB R0, RZ, R0 ;  /* 0x00000000ff00723e */ /* 0x000fc800000010ff */
[----:B------:R-:W-:Y:S01]  /*64c0*/  PRMT R26, R0, 0x7610, R26 ;  /* 0x00007610001a7816 */ /* 0x000fe2000000001a */
[----:B------:R-:W-:Y:S06]  /*64d0*/  BRA `(.L_x_2635) ;  /* 0x00000000006c7947 */ /* 0x000fec0003800000 */
.L_x_2634:
        /* <DEDUP_REMOVED lines=16> */
.L_x_2662:
[----:B------:R-:W-:Y:S01]  /*65e0*/  PRMT R26, RZ, 0x7610, R26 ;  /* 0x00007610ff1a7816 */ /* 0x000fe2000000001a */
[----:B------:R-:W-:Y:S06]  /*65f0*/  BRA `(.L_x_2635) ;  /* 0x0000000000247947 */ /* 0x000fec0003800000 */
.L_x_2659:
[----:B------:R-:W2:Y:S02]  /*6600*/  LDG.E.64 R4, desc[UR36][R4.64] ;  /* 0x0000002404047981 */ /* 0x000ea4000c1e1b00 */
[----:B--2---:R-:W0:Y:S02]  /*6610*/  I2F.U64 R0, R4 ;  /* 0x0000000400007312 */ /* 0x004e240000301000 */
[----:B0-----:R-:W-:-:S04]  /*6620*/  F2FP.BF16.F32.PACK_AB R0, RZ, R0 ;  /* 0x00000000ff00723e */ /* 0x001fc800000010ff */
[----:B------:R-:W-:Y:S01]  /*6630*/  PRMT R26, R0, 0x7610, R26 ;  /* 0x00007610001a7816 */ /* 0x000fe2000000001a */
[----:B------:R-:W-:Y:S06]  /*6640*/  BRA `(.L_x_2635) ;  /* 0x0000000000107947 */ /* 0x000fec0003800000 */
.L_x_2658:
[----:B------:R-:W2:Y:S02]  /*6650*/  LDG.E R4, desc[UR36][R4.64] ;  /* 0x0000002404047981 */ /* 0x000ea4000c1e1900 */
[----:B--2---:R-:W-:-:S04]  /*6660*/  I2FP.F32.U32 R0, R4 ;  /* 0x0000000400007245 */ /* 0x004fc80000201000 */
[----:B------:R-:W-:-:S04]  /*6670*/  F2FP.BF16.F32.PACK_AB R0, RZ, R0 ;  /* 0x00000000ff00723e */ /* 0x000fc800000010ff */
[----:B------:R-:W-:-:S07]  /*6680*/  PRMT R26, R0, 0x7610, R26 ;  /* 0x00007610001a7816 */ /* 0x000fce000000001a */
.L_x_2635:
[----:B------:R-:W-:-:S07]  /*6690*/  VIADD R27, R27, 0x80 ;  /* 0x000000801b1b7836 */ /* 0x000fce0000000000 */
.L_x_2596:
[----:B------:R-:W-:Y:S05]  /*66a0*/  BSYNC B6 ;  /* 0x0000000000067941 */ /* 0x000fea0003800000 */
.L_x_2595:
        /* <DEDUP_REMOVED lines=26> */
.L_x_2668:
[----:B------:R-:W2:Y:S02]  /*6850*/  LDG.E.U8 R4, desc[UR36][R4.64] ;  /* 0x0000002404047981 */ /* 0x000ea4000c1e1100 */
[----:B--2---:R-:W-:-:S04]  /*6860*/  I2FP.F32.U32 R0, R4 ;  /* 0x0000000400007245 */ /* 0x004fc80000201000 */
[----:B------:R-:W-:-:S04]  /*6870*/  F2FP.BF16.F32.PACK_AB R0, RZ, R0 ;  /* 0x00000000ff00723e */ /* 0x000fc800000010ff */
[----:B------:R-:W-:Y:S01]  /*6880*/  PRMT R18, R0, 0x7610, R18 ;  /* 0x0000761000127816 */ /* 0x000fe20000000012 */
[----:B------:R-:W-:Y:S06]  /*6890*/  BRA `(.L_x_2670) ;  /* 0x0000000c00c87947 */ /* 0x000fec0003800000 */
.L_x_2667:
        /* <DEDUP_REMOVED lines=11> */
.L_x_2672:
[----:B------:R-:W2:Y:S02]  /*6950*/  LDG.E R4, desc[UR36][R4.64] ;  /* 0x0000002404047981 */ /* 0x000ea4000c1e1900 */
[----:B--2---:R-:W-:-:S04]  /*6960*/  I2FP.F32.S32 R0, R4 ;  /* 0x0000000400007245 */ /* 0x004fc80000201400 */
[----:B------:R-:W-:-:S04]  /*6970*/  F2FP.BF16.F32.PACK_AB R0, RZ, R0 ;  /* 0x00000000ff00723e */ /* 0x000fc800000010ff */
[----:B------:R-:W-:Y:S01]  /*6980*/  PRMT R18, R0, 0x7610, R18 ;  /* 0x0000761000127816 */ /* 0x000fe20000000012 */
[----:B------:R-:W-:Y:S06]  /*6990*/  BRA `(.L_x_2670) ;  /* 0x0000000c00887947 */ /* 0x000fec0003800000 */
.L_x_2671:
[----:B------:R-:W2:Y:S02]  /*69a0*/  LDG.E.U16 R4, desc[UR36][R4.64] ;  /* 0x0000002404047981 */ /* 0x000ea4000c1e1500 */
[----:B--2---:R-:W0:Y:S02]  /*69b0*/  I2F.S16 R0, R4 ;  /* 0x0000000400007306 */ /* 0x004e240000101400 */
[----:B0-----:R-:W-:-:S04]  /*69c0*/  F2FP.BF16.F32.PACK_AB R0, RZ, R0 ;  /* 0x00000000ff00723e */ /* 0x001fc800000010ff */
[----:B------:R-:W-:Y:S01]  /*69d0*/  PRMT R18, R0, 0x7610, R18 ;  /* 0x0000761000127816 */ /* 0x000fe20000000012 */
[----:B------:R-:W-:Y:S06]  /*69e0*/  BRA `(.L_x_2670) ;  /* 0x0000000c00747947 */ /* 0x000fec0003800000 */
.L_x_2666:
        /* <DEDUP_REMOVED lines=9> */
.L_x_2674:
[----:B------:R-:W2:Y:S02]  /*6a80*/  LDG.E.U16 R0, desc[UR36][R4.64] ;  /* 0x0000002404007981 */ /* 0x000ea4000c1e1500 */
[----:B--2---:R-:W-:-:S05]  /*6a90*/  HADD2.F32 R0, -RZ, R0.H0_H0 ;  /* 0x20000000ff007230 */ /* 0x004fca0000004100 */
[----:B------:R-:W-:-:S04]  /*6aa0*/  F2FP.BF16.F32.PACK_AB R0, RZ, R0 ;  /* 0x00000000ff00723e */ /* 0x000fc800000010ff */
[----:B------:R-:W-:Y:S01]  /*6ab0*/  PRMT R18, R0, 0x7610, R18 ;  /* 0x0000761000127816 */ /* 0x000fe20000000012 */
[----:B------:R-:W-:Y:S06]  /*6ac0*/  BRA `(.L_x_2670) ;  /* 0x0000000c003c7947 */ /* 0x000fec0003800000 */
.L_x_2673:
        /* <DEDUP_REMOVED lines=9> */
.L_x_2676:
[----:B------:R-:W2:Y:S02]  /*6b60*/  LDG.E.U16 R4, desc[UR36][R4.64] ;  /* 0x0000002404047981 */ /* 0x000ea4000c1e1500 */
[----:B--2---:R-:W-:-:S05]  /*6b70*/  HADD2.F32 R0, -RZ, R4.H0_H0 ;  /* 0x20000004ff007230 */ /* 0x004fca0000004100 */
[----:B------:R-:W-:-:S04]  /*6b80*/  F2FP.BF16.F32.PACK_AB R0, RZ, R0 ;  /* 0x00000000ff00723e */ /* 0x000fc800000010ff */
[----:B------:R-:W-:Y:S01]  /*6b90*/  PRMT R18, R0, 0x7610, R18 ;  /* 0x0000761000127816 */ /* 0x000fe20000000012 */
[----:B------:R-:W-:Y:S06]  /*6ba0*/  BRA `(.L_x_2670) ;  /* 0x0000000c00047947 */ /* 0x000fec0003800000 */
.L_x_2675:
        /* <DEDUP_REMOVED lines=9> */
.L_x_2665:
        /* <DEDUP_REMOVED lines=14> */
.L_x_2679:
        /* <DEDUP_REMOVED lines=9> */
.L_x_2678:
        /* <DEDUP_REMOVED lines=28> */
.L_x_2681:
        /* <DEDUP_REMOVED lines=15> */
.L_x_2680:
[----:B------:R0:W5:Y:S01]  /*7060*/  LDG.E.U16 R18, desc[UR36][R4.64] ;  /* 0x0000002404127981 */ /* 0x000162000c1e1500 */
[----:B------:R-:W-:Y:S05]  /*7070*/  BRA `(.L_x_2670) ;  /* 0x0000000400d07947 */ /* 0x000fea0003800000 */
.L_x_2677:
        /* <DEDUP_REMOVED lines=13> */
.L_x_2684:
        /* <DEDUP_REMOVED lines=21> */
.L_x_2688:
[----:B------:R-:W-:Y:S05]  /*72a0*/  BSYNC B1 ;  /* 0x0000000000017941 */ /* 0x000fea0003800000 */
.L_x_2687:
[----:B------:R-:W-:Y:S01]  /*72b0*/  LEA R5, R0, 0x3b800000, 0x17 ;  /* 0x3b80000000057811 */ /* 0x000fe200078eb8ff */
[----:B------:R-:W-:-:S05]  /*72c0*/  IMAD.SHL.U32 R0, R3, 0x100000, RZ ;  /* 0x0010000003007824 */ /* 0x000fca00078e00ff */
[----:B------:R-:W-:-:S07]  /*72d0*/  LOP3.LUT R0, R5, R0, R6, 0xfe, !PT ;  /* 0x0000000005007212 */ /* 0x000fce00078efe06 */
.L_x_2686:
[----:B------:R-:W-:Y:S05]  /*72e0*/  BSYNC B0 ;  /* 0x0000000000007941 */ /* 0x000fea0003800000 */
.L_x_2685:
[----:B------:R-:W-:-:S04]  /*72f0*/  F2FP.BF16.F32.PACK_AB R0, RZ, R0 ;  /* 0x00000000ff00723e */ /* 0x000fc800000010ff */
[----:B------:R-:W-:Y:S01]  /*7300*/  PRMT R18, R0, 0x7610, R18 ;  /* 0x0000761000127816 */ /* 0x000fe20000000012 */
[----:B------:R-:W-:Y:S06]  /*7310*/  BRA `(.L_x_2670) ;  /* 0x0000000400287947 */ /* 0x000fec0003800000 */
.L_x_2683:
        /* <DEDUP_REMOVED lines=21> */
.L_x_2692:
[----:B------:R-:W-:Y:S05]  /*7470*/  BSYNC B1 ;  /* 0x0000000000017941 */ /* 0x000fea0003800000 */
.L_x_2691:
[----:B------:R-:W-:Y:S01]  /*7480*/  LEA R5, R0, 0x37800000, 0x17 ;  /* 0x3780000000057811 */ /* 0x000fe200078eb8ff */
[----:B------:R-:W-:-:S05]  /*7490*/  IMAD.SHL.U32 R0, R3, 0x200000, RZ ;  /* 0x0020000003007824 */ /* 0x000fca00078e00ff */
[----:B------:R-:W-:-:S07]  /*74a0*/  LOP3.LUT R0, R5, R0, R6, 0xfe, !PT ;  /* 0x0000000005007212 */ /* 0x000fce00078efe06 */
.L_x_2690:
[----:B------:R-:W-:Y:S05]  /*74b0*/  BSYNC B0 ;  /* 0x0000000000007941 */ /* 0x000fea0003800000 */
.L_x_2689:
[----:B------:R-:W-:-:S04]  /*74c0*/  F2FP.BF16.F32.PACK_AB R0, RZ, R0 ;  /* 0x00000000ff00723e */ /* 0x000fc800000010ff */
[----:B------:R-:W-:Y:S01]  /*74d0*/  PRMT R18, R0, 0x7610, R18 ;  /* 0x0000761000127816 */ /* 0x000fe20000000012 */
[----:B------:R-:W-:Y:S06]  /*74e0*/  BRA `(.L_x_2670) ;  /* 0x0000000000b47947 */ /* 0x000fec0003800000 */
.L_x_2682:
        /* <DEDUP_REMOVED lines=14> */
.L_x_2696:
[----:B------:R-:W-:Y:S05]  /*75d0*/  BSYNC B0 ;  /* 0x0000000000007941 */ /* 0x000fea0003800000 */
.L_x_2695:
[----:B------:R-:W-:-:S04]  /*75e0*/  F2FP.BF16.F32.PACK_AB R0, RZ, R0 ;  /* 0x00000000ff00723e */ /* 0x000fc800000010ff */
[----:B------:R-:W-:Y:S01]  /*75f0*/  PRMT R18, R0, 0x7610, R18 ;  /* 0x0000761000127816 */ /* 0x000fe20000000012 */
[----:B------:R-:W-:Y:S06]  /*7600*/  BRA `(.L_x_2670) ;  /* 0x00000000006c7947 */ /* 0x000fec0003800000 */
.L_x_2669:
        /* <DEDUP_REMOVED lines=16> */
.L_x_2697:
[----:B------:R-:W-:Y:S01]  /*7710*/  PRMT R18, RZ, 0x7610, R18 ;  /* 0x00007610ff127816 */ /* 0x000fe20000000012 */
[----:B------:R-:W-:Y:S06]  /*7720*/  BRA `(.L_x_2670) ;  /* 0x0000000000247947 */ /* 0x000fec0003800000 */
.L_x_2694:
[----:B------:R-:W2:Y:S02]  /*7730*/  LDG.E.64 R4, desc[UR36][R4.64] ;  /* 0x0000002404047981 */ /* 0x000ea4000c1e1b00 */
[----:B--2---:R-:W0:Y:S02]  /*7740*/  I2F.U64 R0, R4 ;  /* 0x0000000400007312 */ /* 0x004e240000301000 */
[----:B0-----:R-:W-:-:S04]  /*7750*/  F2FP.BF16.F32.PACK_AB R0, RZ, R0 ;  /* 0x00000000ff00723e */ /* 0x001fc800000010ff */
[----:B------:R-:W-:Y:S01]  /*7760*/  PRMT R18, R0, 0x7610, R18 ;  /* 0x0000761000127816 */ /* 0x000fe20000000012 */
[----:B------:R-:W-:Y:S06]  /*7770*/  BRA `(.L_x_2670) ;  /* 0x0000000000107947 */ /* 0x000fec0003800000 */
.L_x_2693:
[----:B------:R-:W2:Y:S02]  /*7780*/  LDG.E R4, desc[UR36][R4.64] ;  /* 0x0000002404047981 */ /* 0x000ea4000c1e1900 */
[----:B--2---:R-:W-:-:S04]  /*7790*/  I2FP.F32.U32 R0, R4 ;  /* 0x0000000400007245 */ /* 0x004fc80000201000 */
[----:B------:R-:W-:-:S04]  /*77a0*/  F2FP.BF16.F32.PACK_AB R0, RZ, R0 ;  /* 0x00000000ff00723e */ /* 0x000fc800000010ff */
[----:B------:R-:W-:-:S07]  /*77b0*/  PRMT R18, R0, 0x7610, R18 ;  /* 0x0000761000127816 */ /* 0x000fce0000000012 */
.L_x_2670:
        /* <DEDUP_REMOVED lines=21> */
.L_x_2701:
[----:B------:R-:W2:Y:S02]  /*7910*/  LDG.E.U8 R4, desc[UR36][R4.64] ;  /* 0x0000002404047981 */ /* 0x000ea4000c1e1100 */
[----:B--2---:R-:W-:-:S04]  /*7920*/  I2FP.F32.U32 R0, R4 ;  /* 0x0000000400007245 */ /* 0x004fc80000201000 */
[----:B------:R-:W-:Y:S01]  /*7930*/  F2FP.BF16.F32.PACK_AB R0, RZ, R0 ;  /* 0x00000000ff00723e */ /* 0x000fe200000010ff */
[----:B------:R-:W-:Y:S06]  /*7940*/  BRA `(.L_x_2664) ;  /* 0x0000000c008c7947 */ /* 0x000fec0003800000 */
.L_x_2700:
        /* <DEDUP_REMOVED lines=10> */
.L_x_2704:
[----:B------:R-:W2:Y:S02]  /*79f0*/  LDG.E R4, desc[UR36][R4.64] ;  /* 0x0000002404047981 */ /* 0x000ea4000c1e1900 */
[----:B--2---:R-:W-:-:S04]  /*7a00*/  I2FP.F32.S32 R0, R4 ;  /* 0x0000000400007245 */ /* 0x004fc80000201400 */
[----:B------:R-:W-:Y:S01]  /*7a10*/  F2FP.BF16.F32.PACK_AB R0, RZ, R0 ;  /* 0x00000000ff00723e */ /* 0x000fe200000010ff */
[----:B------:R-:W-:Y:S06]  /*7a20*/  BRA `(.L_x_2664) ;  /* 0x0000000c00547947 */ /* 0x000fec0003800000 */
.L_x_2703:
[----:B------:R-:W2:Y:S02]  /*7a30*/  LDG.E.U16 R4, desc[UR36][R4.64] ;  /* 0x0000002404047981 */ /* 0x000ea4000c1e1500 */
[----:B--2---:R-:W0:Y:S02]  /*7a40*/  I2F.S16 R0, R4 ;  /* 0x0000000400007306 */ /* 0x004e240000101400 */
[----:B0-----:R-:W-:Y:S01]  /*7a50*/  F2FP.BF16.F32.PACK_AB R0, RZ, R0 ;  /* 0x00000000ff00723e */ /* 0x001fe200000010ff */
[----:B------:R-:W-:Y:S06]  /*7a60*/  BRA `(.L_x_2664) ;  /* 0x0000000c00447947 */ /* 0x000fec0003800000 */
.L_x_2699:
        /* <DEDUP_REMOVED lines=9> */
.L_x_2706:
[----:B------:R-:W2:Y:S02]  /*7b00*/  LDG.E.U16 R0, desc[UR36][R4.64] ;  /* 0x0000002404007981 */ /* 0x000ea4000c1e1500 */
[----:B--2---:R-:W-:-:S05]  /*7b10*/  HADD2.F32 R0, -RZ, R0.H0_H0 ;  /* 0x20000000ff007230 */ /* 0x004fca0000004100 */
[----:B------:R-:W-:Y:S01]  /*7b20*/  F2FP.BF16.F32.PACK_AB R0, RZ, R0 ;  /* 0x00000000ff00723e */ /* 0x000fe200000010ff */
[----:B------:R-:W-:Y:S06]  /*7b30*/  BRA `(.L_x_2664) ;  /* 0x0000000c00107947 */ /* 0x000fec0003800000 */
.L_x_2705:
        /* <DEDUP_REMOVED lines=9> */
.L_x_2708:
[----:B------:R-:W2:Y:S02]  /*7bd0*/  LDG.E.U16 R4, desc[UR36][R4.64] ;  /* 0x0000002404047981 */ /* 0x000ea4000c1e1500 */
[----:B--2---:R-:W-:-:S05]  /*7be0*/  HADD2.F32 R0, -RZ, R4.H0_H0 ;  /* 0x20000004ff007230 */ /* 0x004fca0000004100 */
[----:B------:R-:W-:Y:S01]  /*7bf0*/  F2FP.BF16.F32.PACK_AB R0, RZ, R0 ;  /* 0x00000000ff00723e */ /* 0x000fe200000010ff */
[----:B------:R-:W-:Y:S06]  /*7c00*/  BRA `(.L_x_2664) ;  /* 0x0000000800dc7947 */ /* 0x000fec0003800000 */
.L_x_2707:
        /* <DEDUP_REMOVED lines=8> */
.L_x_2698:
        /* <DEDUP_REMOVED lines=13> */
.L_x_2711:
        /* <DEDUP_REMOVED lines=8> */
.L_x_2710:
        /* <DEDUP_REMOVED lines=28> */
.L_x_2713:
        /* <DEDUP_REMOVED lines=12> */
[----:B------:R-:W-:Y:S01]  /*8060*/  F2FP.BF16.F32.PACK_AB R0, RZ, R0 ;  /* 0x00000000ff00723e */ /* 0x000fe200000010ff */
[----:B------:R-:W-:Y:S06]  /*8070*/  BRA `(.L_x_2664) ;  /* 0x0000000400c07947 */ /* 0x000fec0003800000 */
.L_x_2712:
[----:B------:R1:W5:Y:S01]  /*8080*/  LDG.E.U16 R0, desc[UR36][R4.64] ;  /* 0x0000002404007981 */ /* 0x000362000c1e1500 */
[----:B------:R-:W-:Y:S05]  /*8090*/  BRA `(.L_x_2664) ;  /* 0x0000000400b87947 */ /* 0x000fea0003800000 */
.L_x_2709:
        /* <DEDUP_REMOVED lines=12> */
.L_x_2716:
        /* <DEDUP_REMOVED lines=21> */
.L_x_2720:
[----:B------:R-:W-:Y:S05]  /*82b0*/  BSYNC B1 ;  /* 0x0000000000017941 */ /* 0x000fea0003800000 */
.L_x_2719:
[----:B------:R-:W-:Y:S01]  /*82c0*/  LEA R5, R0, 0x3b800000, 0x17 ;  /* 0x3b80000000057811 */ /* 0x000fe200078eb8ff */
[----:B------:R-:W-:-:S05]  /*82d0*/  IMAD.SHL.U32 R0, R3, 0x100000, RZ ;  /* 0x0010000003007824 */ /* 0x000fca00078e00ff */
[----:B------:R-:W-:-:S07]  /*82e0*/  LOP3.LUT R0, R5, R0, R6, 0xfe, !PT ;  /* 0x0000000005007212 */ /* 0x000fce00078efe06 */
.L_x_2718:
[----:B------:R-:W-:Y:S05]  /*82f0*/  BSYNC B0 ;  /* 0x0000000000007941 */ /* 0x000fea0003800000 */
.L_x_2717:
[----:B------:R-:W-:Y:S01]  /*8300*/  F2FP.BF16.F32.PACK_AB R0, RZ, R0 ;  /* 0x00000000ff00723e */ /* 0x000fe200000010ff */
[----:B------:R-:W-:Y:S06]  /*8310*/  BRA `(.L_x_2664) ;  /* 0x0000000400187947 */ /* 0x000fec0003800000 */
.L_x_2715:
        /* <DEDUP_REMOVED lines=21> */
.L_x_2724:
[----:B------:R-:W-:Y:S05]  /*8470*/  BSYNC B1 ;  /* 0x0000000000017941 */ /* 0x000fea0003800000 */
.L_x_2723:
[----:B------:R-:W-:Y:S01]  /*8480*/  LEA R5, R0, 0x37800000, 0x17 ;  /* 0x3780000000057811 */ /* 0x000fe200078eb8ff */
[----:B------:R-:W-:-:S05]  /*8490*/  IMAD.SHL.U32 R0, R3, 0x200000, RZ ;  /* 0x0020000003007824 */ /* 0x000fca00078e00ff */
[----:B------:R-:W-:-:S07]  /*84a0*/  LOP3.LUT R0, R5, R0, R6, 0xfe, !PT ;  /* 0x0000000005007212 */ /* 0x000fce00078efe06 */
.L_x_2722:
[----:B------:R-:W-:Y:S05]  /*84b0*/  BSYNC B0 ;  /* 0x0000000000007941 */ /* 0x000fea0003800000 */
.L_x_2721:
[----:B------:R-:W-:Y:S01]  /*84c0*/  F2FP.BF16.F32.PACK_AB R0, RZ, R0 ;  /* 0x00000000ff00723e */ /* 0x000fe200000010ff */
[----:B------:R-:W-:Y:S06]  /*84d0*/  BRA `(.L_x_2664) ;  /* 0x0000000000a87947 */ /* 0x000fec0003800000 */
.L_x_2714:
        /* <DEDUP_REMOVED lines=14> */
.L_x_2728:
[----:B------:R-:W-:Y:S05]  /*85c0*/  BSYNC B0 ;  /* 0x0000000000007941 */ /* 0x000fea0003800000 */
.L_x_2727:
[----:B------:R-:W-:Y:S01]  /*85d0*/  F2FP.BF16.F32.PACK_AB R0, RZ, R0 ;  /* 0x00000000ff00723e */ /* 0x000fe200000010ff */
[----:B------:R-:W-:Y:S06]  /*85e0*/  BRA `(.L_x_2664) ;  /* 0x0000000000647947 */ /* 0x000fec0003800000 */
.L_x_2702:
        /* <DEDUP_REMOVED lines=16> */
.L_x_2729:
[----:B------:R-:W-:Y:S01]  /*86f0*/  PRMT R0, RZ, 0x7610, R0 ;  /* 0x00007610ff007816 */ /* 0x000fe20000000000 */
[----:B------:R-:W-:Y:S06]  /*8700*/  BRA `(.L_x_2664) ;  /* 0x00000000001c7947 */ /* 0x000fec0003800000 */
.L_x_2726:
[----:B------:R-:W2:Y:S02]  /*8710*/  LDG.E.64 R4, desc[UR36][R4.64] ;  /* 0x0000002404047981 */ /* 0x000ea4000c1e1b00 */
[----:B--2---:R-:W0:Y:S02]  /*8720*/  I2F.U64 R0, R4 ;  /* 0x0000000400007312 */ /* 0x004e240000301000 */
[----:B0-----:R-:W-:Y:S01]  /*8730*/  F2FP.BF16.F32.PACK_AB R0, RZ, R0 ;  /* 0x00000000ff00723e */ /* 0x001fe200000010ff */
[----:B------:R-:W-:Y:S06]  /*8740*/  BRA `(.L_x_2664) ;  /* 0x00000000000c7947 */ /* 0x000fec0003800000 */
.L_x_2725:
[----:B------:R-:W2:Y:S02]  /*8750*/  LDG.E R4, desc[UR36][R4.64] ;  /* 0x0000002404047981 */ /* 0x000ea4000c1e1900 */
[----:B--2---:R-:W-:-:S04]  /*8760*/  I2FP.F32.U32 R0, R4 ;  /* 0x0000000400007245 */ /* 0x004fc80000201000 */
[----:B------:R-:W-:-:S07]  /*8770*/  F2FP.BF16.F32.PACK_AB R0, RZ, R0 ;  /* 0x00000000ff00723e */ /* 0x000fce00000010ff */
.L_x_2664:
[----:B------:R-:W-:Y:S05]  /*8780*/  BSYNC B6 ;  /* 0x0000000000067941 */ /* 0x000fea0003800000 */
.L_x_2663:
[----:B------:R-:W0:Y:S01]  /*8790*/  S2R R25, SR_TID.X ;  /* 0x0000000000197919 */ /* 0x000e220000002100 */
[----:B------:R-:W-:Y:S01]  /*87a0*/  BSSY B6, `(.L_x_2730) ;  /* 0x000012a000067945 */ /* 0x000fe20003800000 */
[C---:B01----:R-:W-:Y:S01]  /*87b0*/  VIADD R5, R25.reuse, 0x100 ;  /* 0x0000010019057836 */ /* 0x043fe20000000000 */
[----:B------:R-:W-:-:S04]  /*87c0*/  ISETP.GE.AND P3, PT, R25, R16, PT ;  /* 0x000000101900720c */ /* 0x000fc80003f66270 */
[----:B------:R-:W-:Y:S01]  /*87d0*/  ISETP.GE.AND P1, PT, R5, R16, PT ;  /* 0x000000100500720c */ /* 0x000fe20003f26270 */
[----:B------:R-:W-:-:S05]  /*87e0*/  VIADD R5, R25, 0x180 ;  /* 0x0000018019057836 */ /* 0x000fca0000000000 */
[----:B------:R-:W-:-:S03]  /*87f0*/  ISETP.GE.AND P2, PT, R5, R16, PT ;  /* 0x000000100500720c */ /* 0x000fc60003f46270 */
[----:B-----5:R-:W-:Y:S02]  /*8800*/  @!P3 IMAD.U32 R4, R17, 0x10000, RZ ;  /* 0x000100001104b824 */ /* 0x020fe400078e00ff */
[----:B------:R-:W-:Y:S02]  /*8810*/  @!P3 IMAD.U32 R19, R19, 0x10000, RZ ;  /* 0x000100001313b824 */ /* 0x000fe400078e00ff */
[----:B------:R-:W-:Y:S02]  /*8820*/  @!P1 IMAD.U32 R5, R23, 0x10000, RZ ;  /* 0x0001000017059824 */ /* 0x000fe400078e00ff */
[----:B------:R-:W-:Y:S01]  /*8830*/  VIADD R23, R25, 0x80 ;  /* 0x0000008019177836 */ /* 0x000fe20000000000 */
[----:B------:R-:W-:Y:S01]  /*8840*/  @!P3 LOP3.LUT R4, R4, 0x80000000, R19, 0xb8, !PT ;  /* 0x800000000404b812 */ /* 0x000fe200078eb813 */
[----:B------:R-:W-:Y:S01]  /*8850*/  @!P1 IMAD.U32 R26, R26, 0x10000, RZ ;  /* 0x000100001a1a9824 */ /* 0x000fe200078e00ff */
[----:B------:R-:W0:Y:S01]  /*8860*/  LDC.U8 R19, c[0x0][0x240] ;  /* 0x00009000ff137b82 */ /* 0x000e220000000000 */
[----:B------:R-:W-:Y:S01]  /*8870*/  @!P2 IMAD.U32 R0, R0, 0x10000, RZ ;  /* 0x000100000000a824 */ /* 0x000fe200078e00ff */
[----:B------:R-:W-:Y:S01]  /*8880*/  ISETP.GE.AND P0, PT, R23, R16, PT ;  /* 0x000000101700720c */ /* 0x000fe20003f06270 */
[----:B------:R1:W2:Y:S01]  /*8890*/  @!P3 F2F.BF16.F32 R3, R4 ;  /* 0x000000040003b304 */ /* 0x0002a20000202000 */
[----:B------:R-:W-:Y:S01]  /*88a0*/  @!P1 LOP3.LUT R26, R5, 0x80000000, R26, 0xb8, !PT ;  /* 0x80000000051a9812 */ /* 0x000fe200078eb81a */
[----:B------:R-:W-:-:S05]  /*88b0*/  @!P2 IMAD.U32 R5, R18, 0x10000, RZ ;  /* 0x000100001205a824 */ /* 0x000fca00078e00ff */
[----:B------:R-:W-:Y:S01]  /*88c0*/  @!P2 LOP3.LUT R6, R5, 0x80000000, R0, 0xb8, !PT ;  /* 0x800000000506a812 */ /* 0x000fe200078eb800 */
[----:B------:R1:W3:Y:S04]  /*88d0*/  @!P1 F2F.BF16.F32 R17, R26 ;  /* 0x0000001a00119304 */ /* 0x0002e80000202000 */
[----:B------:R-:W-:Y:S02]  /*88e0*/  @!P0 IMAD.U32 R0, R22, 0x10000, RZ ;  /* 0x0001000016008824 */ /* 0x000fe400078e00ff */
[----:B------:R-:W-:Y:S02]  /*88f0*/  @!P0 IMAD.U32 R5, R24, 0x10000, RZ ;  /* 0x0001000018058824 */ /* 0x000fe400078e00ff */
[----:B------:R1:W4:Y:S03]  /*8900*/  @!P2 F2F.BF16.F32 R18, R6 ;  /* 0x000000060012a304 */ /* 0x0003260000202000 */
[----:B------:R-:W-:-:S05]  /*8910*/  @!P0 LOP3.LUT R0, R0, 0x80000000, R5, 0xb8, !PT ;  /* 0x8000000000008812 */ /* 0x000fca00078eb805 */
[----:B------:R1:W0:Y:S01]  /*8920*/  @!P0 F2F.BF16.F32 R22, R0 ;  /* 0x0000000000168304 */ /* 0x0002220000202000 */
[----:B--23--:R-:W-:Y:S05]  /*8930*/  @P3 BRA `(.L_x_2731) ;  /* 0x0000001000403947 */ /* 0x00cfea0003800000 */
[----:B------:R-:W2:Y:S01]  /*8940*/  LDC.64 R8, c[0x0][0x218] ;  /* 0x00008600ff087b82 */ /* 0x000ea20000000a00 */
[----:B01----:R-:W-:Y:S01]  /*8950*/  PRMT R0, R19, 0x9910, RZ ;  /* 0x0000991013007816 */ /* 0x003fe200000000ff */
[----:B------:R-:W-:Y:S01]  /*8960*/  IMAD R25, R2, 0x200, R25 ;  /* 0x0000020002197824 */ /* 0x000fe200078e0219 */
[----:B------:R-:W-:Y:S02]  /*8970*/  ULDC UR4, c[0x0][0x244] ;  /* 0x0000910000047ab9 */ /* 0x000fe40000000800 */
[----:B------:R-:W-:Y:S01]  /*8980*/  ISETP.GT.AND P0, PT, R0, 0x9, PT ;  /* 0x000000090000780c */ /* 0x000fe20003f04270 */
[----:B------:R-:W-:-:S05]  /*8990*/  IMAD R25, R25, UR4, RZ ;  /* 0x0000000419197c24 */ /* 0x000fca000f8e02ff */
[----:B--2---:R-:W-:-:S05]  /*89a0*/  IADD3 R8, P1, R25, R8, RZ ;  /* 0x0000000819087210 */ /* 0x004fca0007f3e0ff */
        /* <DEDUP_REMOVED lines=10> */
[----:B------:R-:W-:Y:S02]  /*8a50*/  IMAD.U32 R3, R3, 0x10000, RZ ;  /* 0x0001000003037824 */ /* 0x000fe400078e00ff */
[----:B------:R-:W-:-:S04]  /*8a60*/  IMAD.MOV.U32 R25, RZ, RZ, R23 ;  /* 0x000000ffff197224 */ /* 0x000fc800078e0017 */
[----:B------:R-:W0:Y:S02]  /*8a70*/  F2I.FTZ.TRUNC.NTZ R3, R3 ;  /* 0x0000000300037305 */ /* 0x000e24000021f100 */
[----:B0-----:R0:W-:Y:S01]  /*8a80*/  STG.E.U8 desc[UR36][R8.64], R3 ;  /* 0x0000000308007986 */ /* 0x0011e2000c101124 */
[----:B------:R-:W-:Y:S05]  /*8a90*/  BRA `(.L_x_2731) ;  /* 0x0000000c00e87947 */ /* 0x000fea0003800000 */
.L_x_2735:
[----:B------:R-:W-:Y:S02]  /*8aa0*/  IMAD.U32 R5, R3, 0x10000, RZ ;  /* 0x0001000003057824 */ /* 0x000fe400078e00ff */
[----:B------:R-:W-:-:S04]  /*8ab0*/  IMAD.MOV.U32 R25, RZ, RZ, R23 ;  /* 0x000000ffff197224 */ /* 0x000fc800078e0017 */
[----:B------:R-:W0:Y:S02]  /*8ac0*/  F2I.S64.TRUNC R4, R5 ;  /* 0x0000000500047311 */ /* 0x000e24000020d900 */
[----:B0-----:R0:W-:Y:S01]  /*8ad0*/  STG.E.U8 desc[UR36][R8.64], R4 ;  /* 0x0000000408007986 */ /* 0x0011e2000c101124 */
[----:B------:R-:W-:Y:S05]  /*8ae0*/  BRA `(.L_x_2731) ;  /* 0x0000000c00d47947 */ /* 0x000fea0003800000 */
.L_x_2734:
[----:B------:R-:W-:-:S13]  /*8af0*/  ISETP.NE.AND P0, PT, R0, 0x2, PT ;  /* 0x000000020000780c */ /* 0x000fda0003f05270 */
[----:B------:R-:W-:Y:S05]  /*8b00*/  @!P0 BRA `(.L_x_2737) ;  /* 0x0000000000388947 */ /* 0x000fea0003800000 */
[----:B------:R-:W-:-:S13]  /*8b10*/  ISETP.NE.AND P0, PT, R0, 0x3, PT ;  /* 0x000000030000780c */ /* 0x000fda0003f05270 */
[----:B------:R-:W-:Y:S05]  /*8b20*/  @!P0 BRA `(.L_x_2738) ;  /* 0x00000000001c8947 */ /* 0x000fea0003800000 */
[----:B------:R-:W-:-:S13]  /*8b30*/  ISETP.NE.AND P0, PT, R0, 0x4, PT ;  /* 0x000000040000780c */ /* 0x000fda0003f05270 */
[----:B------:R-:W-:Y:S05]  /*8b40*/  @P0 BRA `(.L_x_2736) ;  /* 0x0000000c00500947 */ /* 0x000fea0003800000 */
[----:B------:R-:W-:Y:S02]  /*8b50*/  IMAD.U32 R4, R3, 0x10000, RZ ;  /* 0x0001000003047824 */ /* 0x000fe400078e00ff */
[----:B------:R-:W-:-:S04]  /*8b60*/  IMAD.MOV.U32 R25, RZ, RZ, R23 ;  /* 0x000000ffff197224 */ /* 0x000fc800078e0017 */
[----:B------:R-:W0:Y:S02]  /*8b70*/  F2I.S64.TRUNC R4, R4 ;  /* 0x0000000400047311 */ /* 0x000e24000020d900 */
[----:B0-----:R0:W-:Y:S01]  /*8b80*/  STG.E.64 desc[UR36][R8.64], R4 ;  /* 0x0000000408007986 */ /* 0x0011e2000c101b24 */
[----:B------:R-:W-:Y:S05]  /*8b90*/  BRA `(.L_x_2731) ;  /* 0x0000000c00a87947 */ /* 0x000fea0003800000 */
.L_x_2738:
[----:B------:R-:W-:Y:S02]  /*8ba0*/  IMAD.U32 R3, R3, 0x10000, RZ ;  /* 0x0001000003037824 */ /* 0x000fe400078e00ff */
[----:B------:R-:W-:-:S04]  /*8bb0*/  IMAD.MOV.U32 R25, RZ, RZ, R23 ;  /* 0x000000ffff197224 */ /* 0x000fc800078e0017 */
[----:B------:R-:W0:Y:S02]  /*8bc0*/  F2I.FTZ.TRUNC.NTZ R3, R3 ;  /* 0x0000000300037305 */ /* 0x000e24000021f100 */
[----:B0-----:R0:W-:Y:S01]  /*8bd0*/  STG.E desc[UR36][R8.64], R3 ;  /* 0x0000000308007986 */ /* 0x0011e2000c101924 */
[----:B------:R-:W-:Y:S05]  /*8be0*/  BRA `(.L_x_2731) ;  /* 0x0000000c00947947 */ /* 0x000fea0003800000 */
.L_x_2737:
[----:B------:R-:W-:Y:S02]  /*8bf0*/  IMAD.U32 R3, R3, 0x10000, RZ ;  /* 0x0001000003037824 */ /* 0x000fe400078e00ff */
[----:B------:R-:W-:-:S04]  /*8c00*/  IMAD.MOV.U32 R25, RZ, RZ, R23 ;  /* 0x000000ffff197224 */ /* 0x000fc800078e0017 */
[----:B------:R-:W0:Y:S02]  /*8c10*/  F2I.FTZ.TRUNC.NTZ R3, R3 ;  /* 0x0000000300037305 */ /* 0x000e24000021f100 */
[----:B0-----:R0:W-:Y:S01]  /*8c20*/  STG.E.U16 desc[UR36][R8.64], R3 ;  /* 0x0000000308007986 */ /* 0x0011e2000c101524 */
[----:B------:R-:W-:Y:S05]  /*8c30*/  BRA `(.L_x_2731) ;  /* 0x0000000c00807947 */ /* 0x000fea0003800000 */
.L_x_2733:
[----:B------:R-:W-:-:S13]  /*8c40*/  ISETP.GT.AND P0, PT, R0, 0x6, PT ;  /* 0x000000060000780c */ /* 0x000fda0003f04270 */
[----:B------:R-:W-:Y:S05]  /*8c50*/  @P0 BRA `(.L_x_2739) ;  /* 0x0000000000340947 */ /* 0x000fea0003800000 */
[----:B------:R-:W-:-:S13]  /*8c60*/  ISETP.NE.AND P0, PT, R0, 0x5, PT ;  /* 0x000000050000780c */ /* 0x000fda0003f05270 */
[----:B------:R-:W-:Y:S05]  /*8c70*/  @!P0 BRA `(.L_x_2740) ;  /* 0x0000000000188947 */ /* 0x000fea0003800000 */
[----:B------:R-:W-:-:S13]  /*8c80*/  ISETP.NE.AND P0, PT, R0, 0x6, PT ;  /* 0x000000060000780c */ /* 0x000fda0003f05270 */
[----:B------:R-:W-:Y:S05]  /*8c90*/  @P0 BRA `(.L_x_2736) ;  /* 0x0000000800fc0947 */ /* 0x000fea0003800000 */
[----:B------:R-:W-:Y:S02]  /*8ca0*/  IMAD.U32 R3, R3, 0x10000, RZ ;  /* 0x0001000003037824 */ /* 0x000fe400078e00ff */
[----:B------:R-:W-:-:S03]  /*8cb0*/  IMAD.MOV.U32 R25, RZ, RZ, R23 ;  /* 0x000000ffff197224 */ /* 0x000fc600078e0017 */
[----:B------:R3:W-:Y:S01]  /*8cc0*/  STG.E desc[UR36][R8.64], R3 ;  /* 0x0000000308007986 */ /* 0x0007e2000c101924 */
[----:B------:R-:W-:Y:S05]  /*8cd0*/  BRA `(.L_x_2731) ;  /* 0x0000000c00587947 */ /* 0x000fea0003800000 */
.L_x_2740:
[----:B------:R-:W-:Y:S02]  /*8ce0*/  IMAD.U32 R0, R3, 0x10000, RZ ;  /* 0x0001000003007824 */ /* 0x000fe400078e00ff */
[----:B------:R-:W-:-:S03]  /*8cf0*/  IMAD.MOV.U32 R25, RZ, RZ, R23 ;  /* 0x000000ffff197224 */ /* 0x000fc600078e0017 */
[----:B------:R-:W-:-:S05]  /*8d00*/  F2FP.F16.F32.PACK_AB R0, RZ, R0 ;  /* 0x00000000ff00723e */ /* 0x000fca00000000ff */
[----:B------:R2:W-:Y:S01]  /*8d10*/  STG.E.U16 desc[UR36][R8.64], R0 ;  /* 0x0000000008007986 */ /* 0x0005e2000c101524 */
[----:B------:R-:W-:Y:S05]  /*8d20*/  BRA `(.L_x_2731) ;  /* 0x0000000c00447947 */ /* 0x000fea0003800000 */
.L_x_2739:
[----:B------:R-:W-:-:S13]  /*8d30*/  ISETP.NE.AND P0, PT, R0, 0x7, PT ;  /* 0x000000070000780c */ /* 0x000fda0003f05270 */
[----:B------:R-:W-:Y:S05]  /*8d40*/  @!P0 BRA `(.L_x_2741) ;  /* 0x00000000003c8947 */ /* 0x000fea0003800000 */
[----:B------:R-:W-:-:S13]  /*8d50*/  ISETP.NE.AND P0, PT, R0, 0x8, PT ;  /* 0x000000080000780c */ /* 0x000fda0003f05270 */
[----:B------:R-:W-:Y:S05]  /*8d60*/  @!P0 BRA `(.L_x_2742) ;  /* 0x00000000001c8947 */ /* 0x000fea0003800000 */
[----:B------:R-:W-:-:S13]  /*8d70*/  ISETP.NE.AND P0, PT, R0, 0x9, PT ;  /* 0x000000090000780c */ /* 0x000fda0003f05270 */
[----:B------:R-:W-:Y:S05]  /*8d80*/  @P0 BRA `(.L_x_2736) ;  /* 0x0000000800c00947 */ /* 0x000fea0003800000 */
[----:B------:R-:W-:Y:S02]  /*8d90*/  IMAD.U32 R4, R3, 0x10000, RZ ;  /* 0x0001000003047824 */ /* 0x000fe400078e00ff */
[----:B------:R-:W-:Y:S02]  /*8da0*/  IMAD.MOV.U32 R5, RZ, RZ, RZ ;  /* 0x000000ffff057224 */ /* 0x000fe400078e00ff */
[----:B------:R-:W-:-:S03]  /*8db0*/  IMAD.MOV.U32 R25, RZ, RZ, R23 ;  /* 0x000000ffff197224 */ /* 0x000fc600078e0017 */
[----:B------:R0:W-:Y:S01]  /*8dc0*/  STG.E.64 desc[UR36][R8.64], R4 ;  /* 0x0000000408007986 */ /* 0x0001e2000c101b24 */
[----:B------:R-:W-:Y:S05]  /*8dd0*/  BRA `(.L_x_2731) ;  /* 0x0000000c00187947 */ /* 0x000fea0003800000 */
.L_x_2742:
[----:B------:R-:W-:Y:S02]  /*8de0*/  IMAD.U32 R3, R3, 0x10000, RZ ;  /* 0x0001000003037824 */ /* 0x000fe400078e00ff */
[----:B------:R-:W-:-:S03]  /*8df0*/  IMAD.MOV.U32 R25, RZ, RZ, R23 ;  /* 0x000000ffff197224 */ /* 0x000fc600078e0017 */
[----:B------:R-:W-:-:S04]  /*8e00*/  F2FP.F16.F32.PACK_AB R3, RZ, R3 ;  /* 0x00000003ff03723e */ /* 0x000fc800000000ff */
[----:B------:R-:W-:-:S05]  /*8e10*/  PRMT R3, R3, 0x5410, RZ ;  /* 0x0000541003037816 */ /* 0x000fca00000000ff */
[----:B------:R0:W-:Y:S01]  /*8e20*/  STG.E desc[UR36][R8.64], R3 ;  /* 0x0000000308007986 */ /* 0x0001e2000c101924 */
[----:B------:R-:W-:Y:S05]  /*8e30*/  BRA `(.L_x_2731) ;  /* 0x0000000c00007947 */ /* 0x000fea0003800000 */
.L_x_2741:
[----:B------:R-:W-:Y:S02]  /*8e40*/  IMAD.U32 R4, R3, 0x10000, RZ ;  /* 0x0001000003047824 */ /* 0x000fe400078e00ff */
[----:B------:R-:W-:Y:S02]  /*8e50*/  IMAD.MOV.U32 R25, RZ, RZ, R23 ;  /* 0x000000ffff197224 */ /* 0x000fe400078e0017 */
[----:B------:R-:W-:-:S06]  /*8e60*/  FMUL.FTZ R4, R4, 1 ;  /* 0x3f80000004047820 */ /* 0x000fcc0000410000 */
[----:B------:R-:W0:Y:S02]  /*8e70*/  F2F.F64.F32 R4, R4 ;  /* 0x0000000400047310 */ /* 0x000e240000201800 */
[----:B0-----:R0:W-:Y:S01]  /*8e80*/  STG.E.64 desc[UR36][R8.64], R4 ;  /* 0x0000000408007986 */ /* 0x0011e2000c101b24 */
[----:B------:R-:W-:Y:S05]  /*8e90*/  BRA `(.L_x_2731) ;  /* 0x0000000800e87947 */ /* 0x000fea0003800000 */
.L_x_2732:
        /* <DEDUP_REMOVED lines=10> */
[----:B------:R-:W-:-:S04]  /*8f40*/  FSETP.NEU.FTZ.AND P0, PT, R3, RZ, PT ;  /* 0x000000ff0300720b */ /* 0x000fc80003f1d000 */
[----:B------:R-:W-:-:S05]  /*8f50*/  SEL R3, RZ, 0x1, !P0 ;  /* 0x00000001ff037807 */ /* 0x000fca0004000000 */
[----:B------:R0:W-:Y:S01]  /*8f60*/  STG.E.U8 desc[UR36][R8.64], R3 ;  /* 0x0000000308007986 */ /* 0x0001e2000c101124 */
[----:B------:R-:W-:Y:S05]  /*8f70*/  BRA `(.L_x_2731) ;  /* 0x0000000800b07947 */ /* 0x000fea0003800000 */
.L_x_2745:
[----:B------:R-:W-:Y:S01]  /*8f80*/  IMAD.U32 R3, R3, 0x10000, RZ ;  /* 0x0001000003037824 */ /* 0x000fe200078e00ff */
[----:B------:R-:W-:Y:S01]  /*8f90*/  CS2R R6, SRZ ;  /* 0x0000000000067805 */ /* 0x000fe2000001ff00 */
[----:B------:R-:W-:Y:S02]  /*8fa0*/  IMAD.MOV.U32 R25, RZ, RZ, R23 ;  /* 0x000000ffff197224 */ /* 0x000fe400078e0017 */
[----:B------:R-:W-:-:S04]  /*8fb0*/  FMUL.FTZ R3, R3, 1 ;  /* 0x3f80000003037820 */ /* 0x000fc80000410000 */
[----:B------:R-:W0:Y:S02]  /*8fc0*/  F2F.F64.F32 R4, R3 ;  /* 0x0000000300047310 */ /* 0x000e240000201800 */
[----:B0-----:R0:W-:Y:S01]  /*8fd0*/  STG.E.128 desc[UR36][R8.64], R4 ;  /* 0x0000000408007986 */ /* 0x0011e2000c101d24 */
[----:B------:R-:W-:Y:S05]  /*8fe0*/  BRA `(.L_x_2731) ;  /* 0x0000000800947947 */ /* 0x000fea0003800000 */
.L_x_2744:
        /* <DEDUP_REMOVED lines=21> */
.L_x_2749:
[----:B------:R-:W-:Y:S05]  /*9140*/  BSYNC B0 ;  /* 0x0000000000007941 */ /* 0x000fea0003800000 */
.L_x_2748:
[----:B------:R-:W-:Y:S01]  /*9150*/  LOP3.LUT R5, R0, R5, RZ, 0xfc, !PT ;  /* 0x0000000500057212 */ /* 0x000fe200078efcff */
[----:B------:R-:W-:-:S04]  /*9160*/  IMAD.MOV.U32 R25, RZ, RZ, R23 ;  /* 0x000000ffff197224 */ /* 0x000fc800078e0017 */
[----:B------:R0:W-:Y:S01]  /*9170*/  STG.E.U8 desc[UR36][R8.64], R5 ;  /* 0x0000000508007986 */ /* 0x0001e2000c101124 */
[----:B------:R-:W-:Y:S05]  /*9180*/  BRA `(.L_x_2731) ;  /* 0x00000008002c7947 */ /* 0x000fea0003800000 */
.L_x_2747:
        /* <DEDUP_REMOVED lines=13> */
.L_x_2751:
[----:B------:R-:W-:Y:S01]  /*9260*/  IMAD.MOV.U32 R0, RZ, RZ, 0x7f ;  /* 0x0000007fff007424 */ /* 0x000fe200078e00ff */
[----:B------:R-:W-:-:S04]  /*9270*/  ISETP.GT.U32.AND P0, PT, R3, 0x7f800000, PT ;  /* 0x7f8000000300780c */ /* 0x000fc80003f04070 */
[----:B------:R-:W-:-:S09]  /*9280*/  SEL R0, R0, 0x7c, P0 ;  /* 0x0000007c00007807 */ /* 0x000fd20000000000 */
.L_x_2752:
[----:B------:R-:W-:Y:S05]  /*9290*/  BSYNC B0 ;  /* 0x0000000000007941 */ /* 0x000fea0003800000 */
.L_x_2750:
[----:B------:R-:W-:Y:S01]  /*92a0*/  LOP3.LUT R3, R5, 0x80000000, RZ, 0xc0, !PT ;  /* 0x8000000005037812 */ /* 0x000fe200078ec0ff */
[----:B------:R-:W-:-:S03]  /*92b0*/  IMAD.MOV.U32 R25, RZ, RZ, R23 ;  /* 0x000000ffff197224 */ /* 0x000fc600078e0017 */
[----:B------:R-:W-:-:S04]  /*92c0*/  SHF.R.U32.HI R3, RZ, 0x18, R3 ;  /* 0x00000018ff037819 */ /* 0x000fc80000011603 */
[----:B------:R-:W-:-:S05]  /*92d0*/  LOP3.LUT R3, R0, R3, RZ, 0xfc, !PT ;  /* 0x0000000300037212 */ /* 0x000fca00078efcff */
[----:B------:R0:W-:Y:S01]  /*92e0*/  STG.E.U8 desc[UR36][R8.64], R3 ;  /* 0x0000000308007986 */ /* 0x0001e2000c101124 */
[----:B------:R-:W-:Y:S05]  /*92f0*/  BRA `(.L_x_2731) ;  /* 0x0000000400d07947 */ /* 0x000fea0003800000 */
.L_x_2746:
[----:B------:R0:W-:Y:S01]  /*9300*/  STG.E.U16 desc[UR36][R8.64], R3 ;  /* 0x0000000308007986 */ /* 0x0001e2000c101524 */
[----:B------:R-:W-:Y:S01]  /*9310*/  IMAD.MOV.U32 R25, RZ, RZ, R23 ;  /* 0x000000ffff197224 */ /* 0x000fe200078e0017 */
[----:B------:R-:W-:Y:S06]  /*9320*/  BRA `(.L_x_2731) ;  /* 0x0000000400c47947 */ /* 0x000fec0003800000 */
.L_x_2743:
        /* <DEDUP_REMOVED lines=10> */
[----:B------:R-:W0:Y:S02]  /*93d0*/  F2I.FTZ.U32.TRUNC.NTZ R3, R3 ;  /* 0x0000000300037305 */ /* 0x000e24000021f000 */
[----:B0-----:R0:W-:Y:S01]  /*93e0*/  STG.E.U16 desc[UR36][R8.64], R3 ;  /* 0x0000000308007986 */ /* 0x0011e2000c101524 */
[----:B------:R-:W-:Y:S05]  /*93f0*/  BRA `(.L_x_2731) ;  /* 0x0000000400907947 */ /* 0x000fea0003800000 */
.L_x_2755:
        /* <DEDUP_REMOVED lines=17> */
.L_x_2758:
[----:B------:R-:W-:-:S04]  /*9510*/  LOP3.LUT R3, R5, 0x80000000, RZ, 0xc0, !PT ;  /* 0x8000000005037812 */ /* 0x000fc800078ec0ff */
[----:B------:R-:W-:-:S04]  /*9520*/  SHF.R.U32.HI R3, RZ, 0x18, R3 ;  /* 0x00000018ff037819 */ /* 0x000fc80000011603 */
[----:B------:R-:W-:-:S04]  /*9530*/  LOP3.LUT R0, R0, R3, RZ, 0xfc, !PT ;  /* 0x0000000300007212 */ /* 0x000fc800078efcff */
[----:B------:R-:W-:-:S07]  /*9540*/  PRMT R4, R0, 0x7610, R4 ;  /* 0x0000761000047816 */ /* 0x000fce0000000004 */
.L_x_2757:
[----:B------:R-:W-:Y:S05]  /*9550*/  BSYNC B0 ;  /* 0x0000000000007941 */ /* 0x000fea0003800000 */
.L_x_2756:
[----:B------:R0:W-:Y:S01]  /*9560*/  STG.E.U8 desc[UR36][R8.64], R4 ;  /* 0x0000000408007986 */ /* 0x0001e2000c101124 */
[----:B------:R-:W-:Y:S01]  /*9570*/  IMAD.MOV.U32 R25, RZ, RZ, R23 ;  /* 0x000000ffff197224 */ /* 0x000fe200078e0017 */
[----:B------:R-:W-:Y:S06]  /*9580*/  BRA `(.L_x_2731) ;  /* 0x00000004002c7947 */ /* 0x000fec0003800000 */
.L_x_2754:
        /* <DEDUP_REMOVED lines=17> */
.L_x_2761:
[----:B------:R-:W-:-:S04]  /*96a0*/  LOP3.LUT R3, R5, 0x80000000, RZ, 0xc0, !PT ;  /* 0x8000000005037812 */ /* 0x000fc800078ec0ff */
[----:B------:R-:W-:-:S04]  /*96b0*/  SHF.R.U32.HI R3, RZ, 0x18, R3 ;  /* 0x00000018ff037819 */ /* 0x000fc80000011603 */
[----:B------:R-:W-:-:S04]  /*96c0*/  LOP3.LUT R0, R0, R3, RZ, 0xfc, !PT ;  /* 0x0000000300007212 */ /* 0x000fc800078efcff */
[----:B------:R-:W-:-:S07]  /*96d0*/  PRMT R4, R0, 0x7610, R4 ;  /* 0x0000761000047816 */ /* 0x000fce0000000004 */
.L_x_2760:
[----:B------:R-:W-:Y:S05]  /*96e0*/  BSYNC B0 ;  /* 0x0000000000007941 */ /* 0x000fea0003800000 */
.L_x_2759:
[----:B------:R0:W-:Y:S01]  /*96f0*/  STG.E.U8 desc[UR36][R8.64], R4 ;  /* 0x0000000408007986 */ /* 0x0001e2000c101124 */
[----:B------:R-:W-:Y:S01]  /*9700*/  IMAD.MOV.U32 R25, RZ, RZ, R23 ;  /* 0x000000ffff197224 */ /* 0x000fe200078e0017 */
[----:B------:R-:W-:Y:S06]  /*9710*/  BRA `(.L_x_2731) ;  /* 0x0000000000c87947 */ /* 0x000fec0003800000 */
.L_x_2753:
[----:B------:R-:W-:-:S13]  /*9720*/  ISETP.NE.AND P0, PT, R0, 0x1c, PT ;  /* 0x0000001c0000780c */ /* 0x000fda0003f05270 */
[----:B------:R-:W-:Y:S05]  /*9730*/  @!P0 BRA `(.L_x_2762) ;  /* 0x0000000000b08947 */ /* 0x000fea0003800000 */
[----:B------:R-:W-:-:S13]  /*9740*/  ISETP.NE.AND P0, PT, R0, 0x1d, PT ;  /* 0x0000001d0000780c */ /* 0x000fda0003f05270 */
[----:B------:R-:W-:Y:S05]  /*9750*/  @!P0 BRA `(.L_x_2763) ;  /* 0x0000000000948947 */ /* 0x000fea0003800000 */
[----:B------:R-:W-:-:S13]  /*9760*/  ISETP.NE.AND P0, PT, R0, 0x2c, PT ;  /* 0x0000002c0000780c */ /* 0x000fda0003f05270 */
[----:B------:R-:W-:Y:S05]  /*9770*/  @P0 BRA `(.L_x_2736) ;  /* 0x0000000000440947 */ /* 0x000fea0003800000 */
[----:B------:R-:W-:Y:S02]  /*9780*/  IMAD.U32 R4, R3, 0x10000, RZ ;  /* 0x0001000003047824 */ /* 0x000fe400078e00ff */
        /* <DEDUP_REMOVED lines=16> */
.L_x_2736:
        /* <DEDUP_REMOVED lines=15> */
[----:B0---4-:R-:W-:Y:S05]  /*9980*/  CALL.ABS.NOINC R14 ;  /* 0x000000000e007343 */ /* 0x011fea0003c00000 */
.L_x_2764:
[----:B------:R-:W-:Y:S01]  /*9990*/  IMAD.MOV.U32 R25, RZ, RZ, R23 ;  /* 0x000000ffff197224 */ /* 0x000fe200078e0017 */
[----:B------:R-:W-:Y:S06]  /*99a0*/  BRA `(.L_x_2731) ;  /* 0x0000000000247947 */ /* 0x000fec0003800000 */
.L_x_2763:
[----:B------:R-:W-:Y:S02]  /*99b0*/  IMAD.U32 R4, R3, 0x10000, RZ ;  /* 0x0001000003047824 */ /* 0x000fe400078e00ff */
[----:B------:R-:W-:-:S04]  /*99c0*/  IMAD.MOV.U32 R25, RZ, RZ, R23 ;  /* 0x000000ffff197224 */ /* 0x000fc800078e0017 */
[----:B------:R-:W0:Y:S02]  /*99d0*/  F2I.U64.TRUNC R4, R4 ;  /* 0x0000000400047311 */ /* 0x000e24000020d800 */
[----:B0-----:R0:W-:Y:S01]  /*99e0*/  STG.E.64 desc[UR36][R8.64], R4 ;  /* 0x0000000408007986 */ /* 0x0011e2000c101b24 */
[----:B------:R-:W-:Y:S05]  /*99f0*/  BRA `(.L_x_2731) ;  /* 0x0000000000107947 */ /* 0x000fea0003800000 */
.L_x_2762:
[----:B------:R-:W-:Y:S02]  /*9a00*/  IMAD.U32 R3, R3, 0x10000, RZ ;  /* 0x0001000003037824 */ /* 0x000fe400078e00ff */
[----:B------:R-:W-:-:S04]  /*9a10*/  IMAD.MOV.U32 R25, RZ, RZ, R23 ;  /* 0x000000ffff197224 */ /* 0x000fc800078e0017 */
[----:B------:R-:W0:Y:S02]  /*9a20*/  F2I.FTZ.U32.TRUNC.NTZ R3, R3 ;  /* 0x0000000300037305 */ /* 0x000e24000021f000 */
[----:B0-----:R0:W-:Y:S02]  /*9a30*/  STG.E desc[UR36][R8.64], R3 ;  /* 0x0000000308007986 */ /* 0x0011e4000c101924 */
.L_x_2731:
[----:B------:R-:W-:Y:S05]  /*9a40*/  BSYNC B6 ;  /* 0x0000000000067941 */ /* 0x000fea0003800000 */
.L_x_2730:
[----:B------:R-:W-:Y:S01]  /*9a50*/  ISETP.GE.AND P0, PT, R25, R16, PT ;  /* 0x000000101900720c */ /* 0x000fe20003f06270 */
[----:B------:R-:W-:-:S12]  /*9a60*/  BSSY B6, `(.L_x_2765) ;  /* 0x00001fc000067945 */ /* 0x000fd80003800000 */
[----:B------:R-:W-:Y:S05]  /*9a70*/  @P0 BRA `(.L_x_2766) ;  /* 0x0000001c00e80947 */ /* 0x000fea0003800000 */
[----:B0-23--:R-:W0:Y:S01]  /*9a80*/  LDC.64 R8, c[0x0][0x218] ;  /* 0x00008600ff087b82 */ /* 0x00de220000000a00 */
[----:B-1----:R-:W-:Y:S01]  /*9a90*/  IMAD R0, R2, 0x200, R25 ;  /* 0x0000020002007824 */ /* 0x002fe200078e0219 */
        /* <DEDUP_REMOVED lines=20> */
.L_x_2770:
[----:B------:R-:W-:-:S06]  /*9be0*/  IMAD.U32 R5, R22, 0x10000, RZ ;  /* 0x0001000016057824 */ /* 0x000fcc00078e00ff */
[----:B------:R-:W0:Y:S02]  /*9bf0*/  F2I.S64.TRUNC R4, R5 ;  /* 0x0000000500047311 */ /* 0x000e24000020d900 */
[----:B0-----:R0:W-:Y:S01]  /*9c00*/  STG.E.U8 desc[UR36][R8.64], R4 ;  /* 0x0000000408007986 */ /* 0x0011e2000c101124 */
[----:B------:R-:W-:Y:S05]  /*9c10*/  BRA `(.L_x_2772) ;  /* 0x0000000c00847947 */ /* 0x000fea0003800000 */
.L_x_2769:
        /* <DEDUP_REMOVED lines=10> */
.L_x_2774:
[----:B------:R-:W-:-:S04]  /*9cc0*/  IMAD.U32 R22, R22, 0x10000, RZ ;  /* 0x0001000016167824 */ /* 0x000fc800078e00ff */
[----:B------:R-:W0:Y:S02]  /*9cd0*/  F2I.FTZ.TRUNC.NTZ R3, R22 ;  /* 0x0000001600037305 */ /* 0x000e24000021f100 */
[----:B0-----:R0:W-:Y:S01]  /*9ce0*/  STG.E desc[UR36][R8.64], R3 ;  /* 0x0000000308007986 */ /* 0x0011e2000c101924 */
[----:B------:R-:W-:Y:S05]  /*9cf0*/  BRA `(.L_x_2772) ;  /* 0x0000000c004c7947 */ /* 0x000fea0003800000 */
.L_x_2773:
[----:B------:R-:W-:-:S04]  /*9d00*/  IMAD.U32 R22, R22, 0x10000, RZ ;  /* 0x0001000016167824 */ /* 0x000fc800078e00ff */
[----:B------:R-:W0:Y:S02]  /*9d10*/  F2I.FTZ.TRUNC.NTZ R3, R22 ;  /* 0x0000001600037305 */ /* 0x000e24000021f100 */
[----:B0-----:R0:W-:Y:S01]  /*9d20*/  STG.E.U16 desc[UR36][R8.64], R3 ;  /* 0x0000000308007986 */ /* 0x0011e2000c101524 */
[----:B------:R-:W-:Y:S05]  /*9d30*/  BRA `(.L_x_2772) ;  /* 0x0000000c003c7947 */ /* 0x000fea0003800000 */
.L_x_2768:
        /* <DEDUP_REMOVED lines=9> */
.L_x_2776:
[----:B------:R-:W-:-:S05]  /*9dd0*/  IMAD.U32 R0, R22, 0x10000, RZ ;  /* 0x0001000016007824 */ /* 0x000fca00078e00ff */
[----:B------:R-:W-:-:S05]  /*9de0*/  F2FP.F16.F32.PACK_AB R0, RZ, R0 ;  /* 0x00000000ff00723e */ /* 0x000fca00000000ff */
[----:B------:R0:W-:Y:S01]  /*9df0*/  STG.E.U16 desc[UR36][R8.64], R0 ;  /* 0x0000000008007986 */ /* 0x0001e2000c101524 */
[----:B------:R-:W-:Y:S05]  /*9e00*/  BRA `(.L_x_2772) ;  /* 0x0000000c00087947 */ /* 0x000fea0003800000 */
.L_x_2775:
        /* <DEDUP_REMOVED lines=10> */
.L_x_2778:
[----:B------:R-:W-:-:S05]  /*9eb0*/  IMAD.U32 R22, R22, 0x10000, RZ ;  /* 0x0001000016167824 */ /* 0x000fca00078e00ff */
[----:B------:R-:W-:-:S04]  /*9ec0*/  F2FP.F16.F32.PACK_AB R3, RZ, R22 ;  /* 0x00000016ff03723e */ /* 0x000fc800000000ff */
[----:B------:R-:W-:-:S05]  /*9ed0*/  PRMT R3, R3, 0x5410, RZ ;  /* 0x0000541003037816 */ /* 0x000fca00000000ff */
[----:B------:R3:W-:Y:S01]  /*9ee0*/  STG.E desc[UR36][R8.64], R3 ;  /* 0x0000000308007986 */ /* 0x0007e2000c101924 */
[----:B------:R-:W-:Y:S05]  /*9ef0*/  BRA `(.L_x_2772) ;  /* 0x0000000800cc7947 */ /* 0x000fea0003800000 */
.L_x_2777:
[----:B------:R-:W-:-:S04]  /*9f00*/  IMAD.U32 R4, R22, 0x10000, RZ ;  /* 0x0001000016047824 */ /* 0x000fc800078e00ff */
[----:B------:R-:W-:-:S06]  /*9f10*/  FMUL.FTZ R4, R4, 1 ;  /* 0x3f80000004047820 */ /* 0x000fcc0000410000 */
[----:B------:R-:W0:Y:S02]  /*9f20*/  F2F.F64.F32 R4, R4 ;  /* 0x0000000400047310 */ /* 0x000e240000201800 */
[----:B0-----:R0:W-:Y:S01]  /*9f30*/  STG.E.64 desc[UR36][R8.64], R4 ;  /* 0x0000000408007986 */ /* 0x0011e2000c101b24 */
[----:B------:R-:W-:Y:S05]  /*9f40*/  BRA `(.L_x_2772) ;  /* 0x0000000800b87947 */ /* 0x000fea0003800000 */
.L_x_2767:
        /* <DEDUP_REMOVED lines=13> */
.L_x_2781:
[----:B------:R-:W-:Y:S01]  /*a020*/  IMAD.U32 R22, R22, 0x10000, RZ ;  /* 0x0001000016167824 */ /* 0x000fe200078e00ff */
[----:B------:R-:W-:-:S03]  /*a030*/  CS2R R6, SRZ ;  /* 0x0000000000067805 */ /* 0x000fc6000001ff00 */
[----:B------:R-:W-:-:S06]  /*a040*/  FMUL.FTZ R4, R22, 1 ;  /* 0x3f80000016047820 */ /* 0x000fcc0000410000 */
[----:B------:R-:W0:Y:S02]  /*a050*/  F2F.F64.F32 R4, R4 ;  /* 0x0000000400047310 */ /* 0x000e240000201800 */
[----:B0-----:R0:W-:Y:S01]  /*a060*/  STG.E.128 desc[UR36][R8.64], R4 ;  /* 0x0000000408007986 */ /* 0x0011e2000c101d24 */
[----:B------:R-:W-:Y:S05]  /*a070*/  BRA `(.L_x_2772) ;  /* 0x00000008006c7947 */ /* 0x000fea0003800000 */
.L_x_2780:
        /* <DEDUP_REMOVED lines=21> */
.L_x_2785:
[----:B------:R-:W-:Y:S05]  /*a1d0*/  BSYNC B0 ;  /* 0x0000000000007941 */ /* 0x000fea0003800000 */
.L_x_2784:
[----:B------:R-:W-:-:S05]  /*a1e0*/  LOP3.LUT R5, R0, R5, RZ, 0xfc, !PT ;  /* 0x0000000500057212 */ /* 0x000fca00078efcff */
[----:B------:R0:W-:Y:S01]  /*a1f0*/  STG.E.U8 desc[UR36][R8.64], R5 ;  /* 0x0000000508007986 */ /* 0x0001e2000c101124 */
[----:B------:R-:W-:Y:S05]  /*a200*/  BRA `(.L_x_2772) ;  /* 0x0000000800087947 */ /* 0x000fea0003800000 */
.L_x_2783:
        /* <DEDUP_REMOVED lines=13> */
.L_x_2787:
[----:B------:R-:W-:Y:S01]  /*a2e0*/  IMAD.MOV.U32 R0, RZ, RZ, 0x7f ;  /* 0x0000007fff007424 */ /* 0x000fe200078e00ff */
[----:B------:R-:W-:-:S04]  /*a2f0*/  ISETP.GT.U32.AND P0, PT, R3, 0x7f800000, PT ;  /* 0x7f8000000300780c */ /* 0x000fc80003f04070 */
[----:B------:R-:W-:-:S09]  /*a300*/  SEL R0, R0, 0x7c, P0 ;  /* 0x0000007c00007807 */ /* 0x000fd20000000000 */
.L_x_2788:
[----:B------:R-:W-:Y:S05]  /*a310*/  BSYNC B0 ;  /* 0x0000000000007941 */ /* 0x000fea0003800000 */
.L_x_2786:
[----:B------:R-:W-:-:S04]  /*a320*/  LOP3.LUT R3, R5, 0x80000000, RZ, 0xc0, !PT ;  /* 0x8000000005037812 */ /* 0x000fc800078ec0ff */
[----:B------:R-:W-:-:S04]  /*a330*/  SHF.R.U32.HI R3, RZ, 0x18, R3 ;  /* 0x00000018ff037819 */ /* 0x000fc80000011603 */
[----:B------:R-:W-:-:S05]  /*a340*/  LOP3.LUT R3, R0, R3, RZ, 0xfc, !PT ;  /* 0x0000000300037212 */ /* 0x000fca00078efcff */
[----:B------:R0:W-:Y:S01]  /*a350*/  STG.E.U8 desc[UR36][R8.64], R3 ;  /* 0x0000000308007986 */ /* 0x0001e2000c101124 */
[----:B------:R-:W-:Y:S05]  /*a360*/  BRA `(.L_x_2772) ;  /* 0x0000000400b07947 */ /* 0x000fea0003800000 */
.L_x_2782:
[----:B------:R0:W-:Y:S01]  /*a370*/  STG.E.U16 desc[UR36][R8.64], R22 ;  /* 0x0000001608007986 */ /* 0x0001e2000c101524 */
[----:B------:R-:W-:Y:S05]  /*a380*/  BRA `(.L_x_2772) ;  /* 0x0000000400a87947 */ /* 0x000fea0003800000 */
.L_x_2779:
        /* <DEDUP_REMOVED lines=12> */
.L_x_2791:
        /* <DEDUP_REMOVED lines=17> */
.L_x_2794:
[----:B------:R-:W-:-:S04]  /*a560*/  LOP3.LUT R3, R5, 0x80000000, RZ, 0xc0, !PT ;  /* 0x8000000005037812 */ /* 0x000fc800078ec0ff */
[----:B------:R-:W-:-:S04]  /*a570*/  SHF.R.U32.HI R3, RZ, 0x18, R3 ;  /* 0x00000018ff037819 */ /* 0x000fc80000011603 */
[----:B------:R-:W-:-:S04]  /*a580*/  LOP3.LUT R0, R0, R3, RZ, 0xfc, !PT ;  /* 0x0000000300007212 */ /* 0x000fc800078efcff */
[----:B------:R-:W-:-:S07]  /*a590*/  PRMT R4, R0, 0x7610, R4 ;  /* 0x0000761000047816 */ /* 0x000fce0000000004 */
.L_x_2793:
[----:B------:R-:W-:Y:S05]  /*a5a0*/  BSYNC B0 ;  /* 0x0000000000007941 */ /* 0x000fea0003800000 */
.L_x_2792:
[----:B------:R0:W-:Y:S01]  /*a5b0*/  STG.E.U8 desc[UR36][R8.64], R4 ;  /* 0x0000000408007986 */ /* 0x0001e2000c101124 */
[----:B------:R-:W-:Y:S05]  /*a5c0*/  BRA `(.L_x_2772) ;  /* 0x0000000400187947 */ /* 0x000fea0003800000 */
.L_x_2790:
        /* <DEDUP_REMOVED lines=17> */
.L_x_2797:
[----:B------:R-:W-:-:S04]  /*a6e0*/  LOP3.LUT R3, R5, 0x80000000, RZ, 0xc0, !PT ;  /* 0x8000000005037812 */ /* 0x000fc800078ec0ff */
[----:B------:R-:W-:-:S04]  /*a6f0*/  SHF.R.U32.HI R3, RZ, 0x18, R3 ;  /* 0x00000018ff037819 */ /* 0x000fc80000011603 */
[----:B------:R-:W-:-:S04]  /*a700*/  LOP3.LUT R0, R0, R3, RZ, 0xfc, !PT ;  /* 0x0000000300007212 */ /* 0x000fc800078efcff */
[----:B------:R-:W-:-:S07]  /*a710*/  PRMT R4, R0, 0x7610, R4 ;  /* 0x0000761000047816 */ /* 0x000fce0000000004 */
.L_x_2796:
[----:B------:R-:W-:Y:S05]  /*a720*/  BSYNC B0 ;  /* 0x0000000000007941 */ /* 0x000fea0003800000 */
.L_x_2795:
[----:B------:R0:W-:Y:S01]  /*a730*/  STG.E.U8 desc[UR36][R8.64], R4 ;  /* 0x0000000408007986 */ /* 0x0001e2000c101124 */
[----:B------:R-:W-:Y:S05]  /*a740*/  BRA `(.L_x_2772) ;  /* 0x0000000000b87947 */ /* 0x000fea0003800000 */
.L_x_2789:
        /* <DEDUP_REMOVED lines=22> */
.L_x_2771:
        /* <DEDUP_REMOVED lines=16> */
.L_x_2800:
[----:B------:R-:W-:Y:S05]  /*a9b0*/  BRA `(.L_x_2772) ;  /* 0x00000000001c7947 */ /* 0x000fea0003800000 */
.L_x_2799:
[----:B------:R-:W-:-:S06]  /*a9c0*/  IMAD.U32 R4, R22, 0x10000, RZ ;  /* 0x0001000016047824 */ /* 0x000fcc00078e00ff */
[----:B------:R-:W0:Y:S02]  /*a9d0*/  F2I.U64.TRUNC R4, R4 ;  /* 0x0000000400047311 */ /* 0x000e24000020d800 */
[----:B0-----:R0:W-:Y:S01]  /*a9e0*/  STG.E.64 desc[UR36][R8.64], R4 ;  /* 0x0000000408007986 */ /* 0x0011e2000c101b24 */
[----:B------:R-:W-:Y:S05]  /*a9f0*/  BRA `(.L_x_2772) ;  /* 0x00000000000c7947 */ /* 0x000fea0003800000 */
.L_x_2798:
[----:B------:R-:W-:-:S04]  /*aa00*/  IMAD.U32 R22, R22, 0x10000, RZ ;  /* 0x0001000016167824 */ /* 0x000fc800078e00ff */
[----:B------:R-:W0:Y:S02]  /*aa10*/  F2I.FTZ.U32.TRUNC.NTZ R3, R22 ;  /* 0x0000001600037305 */ /* 0x000e24000021f000 */
[----:B0-----:R0:W-:Y:S02]  /*aa20*/  STG.E desc[UR36][R8.64], R3 ;  /* 0x0000000308007986 */ /* 0x0011e4000c101924 */
.L_x_2772:
[----:B------:R-:W-:-:S05]  /*aa30*/  VIADD R25, R25, 0x80 ;  /* 0x0000008019197836 */ /* 0x000fca0000000000 */
[----:B------:R-:W-:-:S13]  /*aa40*/  ISETP.GE.AND P0, PT, R25, R16, PT ;  /* 0x000000101900720c */ /* 0x000fda0003f06270 */
[----:B------:R-:W-:Y:S05]  /*aa50*/  @P0 BRA `(.L_x_2766) ;  /* 0x0000000c00f00947 */ /* 0x000fea0003800000 */
[----:B0123--:R-:W0:Y:S01]  /*aa60*/  LDC.64 R8, c[0x0][0x218] ;  /* 0x00008600ff087b82 */ /* 0x00fe220000000a00 */
        /* <DEDUP_REMOVED lines=17> */
[----:B------:R-:W-:-:S06]  /*ab80*/  IMAD.U32 R17, R17, 0x10000, RZ ;  /* 0x0001000011117824 */ /* 0x000fcc00078e00ff */
[----:B------:R-:W0:Y:S02]  /*ab90*/  F2I.FTZ.TRUNC.NTZ R17, R17 ;  /* 0x0000001100117305 */ /* 0x000e24000021f100 */
[----:B0-----:R0:W-:Y:S01]  /*aba0*/  STG.E.U8 desc[UR36][R8.64], R17 ;  /* 0x0000001108007986 */ /* 0x0011e2000c101124 */
[----:B------:R-:W-:Y:S05]  /*abb0*/  BRA `(.L_x_2806) ;  /* 0x0000000c00947947 */ /* 0x000fea0003800000 */
.L_x_2804:
[----:B------:R-:W-:-:S06]  /*abc0*/  IMAD.U32 R5, R17, 0x10000, RZ ;  /* 0x0001000011057824 */ /* 0x000fcc00078e00ff */
[----:B------:R-:W0:Y:S02]  /*abd0*/  F2I.S64.TRUNC R4, R5 ;  /* 0x0000000500047311 */ /* 0x000e24000020d900 */
[----:B0-----:R0:W-:Y:S01]  /*abe0*/  STG.E.U8 desc[UR36][R8.64], R4 ;  /* 0x0000000408007986 */ /* 0x0011e2000c101124 */
[----:B------:R-:W-:Y:S05]  /*abf0*/  BRA `(.L_x_2806) ;  /* 0x0000000c00847947 */ /* 0x000fea0003800000 */
.L_x_2803:
        /* <DEDUP_REMOVED lines=10> */
.L_x_2808:
[----:B------:R-:W-:-:S06]  /*aca0*/  IMAD.U32 R17, R17, 0x10000, RZ ;  /* 0x0001000011117824 */ /* 0x000fcc00078e00ff */
[----:B------:R-:W0:Y:S02]  /*acb0*/  F2I.FTZ.TRUNC.NTZ R17, R17 ;  /* 0x0000001100117305 */ /* 0x000e24000021f100 */
[----:B0-----:R0:W-:Y:S01]  /*acc0*/  STG.E desc[UR36][R8.64], R17 ;  /* 0x0000001108007986 */ /* 0x0011e2000c101924 */
[----:B------:R-:W-:Y:S05]  /*acd0*/  BRA `(.L_x_2806) ;  /* 0x0000000c004c7947 */ /* 0x000fea0003800000 */
.L_x_2807:
[----:B------:R-:W-:-:S06]  /*ace0*/  IMAD.U32 R17, R17, 0x10000, RZ ;  /* 0x0001000011117824 */ /* 0x000fcc00078e00ff */
[----:B------:R-:W0:Y:S02]  /*acf0*/  F2I.FTZ.TRUNC.NTZ R17, R17 ;  /* 0x0000001100117305 */ /* 0x000e24000021f100 */
[----:B0-----:R0:W-:Y:S01]  /*ad00*/  STG.E.U16 desc[UR36][R8.64], R17 ;  /* 0x0000001108007986 */ /* 0x0011e2000c101524 */
[----:B------:R-:W-:Y:S05]  /*ad10*/  BRA `(.L_x_2806) ;  /* 0x0000000c003c7947 */ /* 0x000fea0003800000 */
.L_x_2802:
        /* <DEDUP_REMOVED lines=9> */
.L_x_2810:
[----:B------:R-:W-:-:S05]  /*adb0*/  IMAD.U32 R0, R17, 0x10000, RZ ;  /* 0x0001000011007824 */ /* 0x000fca00078e00ff */
[----:B------:R-:W-:-:S05]  /*adc0*/  F2FP.F16.F32.PACK_AB R0, RZ, R0 ;  /* 0x00000000ff00723e */ /* 0x000fca00000000ff */
[----:B------:R0:W-:Y:S01]  /*add0*/  STG.E.U16 desc[UR36][R8.64], R0 ;  /* 0x0000000008007986 */ /* 0x0001e2000c101524 */
[----:B------:R-:W-:Y:S05]  /*ade0*/  BRA `(.L_x_2806) ;  /* 0x0000000c00087947 */ /* 0x000fea0003800000 */
.L_x_2809:
        /* <DEDUP_REMOVED lines=10> */
.L_x_2812:
[----:B------:R-:W-:-:S05]  /*ae90*/  IMAD.U32 R17, R17, 0x10000, RZ ;  /* 0x0001000011117824 */ /* 0x000fca00078e00ff */
[----:B------:R-:W-:-:S04]  /*aea0*/  F2FP.F16.F32.PACK_AB R3, RZ, R17 ;  /* 0x00000011ff03723e */ /* 0x000fc800000000ff */
[----:B------:R-:W-:-:S05]  /*aeb0*/  PRMT R3, R3, 0x5410, RZ ;  /* 0x0000541003037816 */ /* 0x000fca00000000ff */
[----:B------:R2:W-:Y:S01]  /*aec0*/  STG.E desc[UR36][R8.64], R3 ;  /* 0x0000000308007986 */ /* 0x0005e2000c101924 */
[----:B------:R-:W-:Y:S05]  /*aed0*/  BRA `(.L_x_2806) ;  /* 0x0000000800cc7947 */ /* 0x000fea0003800000 */
.L_x_2811:
[----:B------:R-:W-:-:S04]  /*aee0*/  IMAD.U32 R4, R17, 0x10000, RZ ;  /* 0x0001000011047824 */ /* 0x000fc800078e00ff */
[----:B------:R-:W-:-:S06]  /*aef0*/  FMUL.FTZ R4, R4, 1 ;  /* 0x3f80000004047820 */ /* 0x000fcc0000410000 */
[----:B------:R-:W0:Y:S02]  /*af00*/  F2F.F64.F32 R4, R4 ;  /* 0x0000000400047310 */ /* 0x000e240000201800 */
[----:B0-----:R0:W-:Y:S01]  /*af10*/  STG.E.64 desc[UR36][R8.64], R4 ;  /* 0x0000000408007986 */ /* 0x0011e2000c101b24 */
[----:B------:R-:W-:Y:S05]  /*af20*/  BRA `(.L_x_2806) ;  /* 0x0000000800b87947 */ /* 0x000fea0003800000 */
.L_x_2801:
        /* <DEDUP_REMOVED lines=13> */
.L_x_2815:
[----:B------:R-:W-:Y:S01]  /*b000*/  IMAD.U32 R17, R17, 0x10000, RZ ;  /* 0x0001000011117824 */ /* 0x000fe200078e00ff */
[----:B------:R-:W-:-:S03]  /*b010*/  CS2R R6, SRZ ;  /* 0x0000000000067805 */ /* 0x000fc6000001ff00 */
[----:B------:R-:W-:-:S06]  /*b020*/  FMUL.FTZ R4, R17, 1 ;  /* 0x3f80000011047820 */ /* 0x000fcc0000410000 */
[----:B------:R-:W0:Y:S02]  /*b030*/  F2F.F64.F32 R4, R4 ;  /* 0x0000000400047310 */ /* 0x000e240000201800 */
[----:B0-----:R0:W-:Y:S01]  /*b040*/  STG.E.128 desc[UR36][R8.64], R4 ;  /* 0x0000000408007986 */ /* 0x0011e2000c101d24 */
[----:B------:R-:W-:Y:S05]  /*b050*/  BRA `(.L_x_2806) ;  /* 0x00000008006c7947 */ /* 0x000fea0003800000 */
.L_x_2814:
        /* <DEDUP_REMOVED lines=21> */
.L_x_2819:
[----:B------:R-:W-:Y:S05]  /*b1b0*/  BSYNC B0 ;  /* 0x0000000000007941 */ /* 0x000fea0003800000 */
.L_x_2818:
[----:B------:R-:W-:-:S05]  /*b1c0*/  LOP3.LUT R5, R0, R5, RZ, 0xfc, !PT ;  /* 0x0000000500057212 */ /* 0x000fca00078efcff */
[----:B------:R0:W-:Y:S01]  /*b1d0*/  STG.E.U8 desc[UR36][R8.64], R5 ;  /* 0x0000000508007986 */ /* 0x0001e2000c101124 */
[----:B------:R-:W-:Y:S05]  /*b1e0*/  BRA `(.L_x_2806) ;  /* 0x0000000800087947 */ /* 0x000fea0003800000 */
.L_x_2817:
        /* <DEDUP_REMOVED lines=13> */
.L_x_2821:
[----:B------:R-:W-:Y:S01]  /*b2c0*/  IMAD.MOV.U32 R0, RZ, RZ, 0x7f ;  /* 0x0000007fff007424 */ /* 0x000fe200078e00ff */
[----:B------:R-:W-:-:S04]  /*b2d0*/  ISETP.GT.U32.AND P0, PT, R3, 0x7f800000, PT ;  /* 0x7f8000000300780c */ /* 0x000fc80003f04070 */
[----:B------:R-:W-:-:S09]  /*b2e0*/  SEL R0, R0, 0x7c, P0 ;  /* 0x0000007c00007807 */ /* 0x000fd20000000000 */
.L_x_2822:
[----:B------:R-:W-:Y:S05]  /*b2f0*/  BSYNC B0 ;  /* 0x0000000000007941 */ /* 0x000fea0003800000 */
.L_x_2820:
[----:B------:R-:W-:-:S04]  /*b300*/  LOP3.LUT R3, R17, 0x80000000, RZ, 0xc0, !PT ;  /* 0x8000000011037812 */ /* 0x000fc800078ec0ff */
[----:B------:R-:W-:-:S04]  /*b310*/  SHF.R.U32.HI R3, RZ, 0x18, R3 ;  /* 0x00000018ff037819 */ /* 0x000fc80000011603 */
[----:B------:R-:W-:-:S05]  /*b320*/  LOP3.LUT R3, R0, R3, RZ, 0xfc, !PT ;  /* 0x0000000300037212 */ /* 0x000fca00078efcff */
[----:B------:R0:W-:Y:S01]  /*b330*/  STG.E.U8 desc[UR36][R8.64], R3 ;  /* 0x0000000308007986 */ /* 0x0001e2000c101124 */
[----:B------:R-:W-:Y:S05]  /*b340*/  BRA `(.L_x_2806) ;  /* 0x0000000400b07947 */ /* 0x000fea0003800000 */
.L_x_2816:
[----:B------:R0:W-:Y:S01]  /*b350*/  STG.E.U16 desc[UR36][R8.64], R17 ;  /* 0x0000001108007986 */ /* 0x0001e2000c101524 */
[----:B------:R-:W-:Y:S05]  /*b360*/  BRA `(.L_x_2806) ;  /* 0x0000000400a87947 */ /* 0x000fea0003800000 */
.L_x_2813:
        /* <DEDUP_REMOVED lines=12> */
.L_x_2825:
        /* <DEDUP_REMOVED lines=17> */
.L_x_2828:
[----:B------:R-:W-:-:S04]  /*b540*/  LOP3.LUT R3, R17, 0x80000000, RZ, 0xc0, !PT ;  /* 0x8000000011037812 */ /* 0x000fc800078ec0ff */
[----:B------:R-:W-:-:S04]  /*b550*/  SHF.R.U32.HI R3, RZ, 0x18, R3 ;  /* 0x00000018ff037819 */ /* 0x000fc80000011603 */
[----:B------:R-:W-:-:S04]  /*b560*/  LOP3.LUT R0, R0, R3, RZ, 0xfc, !PT ;  /* 0x0000000300007212 */ /* 0x000fc800078efcff */
[----:B------:R-:W-:-:S07]  /*b570*/  PRMT R4, R0, 0x7610, R4 ;  /* 0x0000761000047816 */ /* 0x000fce0000000004 */
.L_x_2827:
[----:B------:R-:W-:Y:S05]  /*b580*/  BSYNC B0 ;  /* 0x0000000000007941 */ /* 0x000fea0003800000 */
.L_x_2826:
[----:B------:R0:W-:Y:S01]  /*b590*/  STG.E.U8 desc[UR36][R8.64], R4 ;  /* 0x0000000408007986 */ /* 0x0001e2000c101124 */
[----:B------:R-:W-:Y:S05]  /*b5a0*/  BRA `(.L_x_2806) ;  /* 0x0000000400187947 */ /* 0x000fea0003800000 */
.L_x_2824:
        /* <DEDUP_REMOVED lines=17> */
.L_x_2831:
[----:B------:R-:W-:-:S04]  /*b6c0*/  LOP3.LUT R3, R17, 0x80000000, RZ, 0xc0, !PT ;  /* 0x8000000011037812 */ /* 0x000fc800078ec0ff */
[----:B------:R-:W-:-:S04]  /*b6d0*/  SHF.R.U32.HI R3, RZ, 0x18, R3 ;  /* 0x00000018ff037819 */ /* 0x000fc80000011603 */
[----:B------:R-:W-:-:S04]  /*b6e0*/  LOP3.LUT R0, R0, R3, RZ, 0xfc, !PT ;  /* 0x0000000300007212 */ /* 0x000fc800078efcff */
[----:B------:R-:W-:-:S07]  /*b6f0*/  PRMT R4, R0, 0x7610, R4 ;  /* 0x0000761000047816 */ /* 0x000fce0000000004 */
.L_x_2830:
[----:B------:R-:W-:Y:S05]  /*b700*/  BSYNC B0 ;  /* 0x0000000000007941 */ /* 0x000fea0003800000 */
.L_x_2829:
[----:B------:R0:W-:Y:S01]  /*b710*/  STG.E.U8 desc[UR36][R8.64], R4 ;  /* 0x0000000408007986 */ /* 0x0001e2000c101124 */
[----:B------:R-:W-:Y:S05]  /*b720*/  BRA `(.L_x_2806) ;  /* 0x0000000000b87947 */ /* 0x000fea0003800000 */
.L_x_2823:
        /* <DEDUP_REMOVED lines=22> */
.L_x_2805:
        /* <DEDUP_REMOVED lines=16> */
.L_x_2834:
[----:B------:R-:W-:Y:S05]  /*b990*/  BRA `(.L_x_2806) ;  /* 0x00000000001c7947 */ /* 0x000fea0003800000 */
.L_x_2833:
[----:B------:R-:W-:-:S06]  /*b9a0*/  IMAD.U32 R4, R17, 0x10000, RZ ;  /* 0x0001000011047824 */ /* 0x000fcc00078e00ff */
[----:B------:R-:W0:Y:S02]  /*b9b0*/  F2I.U64.TRUNC R4, R4 ;  /* 0x0000000400047311 */ /* 0x000e24000020d800 */
[----:B0-----:R0:W-:Y:S01]  /*b9c0*/  STG.E.64 desc[UR36][R8.64], R4 ;  /* 0x0000000408007986 */ /* 0x0011e2000c101b24 */
[----:B------:R-:W-:Y:S05]  /*b9d0*/  BRA `(.L_x_2806) ;  /* 0x00000000000c7947 */ /* 0x000fea0003800000 */
.L_x_2832:
[----:B------:R-:W-:-:S06]  /*b9e0*/  IMAD.U32 R17, R17, 0x10000, RZ ;  /* 0x0001000011117824 */ /* 0x000fcc00078e00ff */
[----:B------:R-:W0:Y:S02]  /*b9f0*/  F2I.FTZ.U32.TRUNC.NTZ R17, R17 ;  /* 0x0000001100117305 */ /* 0x000e24000021f000 */
[----:B0-----:R0:W-:Y:S02]  /*ba00*/  STG.E desc[UR36][R8.64], R17 ;  /* 0x0000001108007986 */ /* 0x0011e4000c101924 */
.L_x_2806:
[----:B------:R-:W-:-:S07]  /*ba10*/  VIADD R25, R25, 0x80 ;  /* 0x0000008019197836 */ /* 0x000fce0000000000 */
.L_x_2766:
[----:B------:R-:W-:Y:S05]  /*ba20*/  BSYNC B6 ;  /* 0x0000000000067941 */ /* 0x000fea0003800000 */
.L_x_2765:
[----:B------:R-:W-:-:S13]  /*ba30*/  ISETP.GE.AND P0, PT, R25, R16, PT ;  /* 0x000000101900720c */ /* 0x000fda0003f06270 */
[----:B------:R-:W-:Y:S05]  /*ba40*/  @P0 EXIT ;  /* 0x000000000000094d */ /* 0x000fea0003800000 */
[----:B01----:R-:W0:Y:S01]  /*ba50*/  LDC.64 R4, c[0x0][0x218] ;  /* 0x00008600ff047b82 */ /* 0x003e220000000a00 */
[----:B--2---:R-:W-:Y:S01]  /*ba60*/  PRMT R0, R19, 0x9910, RZ ;  /* 0x0000991013007816 */ /* 0x004fe200000000ff */
[----:B------:R-:W-:Y:S01]  /*ba70*/  IMAD R2, R2, 0x200, R25 ;  /* 0x0000020002027824 */ /* 0x000fe200078e0219 */
[----:B------:R-:W-:Y:S02]  /*ba80*/  ULDC UR4, c[0x0][0x244] ;  /* 0x0000910000047ab9 */ /* 0x000fe40000000800 */
[----:B------:R-:W-:Y:S01]  /*ba90*/  ISETP.GT.AND P1, PT, R0, 0x9, PT ;  /* 0x000000090000780c */ /* 0x000fe20003f24270 */
[----:B---3--:R-:W-:-:S05]  /*baa0*/  IMAD R3, R2, UR4, RZ ;  /* 0x0000000402037c24 */ /* 0x008fca000f8e02ff */
        /* <DEDUP_REMOVED lines=11> */
[----:B----4-:R-:W-:-:S04]  /*bb60*/  IMAD.U32 R18, R18, 0x10000, RZ ;  /* 0x0001000012127824 */ /* 0x010fc800078e00ff */
[----:B------:R-:W0:Y:S02]  /*bb70*/  F2I.FTZ.TRUNC.NTZ R5, R18 ;  /* 0x0000001200057305 */ /* 0x000e24000021f100 */
[----:B0-----:R-:W-:Y:S01]  /*bb80*/  STG.E.U8 desc[UR36][R2.64], R5 ;  /* 0x0000000502007986 */ /* 0x001fe2000c101124 */
[----:B------:R-:W-:Y:S05]  /*bb90*/  EXIT ;  /* 0x000000000000794d */ /* 0x000fea0003800000 */
.L_x_2838:
[----:B----4-:R-:W-:-:S06]  /*bba0*/  IMAD.U32 R5, R18, 0x10000, RZ ;  /* 0x0001000012057824 */ /* 0x010fcc00078e00ff */
[----:B------:R-:W0:Y:S02]  /*bbb0*/  F2I.S64.TRUNC R4, R5 ;  /* 0x0000000500047311 */ /* 0x000e24000020d900 */
[----:B0-----:R-:W-:Y:S01]  /*bbc0*/  STG.E.U8 desc[UR36][R2.64], R4 ;  /* 0x0000000402007986 */ /* 0x001fe2000c101124 */
[----:B------:R-:W-:Y:S05]  /*bbd0*/  EXIT ;  /* 0x000000000000794d */ /* 0x000fea0003800000 */
.L_x_2837:
[----:B------:R-:W-:-:S13]  /*bbe0*/  ISETP.NE.AND P0, PT, R0, 0x2, PT ;  /* 0x000000020000780c */ /* 0x000fda0003f05270 */
[----:B------:R-:W-:Y:S05]  /*bbf0*/  @!P0 BRA `(.L_x_2840) ;  /* 0x0000000000308947 */ /* 0x000fea0003800000 */
[----:B------:R-:W-:-:S13]  /*bc00*/  ISETP.NE.AND P0, PT, R0, 0x3, PT ;  /* 0x000000030000780c */ /* 0x000fda0003f05270 */
[----:B------:R-:W-:Y:S05]  /*bc10*/  @!P0 BRA `(.L_x_2841) ;  /* 0x0000000000188947 */ /* 0x000fea0003800000 */
[----:B------:R-:W-:-:S13]  /*bc20*/  ISETP.NE.AND P0, PT, R0, 0x4, PT ;  /* 0x000000040000780c */ /* 0x000fda0003f05270 */
[----:B------:R-:W-:Y:S05]  /*bc30*/  @P0 BRA `(.L_x_2839) ;  /* 0x0000000c000c0947 */ /* 0x000fea0003800000 */
[----:B----4-:R-:W-:-:S06]  /*bc40*/  IMAD.U32 R4, R18, 0x10000, RZ ;  /* 0x0001000012047824 */ /* 0x010fcc00078e00ff */
[----:B------:R-:W0:Y:S02]  /*bc50*/  F2I.S64.TRUNC R4, R4 ;  /* 0x0000000400047311 */ /* 0x000e24000020d900 */
[----:B0-----:R-:W-:Y:S01]  /*bc60*/  STG.E.64 desc[UR36][R2.64], R4 ;  /* 0x0000000402007986 */ /* 0x001fe2000c101b24 */
[----:B------:R-:W-:Y:S05]  /*bc70*/  EXIT ;  /* 0x000000000000794d */ /* 0x000fea0003800000 */
.L_x_2841:
[----:B----4-:R-:W-:-:S04]  /*bc80*/  IMAD.U32 R18, R18, 0x10000, RZ ;  /* 0x0001000012127824 */ /* 0x010fc800078e00ff */
[----:B------:R-:W0:Y:S02]  /*bc90*/  F2I.FTZ.TRUNC.NTZ R5, R18 ;  /* 0x0000001200057305 */ /* 0x000e24000021f100 */
[----:B0-----:R-:W-:Y:S01]  /*bca0*/  STG.E desc[UR36][R2.64], R5 ;  /* 0x0000000502007986 */ /* 0x001fe2000c101924 */
[----:B------:R-:W-:Y:S05]  /*bcb0*/  EXIT ;  /* 0x000000000000794d */ /* 0x000fea0003800000 */
.L_x_2840:
[----:B----4-:R-:W-:-:S04]  /*bcc0*/  IMAD.U32 R18, R18, 0x10000, RZ ;  /* 0x0001000012127824 */ /* 0x010fc800078e00ff */
[----:B------:R-:W0:Y:S02]  /*bcd0*/  F2I.FTZ.TRUNC.NTZ R5, R18 ;  /* 0x0000001200057305 */ /* 0x000e24000021f100 */
[----:B0-----:R-:W-:Y:S01]  /*bce0*/  STG.E.U16 desc[UR36][R2.64], R5 ;  /* 0x0000000502007986 */ /* 0x001fe2000c101524 */
[----:B------:R-:W-:Y:S05]  /*bcf0*/  EXIT ;  /* 0x000000000000794d */ /* 0x000fea0003800000 */
.L_x_2836:
[----:B------:R-:W-:-:S13]  /*bd00*/  ISETP.GT.AND P0, PT, R0, 0x6, PT ;  /* 0x000000060000780c */ /* 0x000fda0003f04270 */
[----:B------:R-:W-:Y:S05]  /*bd10*/  @P0 BRA `(.L_x_2842) ;  /* 0x00000000002c0947 */ /* 0x000fea0003800000 */
[----:B------:R-:W-:-:S13]  /*bd20*/  ISETP.NE.AND P0, PT, R0, 0x5, PT ;  /* 0x000000050000780c */ /* 0x000fda0003f05270 */
[----:B------:R-:W-:Y:S05]  /*bd30*/  @!P0 BRA `(.L_x_2843) ;  /* 0x0000000000148947 */ /* 0x000fea0003800000 */
[----:B------:R-:W-:-:S13]  /*bd40*/  ISETP.NE.AND P0, PT, R0, 0x6, PT ;  /* 0x000000060000780c */ /* 0x000fda0003f05270 */
[----:B------:R-:W-:Y:S05]  /*bd50*/  @P0 BRA `(.L_x_2839) ;  /* 0x0000000800c40947 */ /* 0x000fea0003800000 */
[----:B----4-:R-:W-:-:S05]  /*bd60*/  IMAD.U32 R5, R18, 0x10000, RZ ;  /* 0x0001000012057824 */ /* 0x010fca00078e00ff */
[----:B------:R-:W-:Y:S01]  /*bd70*/  STG.E desc[UR36][R2.64], R5 ;  /* 0x0000000502007986 */ /* 0x000fe2000c101924 */
[----:B------:R-:W-:Y:S05]  /*bd80*/  EXIT ;  /* 0x000000000000794d */ /* 0x000fea0003800000 */
.L_x_2843:
[----:B----4-:R-:W-:-:S05]  /*bd90*/  IMAD.U32 R0, R18, 0x10000, RZ ;  /* 0x0001000012007824 */ /* 0x010fca00078e00ff */
[----:B------:R-:W-:-:S05]  /*bda0*/  F2FP.F16.F32.PACK_AB R0, RZ, R0 ;  /* 0x00000000ff00723e */ /* 0x000fca00000000ff */
[----:B------:R-:W-:Y:S01]  /*bdb0*/  STG.E.U16 desc[UR36][R2.64], R0 ;  /* 0x0000000002007986 */ /* 0x000fe2000c101524 */
[----:B------:R-:W-:Y:S05]  /*bdc0*/  EXIT ;  /* 0x000000000000794d */ /* 0x000fea0003800000 */
.L_x_2842:
[----:B------:R-:W-:-:S13]  /*bdd0*/  ISETP.NE.AND P0, PT, R0, 0x7, PT ;  /* 0x000000070000780c */ /* 0x000fda0003f05270 */
[----:B------:R-:W-:Y:S05]  /*bde0*/  @!P0 BRA `(.L_x_2844) ;  /* 0x0000000000348947 */ /* 0x000fea0003800000 */
[----:B------:R-:W-:-:S13]  /*bdf0*/  ISETP.NE.AND P0, PT, R0, 0x8, PT ;  /* 0x000000080000780c */ /* 0x000fda0003f05270 */
[----:B------:R-:W-:Y:S05]  /*be00*/  @!P0 BRA `(.L_x_2845) ;  /* 0x0000000000188947 */ /* 0x000fea0003800000 */
[----:B------:R-:W-:-:S13]  /*be10*/  ISETP.NE.AND P0, PT, R0, 0x9, PT ;  /* 0x000000090000780c */ /* 0x000fda0003f05270 */
[----:B------:R-:W-:Y:S05]  /*be20*/  @P0 BRA `(.L_x_2839) ;  /* 0x0000000800900947 */ /* 0x000fea0003800000 */
[----:B----4-:R-:W-:Y:S02]  /*be30*/  IMAD.U32 R18, R18, 0x10000, RZ ;  /* 0x0001000012127824 */ /* 0x010fe400078e00ff */
[----:B------:R-:W-:-:S05]  /*be40*/  IMAD.MOV.U32 R19, RZ, RZ, RZ ;  /* 0x000000ffff137224 */ /* 0x000fca00078e00ff */
[----:B------:R-:W-:Y:S01]  /*be50*/  STG.E.64 desc[UR36][R2.64], R18 ;  /* 0x0000001202007986 */ /* 0x000fe2000c101b24 */
[----:B------:R-:W-:Y:S05]  /*be60*/  EXIT ;  /* 0x000000000000794d */ /* 0x000fea0003800000 */
.L_x_2845:
[----:B----4-:R-:W-:-:S05]  /*be70*/  IMAD.U32 R18, R18, 0x10000, RZ ;  /* 0x0001000012127824 */ /* 0x010fca00078e00ff */
[----:B------:R-:W-:-:S04]  /*be80*/  F2FP.F16.F32.PACK_AB R5, RZ, R18 ;  /* 0x00000012ff05723e */ /* 0x000fc800000000ff */
[----:B------:R-:W-:-:S05]  /*be90*/  PRMT R5, R5, 0x5410, RZ ;  /* 0x0000541005057816 */ /* 0x000fca00000000ff */
[----:B------:R-:W-:Y:S01]  /*bea0*/  STG.E desc[UR36][R2.64], R5 ;  /* 0x0000000502007986 */ /* 0x000fe2000c101924 */
[----:B------:R-:W-:Y:S05]  /*beb0*/  EXIT ;  /* 0x000000000000794d */ /* 0x000fea0003800000 */
.L_x_2844:
[----:B----4-:R-:W-:-:S04]  /*bec0*/  IMAD.U32 R4, R18, 0x10000, RZ ;  /* 0x0001000012047824 */ /* 0x010fc800078e00ff */
[----:B------:R-:W-:-:S06]  /*bed0*/  FMUL.FTZ R4, R4, 1 ;  /* 0x3f80000004047820 */ /* 0x000fcc0000410000 */
[----:B------:R-:W0:Y:S02]  /*bee0*/  F2F.F64.F32 R4, R4 ;  /* 0x0000000400047310 */ /* 0x000e240000201800 */
[----:B0-----:R-:W-:Y:S01]  /*bef0*/  STG.E.64 desc[UR36][R2.64], R4 ;  /* 0x0000000402007986 */ /* 0x001fe2000c101b24 */
[----:B------:R-:W-:Y:S05]  /*bf00*/  EXIT ;  /* 0x000000000000794d */ /* 0x000fea0003800000 */
.L_x_2835:
        /* <DEDUP_REMOVED lines=8> */
[----:B----4-:R-:W-:-:S05]  /*bf90*/  IMAD.U32 R18, R18, 0x10000, RZ ;  /* 0x0001000012127824 */ /* 0x010fca00078e00ff */
[----:B------:R-:W-:-:S04]  /*bfa0*/  FSETP.NEU.FTZ.AND P0, PT, R18, RZ, PT ;  /* 0x000000ff1200720b */ /* 0x000fc80003f1d000 */
[----:B------:R-:W-:-:S05]  /*bfb0*/  SEL R5, RZ, 0x1, !P0 ;  /* 0x00000001ff057807 */ /* 0x000fca0004000000 */
[----:B------:R-:W-:Y:S01]  /*bfc0*/  STG.E.U8 desc[UR36][R2.64], R5 ;  /* 0x0000000502007986 */ /* 0x000fe2000c101124 */
[----:B------:R-:W-:Y:S05]  /*bfd0*/  EXIT ;  /* 0x000000000000794d */ /* 0x000fea0003800000 */
.L_x_2848:
[----:B----4-:R-:W-:Y:S01]  /*bfe0*/  IMAD.U32 R18, R18, 0x10000, RZ ;  /* 0x0001000012127824 */ /* 0x010fe200078e00ff */
[----:B------:R-:W-:-:S03]  /*bff0*/  CS2R R6, SRZ ;  /* 0x0000000000067805 */ /* 0x000fc6000001ff00 */
[----:B------:R-:W-:-:S06]  /*c000*/  FMUL.FTZ R4, R18, 1 ;  /* 0x3f80000012047820 */ /* 0x000fcc0000410000 */
[----:B------:R-:W0:Y:S02]  /*c010*/  F2F.F64.F32 R4, R4 ;  /* 0x0000000400047310 */ /* 0x000e240000201800 */
[----:B0-----:R-:W-:Y:S01]  /*c020*/  STG.E.128 desc[UR36][R2.64], R4 ;  /* 0x0000000402007986 */ /* 0x001fe2000c101d24 */
[----:B------:R-:W-:Y:S05]  /*c030*/  EXIT ;  /* 0x000000000000794d */ /* 0x000fea0003800000 */
.L_x_2847:
[----:B------:R-:W-:-:S13]  /*c040*/  ISETP.NE.AND P0, PT, R0, 0xf, PT ;  /* 0x0000000f0000780c */ /* 0x000fda0003f05270 */
[----:B------:R-:W-:Y:S05]  /*c050*/  @!P0 BRA `(.L_x_2849) ;  /* 0x0000000000b48947 */ /* 0x000fea0003800000 */
[----:B------:R-:W-:-:S13]  /*c060*/  ISETP.NE.AND P0, PT, R0, 0x17, PT ;  /* 0x000000170000780c */ /* 0x000fda0003f05270 */
[----:B------:R-:W-:Y:S05]  /*c070*/  @!P0 BRA `(.L_x_2850) ;  /* 0x0000000000548947 */ /* 0x000fea0003800000 */
[----:B------:R-:W-:-:S13]  /*c080*/  ISETP.NE.AND P0, PT, R0, 0x18, PT ;  /* 0x000000180000780c */ /* 0x000fda0003f05270 */
[----:B------:R-:W-:Y:S05]  /*c090*/  @P0 BRA `(.L_x_2839) ;  /* 0x0000000400f40947 */ /* 0x000fea0003800000 */
[----:B----4-:R-:W-:Y:S01]  /*c0a0*/  IMAD.U32 R7, R18, 0x10000, RZ ;  /* 0x0001000012077824 */ /* 0x010fe200078e00ff */
        /* <DEDUP_REMOVED lines=14> */
.L_x_2852:
[----:B------:R-:W-:Y:S05]  /*c190*/  BSYNC B0 ;  /* 0x0000000000007941 */ /* 0x000fea0003800000 */
.L_x_2851:
[----:B------:R-:W-:-:S05]  /*c1a0*/  LOP3.LUT R5, R0, R5, RZ, 0xfc, !PT ;  /* 0x0000000500057212 */ /* 0x000fca00078efcff */
[----:B------:R-:W-:Y:S01]  /*c1b0*/  STG.E.U8 desc[UR36][R2.64], R5 ;  /* 0x0000000502007986 */ /* 0x000fe2000c101124 */
[----:B------:R-:W-:Y:S05]  /*c1c0*/  EXIT ;  /* 0x000000000000794d */ /* 0x000fea0003800000 */
.L_x_2850:
[----:B----4-:R-:W-:Y:S01]  /*c1d0*/  IMAD.U32 R5, R18, 0x10000, RZ ;  /* 0x0001000012057824 */ /* 0x010fe200078e00ff */
        /* <DEDUP_REMOVED lines=12> */
.L_x_2854:
[----:B------:R-:W-:Y:S01]  /*c2a0*/  IMAD.MOV.U32 R0, RZ, RZ, 0x7f ;  /* 0x0000007fff007424 */ /* 0x000fe200078e00ff */
[----:B------:R-:W-:-:S04]  /*c2b0*/  ISETP.GT.U32.AND P0, PT, R4, 0x7f800000, PT ;  /* 0x7f8000000400780c */ /* 0x000fc80003f04070 */
[----:B------:R-:W-:-:S09]  /*c2c0*/  SEL R0, R0, 0x7c, P0 ;  /* 0x0000007c00007807 */ /* 0x000fd20000000000 */
.L_x_2855:
[----:B------:R-:W-:Y:S05]  /*c2d0*/  BSYNC B0 ;  /* 0x0000000000007941 */ /* 0x000fea0003800000 */
.L_x_2853:
[----:B------:R-:W-:-:S04]  /*c2e0*/  LOP3.LUT R4, R5, 0x80000000, RZ, 0xc0, !PT ;  /* 0x8000000005047812 */ /* 0x000fc800078ec0ff */
[----:B------:R-:W-:-:S04]  /*c2f0*/  SHF.R.U32.HI R5, RZ, 0x18, R4 ;  /* 0x00000018ff057819 */ /* 0x000fc80000011604 */
[----:B------:R-:W-:-:S05]  /*c300*/  LOP3.LUT R5, R0, R5, RZ, 0xfc, !PT ;  /* 0x0000000500057212 */ /* 0x000fca00078efcff */
[----:B------:R-:W-:Y:S01]  /*c310*/  STG.E.U8 desc[UR36][R2.64], R5 ;  /* 0x0000000502007986 */ /* 0x000fe2000c101124 */
[----:B------:R-:W-:Y:S05]  /*c320*/  EXIT ;  /* 0x000000000000794d */ /* 0x000fea0003800000 */
.L_x_2849:
[----:B----4-:R-:W-:Y:S01]  /*c330*/  STG.E.U16 desc[UR36][R2.64], R18 ;  /* 0x0000001202007986 */ /* 0x010fe2000c101524 */
[----:B------:R-:W-:Y:S05]  /*c340*/  EXIT ;  /* 0x000000000000794d */ /* 0x000fea0003800000 */
.L_x_2846:
        /* <DEDUP_REMOVED lines=8> */
[----:B----4-:R-:W-:-:S06]  /*c3d0*/  IMAD.U32 R5, R18, 0x10000, RZ ;  /* 0x0001000012057824 */ /* 0x010fcc00078e00ff */
[----:B------:R-:W0:Y:S02]  /*c3e0*/  F2I.FTZ.U32.TRUNC.NTZ R5, R5 ;  /* 0x0000000500057305 */ /* 0x000e24000021f000 */
[----:B0-----:R-:W-:Y:S01]  /*c3f0*/  STG.E.U16 desc[UR36][R2.64], R5 ;  /* 0x0000000502007986 */ /* 0x001fe2000c101524 */
[----:B------:R-:W-:Y:S05]  /*c400*/  EXIT ;  /* 0x000000000000794d */ /* 0x000fea0003800000 */
.L_x_2858:
[----:B----4-:R-:W-:Y:S01]  /*c410*/  IMAD.U32 R7, R18, 0x10000, RZ ;  /* 0x0001000012077824 */ /* 0x010fe200078e00ff */
        /* <DEDUP_REMOVED lines=16> */
.L_x_2861:
[----:B------:R-:W-:-:S04]  /*c520*/  LOP3.LUT R0, R7, 0x80000000, RZ, 0xc0, !PT ;  /* 0x8000000007007812 */ /* 0x000fc800078ec0ff */
[----:B------:R-:W-:-:S04]  /*c530*/  SHF.R.U32.HI R5, RZ, 0x18, R0 ;  /* 0x00000018ff057819 */ /* 0x000fc80000011600 */
[----:B------:R-:W-:-:S04]  /*c540*/  LOP3.LUT R4, R4, R5, RZ, 0xfc, !PT ;  /* 0x0000000504047212 */ /* 0x000fc800078efcff */
[----:B------:R-:W-:-:S07]  /*c550*/  PRMT R0, R4, 0x7610, R0 ;  /* 0x0000761004007816 */ /* 0x000fce0000000000 */
.L_x_2860:
[----:B------:R-:W-:Y:S05]  /*c560*/  BSYNC B0 ;  /* 0x0000000000007941 */ /* 0x000fea0003800000 */
.L_x_2859:
[----:B------:R-:W-:Y:S01]  /*c570*/  STG.E.U8 desc[UR36][R2.64], R0 ;  /* 0x0000000002007986 */ /* 0x000fe2000c101124 */
[----:B------:R-:W-:Y:S05]  /*c580*/  EXIT ;  /* 0x000000000000794d */ /* 0x000fea0003800000 */
.L_x_2857:
        /* <DEDUP_REMOVED lines=17> */
.L_x_2864:
[----:B------:R-:W-:-:S04]  /*c6a0*/  LOP3.LUT R0, R7, 0x80000000, RZ, 0xc0, !PT ;  /* 0x8000000007007812 */ /* 0x000fc800078ec0ff */
[----:B------:R-:W-:-:S04]  /*c6b0*/  SHF.R.U32.HI R5, RZ, 0x18, R0 ;  /* 0x00000018ff057819 */ /* 0x000fc80000011600 */
[----:B------:R-:W-:-:S04]  /*c6c0*/  LOP3.LUT R4, R4, R5, RZ, 0xfc, !PT ;  /* 0x0000000504047212 */ /* 0x000fc800078efcff */
[----:B------:R-:W-:-:S07]  /*c6d0*/  PRMT R0, R4, 0x7610, R0 ;  /* 0x0000761004007816 */ /* 0x000fce0000000000 */
.L_x_2863:
[----:B------:R-:W-:Y:S05]  /*c6e0*/  BSYNC B0 ;  /* 0x0000000000007941 */ /* 0x000fea0003800000 */
.L_x_2862:
[----:B------:R-:W-:Y:S01]  /*c6f0*/  STG.E.U8 desc[UR36][R2.64], R0 ;  /* 0x0000000002007986 */ /* 0x000fe2000c101124 */
[----:B------:R-:W-:Y:S05]  /*c700*/  EXIT ;  /* 0x000000000000794d */ /* 0x000fea0003800000 */
.L_x_2856:
[----:B------:R-:W-:-:S13]  /*c710*/  ISETP.NE.AND P0, PT, R0, 0x1c, PT ;  /* 0x0000001c0000780c */ /* 0x000fda0003f05270 */
[----:B------:R-:W-:Y:S05]  /*c720*/  @!P0 BRA `(.L_x_2865) ;  /* 0x0000000000a48947 */ /* 0x000fea0003800000 */
[----:B------:R-:W-:-:S13]  /*c730*/  ISETP.NE.AND P0, PT, R0, 0x1d, PT ;  /* 0x0000001d0000780c */ /* 0x000fda0003f05270 */
[----:B------:R-:W-:Y:S05]  /*c740*/  @!P0 BRA `(.L_x_2866) ;  /* 0x00000000008c8947 */ /* 0x000fea0003800000 */
[----:B------:R-:W-:-:S13]  /*c750*/  ISETP.NE.AND P0, PT, R0, 0x2c, PT ;  /* 0x0000002c0000780c */ /* 0x000fda0003f05270 */
[----:B------:R-:W-:Y:S05]  /*c760*/  @P0 BRA `(.L_x_2839) ;  /* 0x0000000000400947 */ /* 0x000fea0003800000 */
[----:B----4-:R-:W-:-:S05]  /*c770*/  IMAD.U32 R5, R18, 0x10000, RZ ;  /* 0x0001000012057824 */ /* 0x010fca00078e00ff */
        /* <DEDUP_REMOVED lines=15> */
.L_x_2839:
        /* <DEDUP_REMOVED lines=15> */
[----:B-1--4-:R-:W-:Y:S05]  /*c960*/  CALL.ABS.NOINC R2 ;  /* 0x0000000002007343 */ /* 0x012fea0003c00000 */
.L_x_2867:
[----:B------:R-:W-:Y:S05]  /*c970*/  EXIT ;  /* 0x000000000000794d */ /* 0x000fea0003800000 */
.L_x_2866:
[----:B----4-:R-:W-:-:S06]  /*c980*/  IMAD.U32 R4, R18, 0x10000, RZ ;  /* 0x0001000012047824 */ /* 0x010fcc00078e00ff */
[----:B------:R-:W0:Y:S02]  /*c990*/  F2I.U64.TRUNC R4, R4 ;  /* 0x0000000400047311 */ /* 0x000e24000020d800 */
[----:B0-----:R-:W-:Y:S01]  /*c9a0*/  STG.E.64 desc[UR36][R2.64], R4 ;  /* 0x0000000402007986 */ /* 0x001fe2000c101b24 */
[----:B------:R-:W-:Y:S05]  /*c9b0*/  EXIT ;  /* 0x000000000000794d */ /* 0x000fea0003800000 */
.L_x_2865:
[----:B----4-:R-:W-:-:S04]  /*c9c0*/  IMAD.U32 R18, R18, 0x10000, RZ ;  /* 0x0001000012127824 */ /* 0x010fc800078e00ff */
[----:B------:R-:W0:Y:S02]  /*c9d0*/  F2I.FTZ.U32.TRUNC.NTZ R5, R18 ;  /* 0x0000001200057305 */ /* 0x000e24000021f000 */
[----:B0-----:R-:W-:Y:S01]  /*c9e0*/  STG.E desc[UR36][R2.64], R5 ;  /* 0x0000000502007986 */ /* 0x001fe2000c101924 */
[----:B------:R-:W-:Y:S05]  /*c9f0*/  EXIT ;  /* 0x000000000000794d */ /* 0x000fea0003800000 */
.L_x_2868:
        /* <DEDUP_REMOVED lines=16> */
.L_x_8031:


//--------------------- .text._ZN2at6native18elementwise_kernelILi128ELi4EZNS0_22gpu_kernel_impl_nocastINS0_13BinaryFunctorIN3c108BFloat16ES5_S5_ZZZNS0_20copysign_kernel_cudaERNS_18TensorIteratorBaseEENKUlvE_clEvENKUlvE1_clEvEUlS5_S5_E_EEEEvS7_RKT_EUliE_EEviT1_ --------------------------
	.section	.text._ZN2at6native18elementwise_kernelILi128ELi4EZNS0_22gpu_kernel_impl_nocastINS0_13BinaryFunctorIN3c108BFloat16ES5_S5_ZZZNS0_20copysign_kernel_cudaERNS_18TensorIteratorBaseEENKUlvE_clEvENKUlvE1_clEvEUlS5_S5_E_EEEEvS7_RKT_EUliE_EEviT1_,"ax",@progbits
	.align	128
        .global         _ZN2at6native18elementwise_kernelILi128ELi4EZNS0_22gpu_kernel_impl_nocastINS0_13BinaryFunctorIN3c108BFloat16ES5_S5_ZZZNS0_20copysign_kernel_cudaERNS_18TensorIteratorBaseEENKUlvE_clEvENKUlvE1_clEvEUlS5_S5_E_EEEEvS7_RKT_EUliE_EEviT1_
        .type           _ZN2at6native18elementwise_kernelILi128ELi4EZNS0_22gpu_kernel_impl_nocastINS0_13BinaryFunctorIN3c108BFloat16ES5_S5_ZZZNS0_20copysign_kernel_cudaERNS_18TensorIteratorBaseEENKUlvE_clEvENKUlvE1_clEvEUlS5_S5_E_EEEEvS7_RKT_EUliE_EEviT1_,@function
        .size           _ZN2at6native18elementwise_kernelILi128ELi4EZNS0_22gpu_kernel_impl_nocastINS0_13BinaryFunctorIN3c108BFloat16ES5_S5_ZZZNS0_20copysign_kernel_cudaERNS_18TensorIteratorBaseEENKUlvE_clEvENKUlvE1_clEvEUlS5_S5_E_EEEEvS7_RKT_EUliE_EEviT1_,(.L_x_8032 - _ZN2at6native18elementwise_kernelILi128ELi4EZNS0_22gpu_kernel_impl_nocastINS0_13BinaryFunctorIN3c108BFloat16ES5_S5_ZZZNS0_20copysign_kernel_cudaERNS_18TensorIteratorBaseEENKUlvE_clEvENKUlvE1_clEvEUlS5_S5_E_EEEEvS7_RKT_EUliE_EEviT1_)
        .other          _ZN2at6native18elementwise_kernelILi128ELi4EZNS0_22gpu_kernel_impl_nocastINS0_13BinaryFunctorIN3c108BFloat16ES5_S5_ZZZNS0_20copysign_kernel_cudaERNS_18TensorIteratorBaseEENKUlvE_clEvENKUlvE1_clEvEUlS5_S5_E_EEEEvS7_RKT_EUliE_EEviT1_,@"STO_CUDA_ENTRY STV_DEFAULT"
_ZN2at6native18elementwise_kernelILi128ELi4EZNS0_22gpu_kernel_impl_nocastINS0_13BinaryFunctorIN3c108BFloat16ES5_S5_ZZZNS0_20copysign_kernel_cudaERNS_18TensorIteratorBaseEENKUlvE_clEvENKUlvE1_clEvEUlS5_S5_E_EEEEvS7_RKT_EUliE_EEviT1_:
.text._ZN2at6native18elementwise_kernelILi128ELi4EZNS0_22gpu_kernel_impl_nocastINS0_13BinaryFunctorIN3c108BFloat16ES5_S5_ZZZNS0_20copysign_kernel_cudaERNS_18TensorIteratorBaseEENKUlvE_clEvENKUlvE1_clEvEUlS5_S5_E_EEEEvS7_RKT_EUliE_EEviT1_:
        /* <DEDUP_REMOVED lines=363> */
.L_x_2871:
        /* <DEDUP_REMOVED lines=12> */
[----:B--2---:R-:W-:-:S02]  /*1770*/  SHF.L.U32 R0, R6, 0x10, RZ ;  /* 0x0000001006007819 */ /* 0x004fc400000006ff */
[----:B---3--:R-:W-:-:S04]  /*1780*/  SHF.L.U32 R11, R8, 0x10, RZ ;  /* 0x00000010080b7819 */ /* 0x008fc800000006ff */
[----:B------:R-:W-:-:S04]  /*1790*/  LOP3.LUT R0, R0, 0x80000000, R11, 0xb8, !PT ;  /* 0x8000000000007812 */ /* 0x000fc800078eb80b */
[----:B------:R-:W-:-:S05]  /*17a0*/  F2FP.BF16.F32.PACK_AB R0, RZ, R0 ;  /* 0x00000000ff00723e */ /* 0x000fca00000010ff */
[----:B------:R0:W-:Y:S02]  /*17b0*/  STG.E.U16 desc[UR4][R4.64], R0 ;  /* 0x0000000004007986 */ /* 0x0001e4000c101504 */
.L_x_2870:
[----:B------:R-:W-:Y:S05]  /*17c0*/  BSYNC B0 ;  /* 0x0000000000007941 */ /* 0x000fea0003800000 */
.L_x_2869:
        /* <DEDUP_REMOVED lines=356> */
.L_x_2874:
        /* <DEDUP_REMOVED lines=12> */
[----:B------:R-:W-:-:S02]  /*2ed0*/  ISETP.GE.AND P0, PT, R3, UR6, PT ;  /* 0x0000000603007c0c */ /* 0x000fc4000bf06270 */
[----:B--2---:R-:W-:Y:S02]  /*2ee0*/  SHF.L.U32 R0, R6, 0x10, RZ ;  /* 0x0000001006007819 */ /* 0x004fe400000006ff */
[----:B---3--:R-:W-:-:S04]  /*2ef0*/  SHF.L.U32 R11, R8, 0x10, RZ ;  /* 0x00000010080b7819 */ /* 0x008fc800000006ff */
[----:B------:R-:W-:-:S04]  /*2f00*/  LOP3.LUT R0, R0, 0x80000000, R11, 0xb8, !PT ;  /* 0x8000000000007812 */ /* 0x000fc800078eb80b */
[----:B------:R-:W-:-:S05]  /*2f10*/  F2FP.BF16.F32.PACK_AB R0, RZ, R0 ;  /* 0x00000000ff00723e */ /* 0x000fca00000010ff */
        /* <DEDUP_REMOVED lines=355> */
.L_x_2875:
        /* <DEDUP_REMOVED lines=17> */
.L_x_2873:
[----:B------:R-:W-:Y:S05]  /*4660*/  BSYNC B0 ;  /* 0x0000000000007941 */ /* 0x000fea0003800000 */
.L_x_2872:
        /* <DEDUP_REMOVED lines=355> */
.L_x_2876:
        /* <DEDUP_REMOVED lines=10> */
[----:B------:R-:W-:Y:S02]  /*5d40*/  IADD3.X R5, RZ, UR7, RZ, P0, !PT ;  /* 0x00000007ff057c10 */ /* 0x000fe400087fe4ff */
[----:B--2---:R-:W-:Y:S02]  /*5d50*/  SHF.L.U32 R0, R2, 0x10, RZ ;  /* 0x0000001002007819 */ /* 0x004fe400000006ff */
[----:B---3--:R-:W-:-:S04]  /*5d60*/  SHF.L.U32 R9, R6, 0x10, RZ ;  /* 0x0000001006097819 */ /* 0x008fc800000006ff */
[----:B------:R-:W-:-:S04]  /*5d70*/  LOP3.LUT R0, R0, 0x80000000, R9, 0xb8, !PT ;  /* 0x8000000000007812 */ /* 0x000fc800078eb809 */
[----:B------:R-:W-:-:S05]  /*5d80*/  F2FP.BF16.F32.PACK_AB R0, RZ, R0 ;  /* 0x00000000ff00723e */ /* 0x000fca00000010ff */
[----:B------:R-:W-:Y:S01]  /*5d90*/  STG.E.U16 desc[UR4][R4.64], R0 ;  /* 0x0000000004007986 */ /* 0x000fe2000c101504 */
[----:B------:R-:W-:Y:S05]  /*5da0*/  EXIT ;  /* 0x000000000000794d */ /* 0x000fea0003800000 */
.L_x_2877:
        /* <DEDUP_REMOVED lines=13> */
.L_x_8032:


//--------------------- .text._ZN2at6native27unrolled_elementwise_kernelINS0_13BinaryFunctorIN3c108BFloat16ES4_S4_ZZZNS0_20copysign_kernel_cudaERNS_18TensorIteratorBaseEENKUlvE_clEvENKUlvE1_clEvEUlS4_S4_E_EESt5arrayIPcLm3EELi4E23TrivialOffsetCalculatorILi2EjESE_ILi1EjENS0_6memory15LoadWithoutCastENSH_16StoreWithoutCastEEEviT_T0_T2_T3_T4_T5_ --------------------------
	.section	.text._ZN2at6native27unrolled_elementwise_kernelINS0_13BinaryFunctorIN3c108BFloat16ES4_S4_ZZZNS0_20copysign_kernel_cudaERNS_18TensorIteratorBaseEENKUlvE_clEvENKUlvE1_clEvEUlS4_S4_E_EESt5arrayIPcLm3EELi4E23TrivialOffsetCalculatorILi2EjESE_ILi1EjENS0_6memory15LoadWithoutCastENSH_16StoreWithoutCastEEEviT_T0_T2_T3_T4_T5_,"ax",@progbits
	.align	128
        .global         _ZN2at6native27unrolled_elementwise_kernelINS0_13BinaryFunctorIN3c108BFloat16ES4_S4_ZZZNS0_20copysign_kernel_cudaERNS_18TensorIteratorBaseEENKUlvE_clEvENKUlvE1_clEvEUlS4_S4_E_EESt5arrayIPcLm3EELi4E23TrivialOffsetCalculatorILi2EjESE_ILi1EjENS0_6memory15LoadWithoutCastENSH_16StoreWithoutCastEEEviT_T0_T2_T3_T4_T5_
        .type           _ZN2at6native27unrolled_elementwise_kernelINS0_13BinaryFunctorIN3c108BFloat16ES4_S4_ZZZNS0_20copysign_kernel_cudaERNS_18TensorIteratorBaseEENKUlvE_clEvENKUlvE1_clEvEUlS4_S4_E_EESt5arrayIPcLm3EELi4E23TrivialOffsetCalculatorILi2EjESE_ILi1EjENS0_6memory15LoadWithoutCastENSH_16StoreWithoutCastEEEviT_T0_T2_T3_T4_T5_,@function
        .size           _ZN2at6native27unrolled_elementwise_kernelINS0_13BinaryFunctorIN3c108BFloat16ES4_S4_ZZZNS0_20copysign_kernel_cudaERNS_18TensorIteratorBaseEENKUlvE_clEvENKUlvE1_clEvEUlS4_S4_E_EESt5arrayIPcLm3EELi4E23TrivialOffsetCalculatorILi2EjESE_ILi1EjENS0_6memory15LoadWithoutCastENSH_16StoreWithoutCastEEEviT_T0_T2_T3_T4_T5_,(.L_x_8033 - _ZN2at6native27unrolled_elementwise_kernelINS0_13BinaryFunctorIN3c108BFloat16ES4_S4_ZZZNS0_20copysign_kernel_cudaERNS_18TensorIteratorBaseEENKUlvE_clEvENKUlvE1_clEvEUlS4_S4_E_EESt5arrayIPcLm3EELi4E23TrivialOffsetCalculatorILi2EjESE_ILi1EjENS0_6memory15LoadWithoutCastENSH_16StoreWithoutCastEEEviT_T0_T2_T3_T4_T5_)
        .other          _ZN2at6native27unrolled_elementwise_kernelINS0_13BinaryFunctorIN3c108BFloat16ES4_S4_ZZZNS0_20copysign_kernel_cudaERNS_18TensorIteratorBaseEENKUlvE_clEvENKUlvE1_clEvEUlS4_S4_E_EESt5arrayIPcLm3EELi4E23TrivialOffsetCalculatorILi2EjESE_ILi1EjENS0_6memory15LoadWithoutCastENSH_16StoreWithoutCastEEEviT_T0_T2_T3_T4_T5_,@"STO_CUDA_ENTRY STV_DEFAULT"
_ZN2at6native27unrolled_elementwise_kernelINS0_13BinaryFunctorIN3c108BFloat16ES4_S4_ZZZNS0_20copysign_kernel_cudaERNS_18TensorIteratorBaseEENKUlvE_clEvENKUlvE1_clEvEUlS4_S4_E_EESt5arrayIPcLm3EELi4E23TrivialOffsetCalculatorILi2EjESE_ILi1EjENS0_6memory15LoadWithoutCastENSH_16StoreWithoutCastEEEviT_T0_T2_T3_T4_T5_:
.text._ZN2at6native27unrolled_elementwise_kernelINS0_13BinaryFunctorIN3c108BFloat16ES4_S4_ZZZNS0_20copysign_kernel_cudaERNS_18TensorIteratorBaseEENKUlvE_clEvENKUlvE1_clEvEUlS4_S4_E_EESt5arrayIPcLm3EELi4E23TrivialOffsetCalculatorILi2EjESE_ILi1EjENS0_6memory15LoadWithoutCastENSH_16StoreWithoutCastEEEviT_T0_T2_T3_T4_T5_:
        /* <DEDUP_REMOVED lines=10> */
[----:B------:R-:W0:Y:S01]  /*00a0*/  @!P0 LDC.64 R10, c[0x0][0x220] ;  /* 0x00008800ff0a8b82 */ /* 0x000e220000000a00 */
[----:B------:R-:W-:-:S05]  /*00b0*/  @!P0 VIADD R21, R21, 0x80 ;  /* 0x0000008015158836 */ /* 0x000fca0000000000 */
[C---:B------:R-:W-:Y:S02]  /*00c0*/  ISETP.GE.AND P1, PT, R21.reuse, R14, PT ;  /* 0x0000000e1500720c */ /* 0x040fe40003f26270 */
[----:B------:R-:W1:Y:S11]  /*00d0*/  @!P0 LDC.64 R12, c[0x0][0x228] ;  /* 0x00008a00ff0c8b82 */ /* 0x000e760000000a00 */
[----:B------:R-:W-:Y:S01]  /*00e0*/  @!P1 LEA R23, R0, R21, 0x9 ;  /* 0x0000001500179211 */ /* 0x000fe200078e48ff */
[----:B------:R-:W-:Y:S01]  /*00f0*/  @!P1 VIADD R21, R21, 0x80 ;  /* 0x0000008015159836 */ /* 0x000fe20000000000 */
[----:B------:R-:W2:Y:S01]  /*0100*/  @!P1 LDC.64 R8, c[0x0][0x220] ;  /* 0x00008800ff089b82 */ /* 0x000ea20000000a00 */
[----:B0-----:R-:W-:-:S03]  /*0110*/  @!P0 IMAD.WIDE.U32 R10, R15, 0x2, R10 ;  /* 0x000000020f0a8825 */ /* 0x001fc600078e000a */
[----:B------:R-:W-:-:S04]  /*0120*/  ISETP.GE.AND P3, PT, R21, R14, PT ;  /* 0x0000000e1500720c */ /* 0x000fc80003f66270 */
[----:B------:R-:W0:Y:S01]  /*0130*/  @!P1 LDC.64 R6, c[0x0][0x228] ;  /* 0x00008a00ff069b82 */ /* 0x000e220000000a00 */
[----:B------:R-:W3:Y:S01]  /*0140*/  @!P0 LDG.E.U16 R16, desc[UR4][R10.64] ;  /* 0x000000040a108981 */ /* 0x000ee2000c1e1500 */
[----:B-1----:R-:W-:Y:S01]  /*0150*/  @!P0 IMAD.WIDE.U32 R12, R15, 0x2, R12 ;  /* 0x000000020f0c8825 */ /* 0x002fe200078e000c */
[----:B------:R-:W-:-:S06]  /*0160*/  PRMT R15, RZ, 0x7610, R15 ;  /* 0x00007610ff0f7816 */ /* 0x000fcc000000000f */
[----:B------:R-:W1:Y:S01]  /*0170*/  @!P3 LDC.64 R2, c[0x0][0x220] ;  /* 0x00008800ff02bb82 */ /* 0x000e620000000a00 */
[----:B------:R-:W4:Y:S01]  /*0180*/  @!P0 LDG.E.U16 R15, desc[UR4][R12.64] ;  /* 0x000000040c0f8981 */ /* 0x000f22000c1e1500 */
[----:B------:R-:W-:-:S06]  /*0190*/  @!P3 IMAD R25, R0, 0x200, R21 ;  /* 0x000002000019b824 */ /* 0x000fcc00078e0215 */
[----:B------:R-:W1:Y:S01]  /*01a0*/  @!P3 LDC.64 R4, c[0x0][0x228] ;  /* 0x00008a00ff04bb82 */ /* 0x000e620000000a00 */
[C---:B--2---:R-:W-:Y:S01]  /*01b0*/  @!P1 IMAD.WIDE.U32 R8, R23.reuse, 0x2, R8 ;  /* 0x0000000217089825 */ /* 0x044fe200078e0008 */
[----:B------:R-:W-:Y:S02]  /*01c0*/  PRMT R24, RZ, 0x7610, R24 ;  /* 0x00007610ff187816 */ /* 0x000fe40000000018 */
        /* <DEDUP_REMOVED lines=8> */
[----:B------:R1:W2:Y:S01]  /*0250*/  @!P3 LDG.E.U16 R23, desc[UR4][R4.64] ;  /* 0x000000040417b981 */ /* 0x0002a2000c1e1500 */
[----:B------:R-:W-:Y:S01]  /*0260*/  @!P3 IADD3 R21, R21, 0x80, RZ ;  /* 0x000000801515b810 */ /* 0x000fe20007ffe0ff */
[----:B0-----:R-:W0:Y:S02]  /*0270*/  @!P0 LDC.64 R2, c[0x0][0x218] ;  /* 0x00008600ff028b82 */ /* 0x001e240000000a00 */
[----:B------:R1:W2:Y:S01]  /*0280*/  @!P1 LDG.E.U16 R25, desc[UR4][R8.64] ;  /* 0x0000000408199981 */ /* 0x0002a2000c1e1500 */
[----:B------:R-:W-:-:S13]  /*0290*/  ISETP.GE.AND P2, PT, R21, R14, PT ;  /* 0x0000000e1500720c */ /* 0x000fda0003f46270 */
[----:B------:R-:W0:Y:S08]  /*02a0*/  @!P2 LDC.64 R12, c[0x0][0x220] ;  /* 0x00008800ff0cab82 */ /* 0x000e300000000a00 */
[----:B------:R-:W0:Y:S01]  /*02b0*/  @!P2 LDC.64 R10, c[0x0][0x228] ;  /* 0x00008a00ff0aab82 */ /* 0x000e220000000a00 */
[C---:B------:R-:W-:Y:S01]  /*02c0*/  @!P2 IMAD R21, R0.reuse, 0x200, R21 ;  /* 0x000002000015a824 */ /* 0x040fe200078e0215 */
[----:B------:R-:W-:-:S02]  /*02d0*/  @!P0 LEA R7, R0, R19, 0x9 ;  /* 0x0000001300078211 */ /* 0x000fc400078e48ff */
        /* <DEDUP_REMOVED lines=10> */
[----:B------:R-:W-:Y:S01]  /*0380*/  ISETP.GE.AND P2, PT, R5, R14, PT ;  /* 0x0000000e0500720c */ /* 0x000fe20003f46270 */
[----:B------:R-:W-:-:S02]  /*0390*/  VIADD R5, R19, 0x180 ;  /* 0x0000018013057836 */ /* 0x000fc40000000000 */
[----:B------:R-:W-:-:S05]  /*03a0*/  @!P0 IMAD.MOV.U32 R19, RZ, RZ, R9 ;  /* 0x000000ffff138224 */ /* 0x000fca00078e0009 */
[----:B------:R-:W-:Y:S01]  /*03b0*/  ISETP.GE.AND P3, PT, R19, R14, PT ;  /* 0x0000000e1300720c */ /* 0x000fe20003f66270 */
[----:B------:R-:W-:Y:S01]  /*03c0*/  BSSY B0, `(.L_x_2878) ;  /* 0x0000019000007945 */ /* 0x000fe20003800000 */
[----:B---3--:R-:W-:Y:S02]  /*03d0*/  @!P0 IMAD.U32 R16, R16, 0x10000, RZ ;  /* 0x0001000010108824 */ /* 0x008fe400078e00ff */
[----:B----4-:R-:W-:-:S05]  /*03e0*/  @!P0 IMAD.U32 R15, R15, 0x10000, RZ ;  /* 0x000100000f0f8824 */ /* 0x010fca00078e00ff */
[----:B------:R-:W-:-:S04]  /*03f0*/  @!P0 LOP3.LUT R15, R16, 0x80000000, R15, 0xb8, !PT ;  /* 0x80000000100f8812 */ /* 0x000fc800078eb80f */
[----:B------:R-:W-:-:S05]  /*0400*/  @!P0 F2FP.BF16.F32.PACK_AB R20, RZ, R15 ;  /* 0x0000000fff14823e */ /* 0x000fca00000010ff */
[----:B------:R0:W-:Y:S01]  /*0410*/  @!P0 STG.E.U16 desc[UR4][R2.64], R20 ;  /* 0x0000001402008986 */ /* 0x0001e2000c101504 */
[----:B--2---:R-:W-:Y:S02]  /*0420*/  @!P1 IMAD.U32 R24, R24, 0x10000, RZ ;  /* 0x0001000018189824 */ /* 0x004fe400078e00ff */
[----:B------:R-:W-:Y:S01]  /*0430*/  @!P2 IMAD.U32 R22, R22, 0x10000, RZ ;  /* 0x000100001616a824 */ /* 0x000fe200078e00ff */
[----:B------:R-:W-:Y:S02]  /*0440*/  @!P2 SHF.L.U32 R23, R23, 0x10, RZ ;  /* 0x000000101717a819 */ /* 0x000fe400000006ff */
[----:B------:R-:W-:Y:S02]  /*0450*/  @!P1 SHF.L.U32 R25, R25, 0x10, RZ ;  /* 0x0000001019199819 */ /* 0x000fe400000006ff */
[----:B------:R-:W-:Y:S02]  /*0460*/  @!P2 LOP3.LUT R22, R22, 0x80000000, R23, 0xb8, !PT ;  /* 0x800000001616a812 */ /* 0x000fe400078eb817 */
[----:B------:R-:W-:-:S02]  /*0470*/  @!P1 LOP3.LUT R24, R25, 0x80000000, R24, 0xb8, !PT ;  /* 0x8000000019189812 */ /* 0x000fc400078eb818 */
[----:B------:R-:W-:Y:S02]  /*0480*/  @!P2 F2FP.BF16.F32.PACK_AB R18, RZ, R22 ;  /* 0x00000016ff12a23e */ /* 0x000fe400000010ff */
[----:B------:R-:W-:Y:S01]  /*0490*/  @!P1 F2FP.BF16.F32.PACK_AB R17, RZ, R24 ;  /* 0x00000018ff11923e */ /* 0x000fe200000010ff */
[----:B0-----:R-:W-:Y:S06]  /*04a0*/  @P3 BRA `(.L_x_2879) ;  /* 0x0000000000283947 */ /* 0x001fec0003800000 */
[----:B------:R-:W0:Y:S01]  /*04b0*/  LDC.64 R6, c[0x0][0x218] ;  /* 0x00008600ff067b82 */ /* 0x000e220000000a00 */
[----:B------:R-:W-:Y:S02]  /*04c0*/  IMAD R3, R0, 0x200, R19 ;  /* 0x0000020000037824 */ /* 0x000fe400078e0213 */
        /* <DEDUP_REMOVED lines=8> */
.L_x_2879:
[----:B------:R-:W-:Y:S05]  /*0550*/  BSYNC B0 ;  /* 0x0000000000007941 */ /* 0x000fea0003800000 */
.L_x_2878:
[-C--:B------:R-:W-:Y:S02]  /*0560*/  ISETP.GE.AND P1, PT, R19, R14.reuse, PT ;  /* 0x0000000e1300720c */ /* 0x080fe40003f26270 */
[----:B------:R-:W-:-:S11]  /*0570*/  ISETP.GE.AND P0, PT, R5, R14, PT ;  /* 0x0000000e0500720c */ /* 0x000fd60003f06270 */
[----:B------:R-:W-:Y:S05]  /*0580*/  @P1 EXIT ;  /* 0x000000000000194d */ /* 0x000fea0003800000 */
[----:B0-----:R-:W0:Y:S01]  /*0590*/  LDC.64 R2, c[0x0][0x218] ;  /* 0x00008600ff027b82 */ /* 0x001e220000000a00 */
[----:B-----5:R-:W-:Y:S01]  /*05a0*/  @!P0 IMAD.U32 R21, R21, 0x10000, RZ ;  /* 0x0001000015158824 */ /* 0x020fe200078e00ff */
[----:B------:R-:W-:Y:S01]  /*05b0*/  @!P0 SHF.L.U32 R26, R26, 0x10, RZ ;  /* 0x000000101a1a8819 */ /* 0x000fe200000006ff */
[----:B------:R-:W-:-:S03]  /*05c0*/  IMAD R19, R0, 0x200, R19 ;  /* 0x0000020000137824 */ /* 0x000fc600078e0213 */
[----:B------:R-:W-:-:S04]  /*05d0*/  @!P0 LOP3.LUT R21, R21, 0x80000000, R26, 0xb8, !PT ;  /* 0x8000000015158812 */ /* 0x000fc800078eb81a */
[----:B------:R-:W-:Y:S01]  /*05e0*/  @!P0 F2FP.BF16.F32.PACK_AB R4, RZ, R21 ;  /* 0x00000015ff04823e */ /* 0x000fe200000010ff */
[----:B0-----:R-:W-:-:S05]  /*05f0*/  IMAD.WIDE.U32 R2, R19, 0x2, R2 ;  /* 0x0000000213027825 */ /* 0x001fca00078e0002 */
[----:B------:R-:W-:Y:S01]  /*0600*/  STG.E.U16 desc[UR4][R2.64], R4 ;  /* 0x0000000402007986 */ /* 0x000fe2000c101504 */
[----:B------:R-:W-:Y:S05]  /*0610*/  EXIT ;  /* 0x000000000000794d */ /* 0x000fea0003800000 */
.L_x_2880:
        /* <DEDUP_REMOVED lines=14> */
.L_x_8033:


//--------------------- .text._ZN2at6native29vectorized_elementwise_kernelILi2ENS0_13BinaryFunctorIN3c108BFloat16ES4_S4_ZZZNS0_20copysign_kernel_cudaERNS_18TensorIteratorBaseEENKUlvE_clEvENKUlvE1_clEvEUlS4_S4_E_EESt5arrayIPcLm3EEEEviT0_T1_ --------------------------
	.section	.text._ZN2at6native29vectorized_elementwise_kernelILi2ENS0_13BinaryFunctorIN3c108BFloat16ES4_S4_ZZZNS0_20copysign_kernel_cudaERNS_18TensorIteratorBaseEENKUlvE_clEvENKUlvE1_clEvEUlS4_S4_E_EESt5arrayIPcLm3EEEEviT0_T1_,"ax",@progbits
	.align	128
        .global         _ZN2at6native29vectorized_elementwise_kernelILi2ENS0_13BinaryFunctorIN3c108BFloat16ES4_S4_ZZZNS0_20copysign_kernel_cudaERNS_18TensorIteratorBaseEENKUlvE_clEvENKUlvE1_clEvEUlS4_S4_E_EESt5arrayIPcLm3EEEEviT0_T1_
        .type           _ZN2at6native29vectorized_elementwise_kernelILi2ENS0_13BinaryFunctorIN3c108BFloat16ES4_S4_ZZZNS0_20copysign_kernel_cudaERNS_18TensorIteratorBaseEENKUlvE_clEvENKUlvE1_clEvEUlS4_S4_E_EESt5arrayIPcLm3EEEEviT0_T1_,@function
        .size           _ZN2at6native29vectorized_elementwise_kernelILi2ENS0_13BinaryFunctorIN3c108BFloat16ES4_S4_ZZZNS0_20copysign_kernel_cudaERNS_18TensorIteratorBaseEENKUlvE_clEvENKUlvE1_clEvEUlS4_S4_E_EESt5arrayIPcLm3EEEEviT0_T1_,(.L_x_8034 - _ZN2at6native29vectorized_elementwise_kernelILi2ENS0_13BinaryFunctorIN3c108BFloat16ES4_S4_ZZZNS0_20copysign_kernel_cudaERNS_18TensorIteratorBaseEENKUlvE_clEvENKUlvE1_clEvEUlS4_S4_E_EESt5arrayIPcLm3EEEEviT0_T1_)
        .other          _ZN2at6native29vectorized_elementwise_kernelILi2ENS0_13BinaryFunctorIN3c108BFloat16ES4_S4_ZZZNS0_20copysign_kernel_cudaERNS_18TensorIteratorBaseEENKUlvE_clEvENKUlvE1_clEvEUlS4_S4_E_EESt5arrayIPcLm3EEEEviT0_T1_,@"STO_CUDA_ENTRY STV_DEFAULT"
_ZN2at6native29vectorized_elementwise_kernelILi2ENS0_13BinaryFunctorIN3c108BFloat16ES4_S4_ZZZNS0_20copysign_kernel_cudaERNS_18TensorIteratorBaseEENKUlvE_clEvENKUlvE1_clEvEUlS4_S4_E_EESt5arrayIPcLm3EEEEviT0_T1_:
.text._ZN2at6native29vectorized_elementwise_kernelILi2ENS0_13BinaryFunctorIN3c108BFloat16ES4_S4_ZZZNS0_20copysign_kernel_cudaERNS_18TensorIteratorBaseEENKUlvE_clEvENKUlvE1_clEvEUlS4_S4_E_EESt5arrayIPcLm3EEEEviT0_T1_:
        /* <DEDUP_REMOVED lines=20> */
[----:B------:R-:W3:Y:S04]  /*0140*/  LDG.E R18, desc[UR4][R12.64+0x200] ;  /* 0x000200040c127981 */ /* 0x000ee8000c1e1900 */
[----:B------:R3:W4:Y:S04]  /*0150*/  LDG.E R8, desc[UR4][R10.64+0x600] ;  /* 0x000600040a087981 */ /* 0x000728000c1e1900 */
[----:B------:R-:W4:Y:S04]  /*0160*/  LDG.E R6, desc[UR4][R12.64+0x400] ;  /* 0x000400040c067981 */ /* 0x000f28000c1e1900 */
[----:B------:R1:W4:Y:S01]  /*0170*/  LDG.E R7, desc[UR4][R12.64+0x600] ;  /* 0x000600040c077981 */ /* 0x000322000c1e1900 */
[----:B0-----:R-:W-:-:S04]  /*0180*/  IMAD.WIDE.U32 R4, R0, 0x2, R4 ;  /* 0x0000000200047825 */ /* 0x001fc800078e0004 */
[----:B------:R-:W-:Y:S01]  /*0190*/  IMAD.WIDE R4, R2, 0x4, R4 ;  /* 0x0000000402047825 */ /* 0x000fe200078e0204 */
[----:B--2---:R-:W-:-:S05]  /*01a0*/  PRMT R9, R15, 0x7632, R9 ;  /* 0x000076320f097816 */ /* 0x004fca0000000009 */
[----:B------:R-:W-:Y:S01]  /*01b0*/  IMAD.U32 R9, R9, 0x10000, RZ ;  /* 0x0001000009097824 */ /* 0x000fe200078e00ff */
[----:B-----5:R-:W-:-:S05]  /*01c0*/  PRMT R14, R16, 0x7632, R14 ;  /* 0x00007632100e7816 */ /* 0x020fca000000000e */
[----:B------:R-:W-:Y:S01]  /*01d0*/  IMAD.U32 R14, R14, 0x10000, RZ ;  /* 0x000100000e0e7824 */ /* 0x000fe200078e00ff */
[----:B---3--:R-:W-:Y:S01]  /*01e0*/  PRMT R10, R18, 0x7632, R10 ;  /* 0x00007632120a7816 */ /* 0x008fe2000000000a */
[----:B------:R-:W-:Y:S02]  /*01f0*/  IMAD.U32 R15, R15, 0x10000, RZ ;  /* 0x000100000f0f7824 */ /* 0x000fe400078e00ff */
[----:B------:R-:W-:Y:S01]  /*0200*/  IMAD.U32 R16, R16, 0x10000, RZ ;  /* 0x0001000010107824 */ /* 0x000fe200078e00ff */
[----:B------:R-:W-:Y:S02]  /*0210*/  LOP3.LUT R14, R9, 0x80000000, R14, 0xb8, !PT ;  /* 0x80000000090e7812 */ /* 0x000fe400078eb80e */
[C---:B------:R-:W-:Y:S01]  /*0220*/  PRMT R9, R17.reuse, 0x7632, R9 ;  /* 0x0000763211097816 */ /* 0x040fe20000000009 */
[----:B-1----:R-:W-:Y:S01]  /*0230*/  IMAD.U32 R12, R18, 0x10000, RZ ;  /* 0x00010000120c7824 */ /* 0x002fe200078e00ff */
[----:B------:R-:W-:Y:S02]  /*0240*/  SHF.L.U32 R11, R17, 0x10, RZ ;  /* 0x00000010110b7819 */ /* 0x000fe400000006ff */
[----:B------:R-:W-:Y:S01]  /*0250*/  LOP3.LUT R15, R15, 0x80000000, R16, 0xb8, !PT ;  /* 0x800000000f0f7812 */ /* 0x000fe200078eb810 */
[----:B------:R-:W-:-:S02]  /*0260*/  IMAD.U32 R13, R9, 0x10000, RZ ;  /* 0x00010000090d7824 */ /* 0x000fc400078e00ff */
[----:B------:R-:W-:Y:S01]  /*0270*/  IMAD.U32 R16, R10, 0x10000, RZ ;  /* 0x000100000a107824 */ /* 0x000fe200078e00ff */
[----:B------:R-:W-:Y:S01]  /*0280*/  LOP3.LUT R10, R11, 0x80000000, R12, 0xb8, !PT ;  /* 0x800000000b0a7812 */ /* 0x000fe200078eb80c */
[C---:B----4-:R-:W-:Y:S01]  /*0290*/  IMAD.U32 R12, R3.reuse, 0x10000, RZ ;  /* 0x00010000030c7824 */ /* 0x050fe200078e00ff */
[----:B------:R-:W-:Y:S01]  /*02a0*/  F2FP.BF16.F32.PACK_AB R9, R14, R15 ;  /* 0x0000000f0e09723e */ /* 0x000fe200000010ff */
[C---:B------:R-:W-:Y:S01]  /*02b0*/  IMAD.U32 R14, R8.reuse, 0x10000, RZ ;  /* 0x00010000080e7824 */ /* 0x040fe200078e00ff */
[----:B------:R-:W-:Y:S02]  /*02c0*/  PRMT R0, R3, 0x7632, R0 ;  /* 0x0000763203007816 */ /* 0x000fe40000000000 */
[----:B------:R-:W-:Y:S02]  /*02d0*/  PRMT R3, R8, 0x7632, R3 ;  /* 0x0000763208037816 */ /* 0x000fe40000000003 */
[----:B------:R-:W-:Y:S02]  /*02e0*/  LOP3.LUT R11, R13, 0x80000000, R16, 0xb8, !PT ;  /* 0x800000000d0b7812 */ /* 0x000fe400078eb810 */
[----:B------:R-:W-:-:S02]  /*02f0*/  PRMT R8, R6, 0x7632, R8 ;  /* 0x0000763206087816 */ /* 0x000fc40000000008 */
[----:B------:R-:W-:Y:S02]  /*0300*/  SHF.L.U32 R13, R6, 0x10, RZ ;  /* 0x00000010060d7819 */ /* 0x000fe400000006ff */
[C---:B------:R-:W-:Y:S01]  /*0310*/  PRMT R6, R7.reuse, 0x7632, R6 ;  /* 0x0000763207067816 */ /* 0x040fe20000000006 */
[----:B------:R-:W-:Y:S02]  /*0320*/  IMAD.U32 R15, R7, 0x10000, RZ ;  /* 0x00010000070f7824 */ /* 0x000fe400078e00ff */
[----:B------:R-:W-:Y:S01]  /*0330*/  IMAD.U32 R0, R0, 0x10000, RZ ;  /* 0x0001000000007824 */ /* 0x000fe200078e00ff */
[----:B------:R-:W-:Y:S01]  /*0340*/  SHF.L.U32 R6, R6, 0x10, RZ ;  /* 0x0000001006067819 */ /* 0x000fe200000006ff */
[----:B------:R-:W-:Y:S02]  /*0350*/  IMAD.U32 R7, R8, 0x10000, RZ ;  /* 0x0001000008077824 */ /* 0x000fe400078e00ff */
[----:B------:R-:W-:Y:S01]  /*0360*/  IMAD.U32 R3, R3, 0x10000, RZ ;  /* 0x0001000003037824 */ /* 0x000fe200078e00ff */
[----:B------:R-:W-:-:S02]  /*0370*/  LOP3.LUT R12, R12, 0x80000000, R13, 0xb8, !PT ;  /* 0x800000000c0c7812 */ /* 0x000fc400078eb80d */
[----:B------:R-:W-:Y:S02]  /*0380*/  LOP3.LUT R7, R0, 0x80000000, R7, 0xb8, !PT ;  /* 0x8000000000077812 */ /* 0x000fe400078eb807 */
[----:B------:R-:W-:Y:S02]  /*0390*/  LOP3.LUT R14, R14, 0x80000000, R15, 0xb8, !PT ;  /* 0x800000000e0e7812 */ /* 0x000fe400078eb80f */
[----:B------:R-:W-:Y:S02]  /*03a0*/  LOP3.LUT R3, R3, 0x80000000, R6, 0xb8, !PT ;  /* 0x8000000003037812 */ /* 0x000fe400078eb806 */
[----:B------:R-:W-:Y:S02]  /*03b0*/  F2FP.BF16.F32.PACK_AB R11, R11, R10 ;  /* 0x0000000a0b0b723e */ /* 0x000fe400000010ff */
[----:B------:R-:W-:Y:S02]  /*03c0*/  F2FP.BF16.F32.PACK_AB R7, R7, R12 ;  /* 0x0000000c0707723e */ /* 0x000fe400000010ff */
[----:B------:R-:W-:Y:S01]  /*03d0*/  F2FP.BF16.F32.PACK_AB R3, R3, R14 ;  /* 0x0000000e0303723e */ /* 0x000fe200000010ff */
[----:B------:R-:W-:Y:S04]  /*03e0*/  STG.E desc[UR4][R4.64], R9 ;  /* 0x0000000904007986 */ /* 0x000fe8000c101904 */
[----:B------:R-:W-:Y:S04]  /*03f0*/  STG.E desc[UR4][R4.64+0x200], R11 ;  /* 0x0002000b04007986 */ /* 0x000fe8000c101904 */
[----:B------:R-:W-:Y:S04]  /*0400*/  STG.E desc[UR4][R4.64+0x400], R7 ;  /* 0x0004000704007986 */ /* 0x000fe8000c101904 */
[----:B------:R-:W-:Y:S01]  /*0410*/  STG.E desc[UR4][R4.64+0x600], R3 ;  /* 0x0006000304007986 */ /* 0x000fe2000c101904 */
[----:B------:R-:W-:Y:S05]  /*0420*/  EXIT ;  /* 0x000000000000794d */ /* 0x000fea0003800000 */
.L_x_2881:
[----:B------:R-:W0:Y:S01]  /*0430*/  S2R R3, SR_TID.X ;  /* 0x0000000000037919 */ /* 0x000e220000002100 */
[----:B------:R-:W-:Y:S02]  /*0440*/  PRMT R25, RZ, 0x7610, R25 ;  /* 0x00007610ff197816 */ /* 0x000fe40000000019 */
[----:B0-----:R-:W-:-:S13]  /*0450*/  ISETP.GE.AND P0, PT, R3, R2, PT ;  /* 0x000000020300720c */ /* 0x001fda0003f06270 */
[----:B------:R-:W-:Y:S01]  /*0460*/  @!P0 IMAD.IADD R27, R0, 0x1, R3 ;  /* 0x00000001001b8824 */ /* 0x000fe200078e0203 */
[----:B------:R-:W0:Y:S01]  /*0470*/  @!P0 LDC.64 R16, c[0x0][0x220] ;  /* 0x00008800ff108b82 */ /* 0x000e220000000a00 */
[----:B------:R-:W-:-:S05]  /*0480*/  @!P0 VIADD R3, R3, 0x80 ;  /* 0x0000008003038836 */ /* 0x000fca0000000000 */
[C---:B------:R-:W-:Y:S02]  /*0490*/  ISETP.GE.AND P1, PT, R3.reuse, R2, PT ;  /* 0x000000020300720c */ /* 0x040fe40003f26270 */
[----:B------:R-:W1:Y:S11]  /*04a0*/  @!P0 LDC.64 R22, c[0x0][0x228] ;  /* 0x00008a00ff168b82 */ /* 0x000e760000000a00 */
[----:B------:R-:W-:Y:S01]  /*04b0*/  @!P1 IMAD.IADD R11, R0, 0x1, R3 ;  /* 0x00000001000b9824 */ /* 0x000fe200078e0203 */
[----:B------:R-:W2:Y:S01]  /*04c0*/  @!P1 LDC.64 R18, c[0x0][0x220] ;  /* 0x00008800ff129b82 */ /* 0x000ea20000000a00 */
[----:B------:R-:W-:-:S02]  /*04d0*/  @!P1 VIADD R3, R3, 0x80 ;  /* 0x0000008003039836 */ /* 0x000fc40000000000 */
[----:B0-----:R-:W-:-:S03]  /*04e0*/  @!P0 IMAD.WIDE.U32 R16, R27, 0x2, R16 ;  /* 0x000000021b108825 */ /* 0x001fc600078e0010 */
[CC--:B------:R-:W-:Y:S02]  /*04f0*/  ISETP.GE.AND P2, PT, R3.reuse, R2.reuse, PT ;  /* 0x000000020300720c */ /* 0x0c0fe40003f46270 */
[----:B------:R-:W0:Y:S01]  /*0500*/  @!P1 LDC.64 R14, c[0x0][0x228] ;  /* 0x00008a00ff0e9b82 */ /* 0x000e220000000a00 */
[----:B------:R3:W4:Y:S10]  /*0510*/  @!P0 LDG.E.U16 R25, desc[UR4][R16.64] ;  /* 0x0000000410198981 */ /* 0x000734000c1e1500 */
[----:B------:R-:W-:Y:S01]  /*0520*/  @!P2 IADD3 R13, R0, R3, RZ ;  /* 0x00000003000da210 */ /* 0x000fe20007ffe0ff */
[----:B------:R-:W-:Y:S01]  /*0530*/  @!P2 VIADD R3, R3, 0x80 ;  /* 0x000000800303a836 */ /* 0x000fe20000000000 */
[----:B------:R-:W5:Y:S04]  /*0540*/  @!P2 LDC.64 R20, c[0x0][0x220] ;  /* 0x00008800ff14ab82 */ /* 0x000f680000000a00 */
[----:B------:R-:W-:-:S04]  /*0550*/  ISETP.GE.AND P3, PT, R3, R2, PT ;  /* 0x000000020300720c */ /* 0x000fc80003f66270 */
[----:B------:R-:W5:Y:S09]  /*0560*/  @!P2 LDC.64 R30, c[0x0][0x228] ;  /* 0x00008a00ff1eab82 */ /* 0x000f720000000a00 */
[----:B------:R-:W-:Y:S01]  /*0570*/  @!P3 IMAD.IADD R12, R0, 0x1, R3 ;  /* 0x00000001000cb824 */ /* 0x000fe200078e0203 */
[----:B------:R-:W5:Y:S01]  /*0580*/  @!P3 LDC.64 R28, c[0x0][0x220] ;  /* 0x00008800ff1cbb82 */ /* 0x000f620000000a00 */
[----:B------:R-:W-:-:S05]  /*0590*/  @!P3 VIADD R3, R3, 0x80 ;  /* 0x000000800303b836 */ /* 0x000fca0000000000 */
[----:B------:R-:W-:Y:S01]  /*05a0*/  ISETP.GE.AND P4, PT, R3, R2, PT ;  /* 0x000000020300720c */ /* 0x000fe20003f86270 */
[----:B-1----:R-:W-:Y:S01]  /*05b0*/  @!P0 IMAD.WIDE.U32 R22, R27, 0x2, R22 ;  /* 0x000000021b168825 */ /* 0x002fe200078e0016 */
[----:B------:R-:W-:Y:S02]  /*05c0*/  PRMT R27, RZ, 0x7610, R27 ;  /* 0x00007610ff1b7816 */ /* 0x000fe4000000001b */
[----:B---3--:R-:W-:Y:S01]  /*05d0*/  PRMT R16, RZ, 0x7610, R16 ;  /* 0x00007610ff107816 */ /* 0x008fe20000000010 */
[----:B--2---:R-:W-:Y:S01]  /*05e0*/  @!P1 IMAD.WIDE.U32 R18, R11, 0x2, R18 ;  /* 0x000000020b129825 */ /* 0x004fe200078e0012 */
[----:B------:R-:W-:-:S03]  /*05f0*/  PRMT R26, RZ, 0x7610, R26 ;  /* 0x00007610ff1a7816 */ /* 0x000fc6000000001a */
[----:B0-----:R-:W-:Y:S01]  /*0600*/  @!P1 IMAD.WIDE.U32 R14, R11, 0x2, R14 ;  /* 0x000000020b0e9825 */ /* 0x001fe200078e000e */
[----:B------:R0:W2:Y:S03]  /*0610*/  @!P1 LDG.E.U16 R27, desc[UR4][R18.64] ;  /* 0x00000004121b9981 */ /* 0x0000a6000c1e1500 */
[----:B------:R-:W-:Y:S01]  /*0620*/  @!P4 IMAD.IADD R11, R0, 0x1, R3 ;  /* 0x00000001000bc824 */ /* 0x000fe200078e0203 */
[----:B------:R1:W3:Y:S01]  /*0630*/  @!P0 LDG.E.U16 R16, desc[UR4][R22.64] ;  /* 0x0000000416108981 */ /* 0x0002e2000c1e1500 */
[----:B------:R-:W-:Y:S01]  /*0640*/  @!P4 IADD3 R3, R3, 0x80, RZ ;  /* 0x000000800303c810 */ /* 0x000fe20007ffe0ff */
[----:B-----5:R-:W-:Y:S02]  /*0650*/  @!P2 IMAD.WIDE.U32 R20, R13, 0x2, R20 ;  /* 0x000000020d14a825 */ /* 0x020fe400078e0014 */
[----:B------:R5:W2:Y:S01]  /*0660*/  @!P1 LDG.E.U16 R26, desc[UR4][R14.64] ;  /* 0x000000040e1a9981 */ /* 0x000aa2000c1e1500 */
[----:B0-----:R-:W0:Y:S01]  /*0670*/  @!P3 LDC.64 R18, c[0x0][0x228] ;  /* 0x00008a00ff12bb82 */ /* 0x001e220000000a00 */
[----:B------:R-:W-:-:S02]  /*0680*/  ISETP.GE.AND P1, PT, R3, R2, PT ;  /* 0x000000020300720c */ /* 0x000fc40003f26270 */
[----:B-1----:R-:W-:-:S05]  /*0690*/  PRMT R23, RZ, 0x7610, R23 ;  /* 0x00007610ff177816 */ /* 0x002fca0000000017 */
[----:B-----5:R-:W1:Y:S01]  /*06a0*/  @!P4 LDC.64 R14, c[0x0][0x220] ;  /* 0x00008800ff0ecb82 */ /* 0x020e620000000a00 */
[----:B------:R5:W2:Y:S01]  /*06b0*/  @!P2 LDG.E.U16 R23, desc[UR4][R20.64] ;  /* 0x000000041417a981 */ /* 0x000aa2000c1e1500 */
[----:B------:R-:W-:Y:S01]  /*06c0*/  @!P2 IMAD.WIDE.U32 R30, R13, 0x2, R30 ;  /* 0x000000020d1ea825 */ /* 0x000fe200078e001e */
[----:B------:R-:W-:-:S03]  /*06d0*/  PRMT R22, RZ, 0x7610, R22 ;  /* 0x00007610ff167816 */ /* 0x000fc60000000016 */
[----:B------:R-:W-:Y:S01]  /*06e0*/  @!P3 IMAD.WIDE.U32 R28, R12, 0x2, R28 ;  /* 0x000000020c1cb825 */ /* 0x000fe200078e001c */
[----:B-----5:R-:W-:-:S04]  /*06f0*/  PRMT R21, RZ, 0x7610, R21 ;  /* 0x00007610ff157816 */ /* 0x020fc80000000015 */
[----:B------:R5:W2:Y:S04]  /*0700*/  @!P3 LDG.E.U16 R22, desc[UR4][R28.64] ;  /* 0x000000041c16b981 */ /* 0x000aa8000c1e1500 */
[----:B------:R5:W2:Y:S02]  /*0710*/  @!P2 LDG.E.U16 R21, desc[UR4][R30.64] ;  /* 0x000000041e15a981 */ /* 0x000aa4000c1e1500 */
[----:B-----5:R-:W5:Y:S08]  /*0720*/  @!P1 LDC.64 R28, c[0x0][0x220] ;  /* 0x00008800ff1c9b82 */ /* 0x020f700000000a00 */
[----:B------:R-:W5:Y:S01]  /*0730*/  @!P4 LDC.64 R30, c[0x0][0x228] ;  /* 0x00008a00ff1ecb82 */ /* 0x000f620000000a00 */
[----:B0-----:R-:W-:Y:S01]  /*0740*/  @!P3 IMAD.WIDE.U32 R18, R12, 0x2, R18 ;  /* 0x000000020c12b825 */ /* 0x001fe200078e0012 */
[----:B------:R-:W-:-:S03]  /*0750*/  PRMT R12, RZ, 0x7610, R12 ;  /* 0x00007610ff0c7816 */ /* 0x000fc6000000000c */
[----:B-1----:R-:W-:-:S04]  /*0760*/  @!P4 IMAD.WIDE.U32 R14, R11, 0x2, R14 ;  /* 0x000000020b0ec825 */ /* 0x002fc800078e000e */
[----:B------:R-:W-:Y:S01]  /*0770*/  @!P1 IMAD.IADD R13, R0, 0x1, R3 ;  /* 0x00000001000d9824 */ /* 0x000fe200078e0203 */
[----:B------:R0:W2:Y:S01]  /*0780*/  @!P4 LDG.E.U16 R12, desc[UR4][R14.64] ;  /* 0x000000040e0cc981 */ /* 0x0000a2000c1e1500 */
[----:B------:R-:W-:Y:S01]  /*0790*/  @!P1 VIADD R3, R3, 0x80 ;  /* 0x0000008003039836 */ /* 0x000fe20000000000 */
[----:B------:R-:W-:-:S04]  /*07a0*/  PRMT R20, RZ, 0x7610, R20 ;  /* 0x00007610ff147816 */ /* 0x000fc80000000014 */
[----:B------:R-:W-:Y:S02]  /*07b0*/  ISETP.GE.AND P2, PT, R3, R2, PT ;  /* 0x000000020300720c */ /* 0x000fe40003f46270 */
[----:B------:R1:W2:Y:S01]  /*07c0*/  @!P3 LDG.E.U16 R20, desc[UR4][R18.64] ;  /* 0x000000041214b981 */ /* 0x0002a2000c1e1500 */
[----:B0-----:R-:W0:Y:S01]  /*07d0*/  @!P1 LDC.64 R14, c[0x0][0x228] ;  /* 0x00008a00ff0e9b82 */ /* 0x001e220000000a00 */
[----:B-----5:R-:W-:-:S04]  /*07e0*/  @!P1 IMAD.WIDE.U32 R28, R13, 0x2, R28 ;  /* 0x000000020d1c9825 */ /* 0x020fc800078e001c */
[----:B------:R-:W-:Y:S01]  /*07f0*/  @!P4 IMAD.WIDE.U32 R30, R11, 0x2, R30 ;  /* 0x000000020b1ec825 */ /* 0x000fe200078e001e */
[----:B------:R-:W-:Y:S02]  /*0800*/  PRMT R11, RZ, 0x7610, R11 ;  /* 0x00007610ff0b7816 */ /* 0x000fe4000000000b */
[----:B-1----:R-:W-:-:S04]  /*0810*/  PRMT R19, RZ, 0x7610, R19 ;  /* 0x00007610ff137816 */ /* 0x002fc80000000013 */
[----:B------:R1:W5:Y:S04]  /*0820*/  @!P1 LDG.E.U16 R11, desc[UR4][R28.64] ;  /* 0x000000041c0b9981 */ /* 0x000368000c1e1500 */
[----:B------:R1:W5:Y:S02]  /*0830*/  @!P4 LDG.E.U16 R19, desc[UR4][R30.64] ;  /* 0x000000041e13c981 */ /* 0x000364000c1e1500 */
[----:B-1----:R-:W1:Y:S08]  /*0840*/  @!P2 LDC.64 R28, c[0x0][0x228] ;  /* 0x00008a00ff1cab82 */ /* 0x002e700000000a00 */
[----:B------:R-:W1:Y:S01]  /*0850*/  @!P2 LDC.64 R30, c[0x0][0x220] ;  /* 0x00008800ff1eab82 */ /* 0x000e620000000a00 */
[----:B0-----:R-:W-:Y:S01]  /*0860*/  @!P1 IMAD.WIDE.U32 R14, R13, 0x2, R14 ;  /* 0x000000020d0e9825 */ /* 0x001fe200078e000e */
[----:B------:R-:W-:-:S03]  /*0870*/  PRMT R18, RZ, 0x7610, R18 ;  /* 0x00007610ff127816 */ /* 0x000fc60000000012 */
[----:B------:R-:W-:Y:S02]  /*0880*/  @!P2 IMAD.IADD R13, R0, 0x1, R3 ;  /* 0x00000001000da824 */ /* 0x000fe400078e0203 */
[----:B------:R-:W-:Y:S01]  /*0890*/  @!P2 VIADD R3, R3, 0x80 ;  /* 0x000000800303a836 */ /* 0x000fe20000000000 */
[----:B------:R0:W5:Y:S04]  /*08a0*/  @!P1 LDG.E.U16 R18, desc[UR4][R14.64] ;  /* 0x000000040e129981 */ /* 0x000168000c1e1500 */
[----:B------:R-:W-:Y:S02]  /*08b0*/  ISETP.GE.AND P1, PT, R3, R2, PT ;  /* 0x000000020300720c */ /* 0x000fe40003f26270 */
[----:B------:R-:W-:Y:S01]  /*08c0*/  PRMT R17, RZ, 0x7610, R17 ;  /* 0x00007610ff117816 */ /* 0x000fe20000000011 */
[----:B-1----:R-:W-:Y:S01]  /*08d0*/  @!P2 IMAD.WIDE.U32 R28, R13, 0x2, R28 ;  /* 0x000000020d1ca825 */ /* 0x002fe200078e001c */
[----:B0-----:R-:W-:-:S04]  /*08e0*/  PRMT R14, RZ, 0x7610, R14 ;  /* 0x00007610ff0e7816 */ /* 0x001fc8000000000e */
[----:B------:R0:W5:Y:S01]  /*08f0*/  @!P2 LDG.E.U16 R17, desc[UR4][R28.64] ;  /* 0x000000041c11a981 */ /* 0x000162000c1e1500 */
[----:B------:R-:W-:-:S05]  /*0900*/  @!P2 IMAD.WIDE.U32 R30, R13, 0x2, R30 ;  /* 0x000000020d1ea825 */ /* 0x000fca00078e001e */
[----:B------:R1:W5:Y:S01]  /*0910*/  @!P2 LDG.E.U16 R14, desc[UR4][R30.64] ;  /* 0x000000041e0ea981 */ /* 0x000362000c1e1500 */
[----:B0-----:R-:W0:Y:S08]  /*0920*/  @!P1 LDC.64 R28, c[0x0][0x228] ;  /* 0x00008a00ff1c9b82 */ /* 0x001e300000000a00 */
[----:B-1----:R-:W1:Y:S01]  /*0930*/  @!P1 LDC.64 R30, c[0x0][0x220] ;  /* 0x00008800ff1e9b82 */ /* 0x002e620000000a00 */
[----:B------:R-:W-:-:S02]  /*0940*/  @!P1 IADD3 R3, R0, R3, RZ ;  /* 0x0000000300039210 */ /* 0x000fc40007ffe0ff */
[----:B------:R-:W-:Y:S02]  /*0950*/  PRMT R13, RZ, 0x7610, R13 ;  /* 0x00007610ff0d7816 */ /* 0x000fe4000000000d */
[----:B------:R-:W-:Y:S01]  /*0960*/  PRMT R15, RZ, 0x7610, R15 ;  /* 0x00007610ff0f7816 */ /* 0x000fe2000000000f */
[----:B0-----:R-:W-:-:S05]  /*0970*/  @!P1 IMAD.WIDE.U32 R28, R3, 0x2, R28 ;  /* 0x00000002031c9825 */ /* 0x001fca00078e001c */
[----:B------:R-:W5:Y:S01]  /*0980*/  @!P1 LDG.E.U16 R15, desc[UR4][R28.64] ;  /* 0x000000041c0f9981 */ /* 0x000f62000c1e1500 */
[----:B-1----:R-:W-:-:S05]  /*0990*/  @!P1 IMAD.WIDE.U32 R30, R3, 0x2, R30 ;  /* 0x00000002031e9825 */ /* 0x002fca00078e001e */
[----:B------:R0:W5:Y:S01]  /*09a0*/  @!P1 LDG.E.U16 R13, desc[UR4][R30.64] ;  /* 0x000000041e0d9981 */ /* 0x000162000c1e1500 */
[----:B------:R-:W1:Y:S01]  /*09b0*/  S2R R3, SR_TID.X ;  /* 0x0000000000037919 */ /* 0x000e620000002100 */
[----:B0-----:R-:W0:Y:S01]  /*09c0*/  @!P0 LDC.64 R30, c[0x0][0x218] ;  /* 0x00008600ff1e8b82 */ /* 0x001e220000000a00 */
[----:B------:R-:W-:Y:S04]  /*09d0*/  BSSY B0, `(.L_x_2882) ;  /* 0x0000060000007945 */ /* 0x000fe80003800000 */
[----:B------:R-:W-:Y:S01]  /*09e0*/  BSSY B1, `(.L_x_2883) ;  /* 0x0000058000017945 */ /* 0x000fe20003800000 */
[C---:B-1----:R-:W-:Y:S02]  /*09f0*/  VIADD R28, R3.reuse, 0x200 ;  /* 0x00000200031c7836 */ /* 0x042fe40000000000 */
[----:B------:R-:W-:-:S02]  /*0a00*/  VIADD R29, R3, 0x380 ;  /* 0x00000380031d7836 */ /* 0x000fc40000000000 */
[----:B----4-:R-:W-:Y:S02]  /*0a10*/  @!P0 IMAD.U32 R25, R25, 0x10000, RZ ;  /* 0x0001000019198824 */ /* 0x010fe400078e00ff */
[----:B---3--:R-:W-:-:S05]  /*0a20*/  @!P0 IMAD.U32 R16, R16, 0x10000, RZ ;  /* 0x0001000010108824 */ /* 0x008fca00078e00ff */
[----:B------:R-:W-:Y:S01]  /*0a30*/  @!P0 LOP3.LUT R25, R25, 0x80000000, R16, 0xb8, !PT ;  /* 0x8000000019198812 */ /* 0x000fe200078eb810 */
[----:B------:R-:W-:-:S05]  /*0a40*/  VIADD R16, R3, 0x80 ;  /* 0x0000008003107836 */ /* 0x000fca0000000000 */
[----:B------:R-:W-:-:S13]  /*0a50*/  ISETP.GE.AND P4, PT, R16, R2, PT ;  /* 0x000000021000720c */ /* 0x000fda0003f86270 */
[----:B--2---:R-:W-:Y:S01]  /*0a60*/  @!P4 IMAD.U32 R27, R27, 0x10000, RZ ;  /* 0x000100001b1bc824 */ /* 0x004fe200078e00ff */
[----:B------:R-:W-:-:S04]  /*0a70*/  @!P4 SHF.L.U32 R26, R26, 0x10, RZ ;  /* 0x000000101a1ac819 */ /* 0x000fc800000006ff */
[----:B------:R-:W-:Y:S01]  /*0a80*/  @!P4 LOP3.LUT R26, R27, 0x80000000, R26, 0xb8, !PT ;  /* 0x800000001b1ac812 */ /* 0x000fe200078eb81a */
[----:B------:R-:W-:-:S05]  /*0a90*/  VIADD R27, R3, 0x100 ;  /* 0x00000100031b7836 */ /* 0x000fca0000000000 */
[-C--:B------:R-:W-:Y:S01]  /*0aa0*/  ISETP.GE.AND P1, PT, R27, R2.reuse, PT ;  /* 0x000000021b00720c */ /* 0x080fe20003f26270 */
[C---:B------:R-:W-:Y:S01]  /*0ab0*/  VIADD R27, R3.reuse, 0x180 ;  /* 0x00000180031b7836 */ /* 0x040fe20000000000 */
[----:B------:R-:W-:Y:S02]  /*0ac0*/  @!P0 F2FP.BF16.F32.PACK_AB R24, RZ, R25 ;  /* 0x00000019ff18823e */ /* 0x000fe400000010ff */
[----:B------:R-:W-:Y:S02]  /*0ad0*/  IADD3 R25, R3, 0x280, RZ ;  /* 0x0000028003197810 */ /* 0x000fe40007ffe0ff */
[-C--:B------:R-:W-:Y:S01]  /*0ae0*/  ISETP.GE.AND P2, PT, R27, R2.reuse, PT ;  /* 0x000000021b00720c */ /* 0x080fe20003f46270 */
[----:B------:R-:W-:Y:S01]  /*0af0*/  @!P0 IMAD.IADD R27, R0, 0x1, R3 ;  /* 0x00000001001b8824 */ /* 0x000fe200078e0203 */
[----:B------:R-:W-:-:S03]  /*0b00*/  ISETP.GE.AND P6, PT, R25, R2, PT ;  /* 0x000000021900720c */ /* 0x000fc60003fc6270 */
[----:B0-----:R-:W-:-:S04]  /*0b10*/  @!P0 IMAD.WIDE.U32 R30, R27, 0x2, R30 ;  /* 0x000000021b1e8825 */ /* 0x001fc800078e001e */
[----:B------:R-:W-:Y:S01]  /*0b20*/  VIADD R27, R3, 0x300 ;  /* 0x00000300031b7836 */ /* 0x000fe20000000000 */
[----:B------:R-:W-:Y:S02]  /*0b30*/  @!P4 F2FP.BF16.F32.PACK_AB R4, RZ, R26 ;  /* 0x0000001aff04c23e */ /* 0x000fe400000010ff */
[-C--:B------:R-:W-:Y:S02]  /*0b40*/  ISETP.GE.AND P3, PT, R28, R2.reuse, PT ;  /* 0x000000021c00720c */ /* 0x080fe40003f66270 */
[-C--:B------:R-:W-:Y:S02]  /*0b50*/  ISETP.GE.AND P5, PT, R27, R2.reuse, PT ;  /* 0x000000021b00720c */ /* 0x080fe40003fa6270 */
[----:B------:R-:W-:Y:S02]  /*0b60*/  ISETP.GE.AND P4, PT, R29, R2, PT ;  /* 0x000000021d00720c */ /* 0x000fe40003f86270 */
[----:B------:R-:W-:Y:S02]  /*0b70*/  PRMT R26, R24, 0x7610, R26 ;  /* 0x00007610181a7816 */ /* 0x000fe4000000001a */
[----:B------:R-:W-:-:S03]  /*0b80*/  @!P0 MOV R3, R16 ;  /* 0x0000001000038202 */ /* 0x000fc60000000f00 */
[----:B------:R0:W-:Y:S01]  /*0b90*/  @!P0 STG.E.U16 desc[UR4][R30.64], R26 ;  /* 0x0000001a1e008986 */ /* 0x0001e2000c101504 */
[----:B------:R-:W-:Y:S01]  /*0ba0*/  ISETP.GE.AND P0, PT, R3, R2, PT ;  /* 0x000000020300720c */ /* 0x000fe20003f06270 */
[----:B------:R-:W-:Y:S02]  /*0bb0*/  @!P1 IMAD.U32 R24, R21, 0x10000, RZ ;  /* 0x0001000015189824 */ /* 0x000fe400078e00ff */
[----:B------:R-:W-:Y:S02]  /*0bc0*/  @!P2 IMAD.U32 R21, R20, 0x10000, RZ ;  /* 0x000100001415a824 */ /* 0x000fe400078e00ff */
[----:B------:R-:W-:Y:S02]  /*0bd0*/  @!P1 IMAD.U32 R23, R23, 0x10000, RZ ;  /* 0x0001000017179824 */ /* 0x000fe400078e00ff */
[----:B------:R-:W-:Y:S01]  /*0be0*/  @!P2 IMAD.U32 R22, R22, 0x10000, RZ ;  /* 0x000100001616a824 */ /* 0x000fe200078e00ff */
[----:B-----5:R-:W-:Y:S01]  /*0bf0*/  @!P6 SHF.L.U32 R11, R11, 0x10, RZ ;  /* 0x000000100b0be819 */ /* 0x020fe200000006ff */
[----:B------:R-:W-:-:S02]  /*0c00*/  @!P3 IMAD.U32 R20, R12, 0x10000, RZ ;  /* 0x000100000c14b824 */ /* 0x000fc400078e00ff */
[----:B------:R-:W-:Y:S01]  /*0c10*/  @!P3 IMAD.U32 R19, R19, 0x10000, RZ ;  /* 0x000100001313b824 */ /* 0x000fe200078e00ff */
[----:B------:R-:W-:Y:S02]  /*0c20*/  @!P1 LOP3.LUT R16, R23, 0x80000000, R24, 0xb8, !PT ;  /* 0x8000000017109812 */ /* 0x000fe400078eb818 */
[----:B------:R-:W-:Y:S02]  /*0c30*/  @!P2 LOP3.LUT R12, R22, 0x80000000, R21, 0xb8, !PT ;  /* 0x80000000160ca812 */ /* 0x000fe400078eb815 */
[----:B------:R-:W-:Y:S02]  /*0c40*/  @!P3 LOP3.LUT R19, R20, 0x80000000, R19, 0xb8, !PT ;  /* 0x800000001413b812 */ /* 0x000fe400078eb813 */
[----:B------:R-:W-:Y:S01]  /*0c50*/  @!P1 F2FP.BF16.F32.PACK_AB R5, RZ, R16 ;  /* 0x00000010ff05923e */ /* 0x000fe200000010ff */
[----:B------:R-:W-:-:S05]  /*0c60*/  @!P6 IMAD.U32 R18, R18, 0x10000, RZ ;  /* 0x000100001212e824 */ /* 0x000fca00078e00ff */
[----:B------:R-:W-:Y:S01]  /*0c70*/  @!P6 LOP3.LUT R11, R11, 0x80000000, R18, 0xb8, !PT ;  /* 0x800000000b0be812 */ /* 0x000fe200078eb812 */
[----:B------:R-:W-:Y:S02]  /*0c80*/  @!P5 IMAD.U32 R17, R17, 0x10000, RZ ;  /* 0x000100001111d824 */ /* 0x000fe400078e00ff */
[----:B------:R-:W-:Y:S01]  /*0c90*/  @!P5 IMAD.U32 R14, R14, 0x10000, RZ ;  /* 0x000100000e0ed824 */ /* 0x000fe200078e00ff */
[----:B------:R-:W-:-:S04]  /*0ca0*/  @!P2 F2FP.BF16.F32.PACK_AB R6, RZ, R12 ;  /* 0x0000000cff06a23e */ /* 0x000fc800000010ff */
[----:B------:R-:W-:Y:S02]  /*0cb0*/  @!P5 LOP3.LUT R14, R14, 0x80000000, R17, 0xb8, !PT ;  /* 0x800000000e0ed812 */ /* 0x000fe400078eb811 */
[----:B------:R-:W-:Y:S02]  /*0cc0*/  @!P3 F2FP.BF16.F32.PACK_AB R7, RZ, R19 ;  /* 0x00000013ff07b23e */ /* 0x000fe400000010ff */
[----:B------:R-:W-:Y:S02]  /*0cd0*/  @!P6 F2FP.BF16.F32.PACK_AB R8, RZ, R11 ;  /* 0x0000000bff08e23e */ /* 0x000fe400000010ff */
[----:B------:R-:W-:Y:S02]  /*0ce0*/  @!P5 F2FP.BF16.F32.PACK_AB R9, RZ, R14 ;  /* 0x0000000eff09d23e */ /* 0x000fe400000010ff */
[----:B------:R-:W-:Y:S01]  /*0cf0*/  @!P4 SHF.L.U32 R18, R15, 0x10, RZ ;  /* 0x000000100f12c819 */ /* 0x000fe200000006ff */
[----:B------:R-:W-:-:S05]  /*0d00*/  @!P4 IMAD.U32 R13, R13, 0x10000, RZ ;  /* 0x000100000d0dc824 */ /* 0x000fca00078e00ff */
[----:B------:R-:W-:-:S04]  /*0d10*/  @!P4 LOP3.LUT R13, R13, 0x80000000, R18, 0xb8, !PT ;  /* 0x800000000d0dc812 */ /* 0x000fc800078eb812 */
[----:B------:R-:W-:Y:S01]  /*0d20*/  @!P4 F2FP.BF16.F32.PACK_AB R10, RZ, R13 ;  /* 0x0000000dff0ac23e */ /* 0x000fe200000010ff */
[----:B0-----:R-:W-:Y:S06]  /*0d30*/  @P0 BRA `(.L_x_2884) ;  /* 0x0000000000300947 */ /* 0x001fec0003800000 */
[----:B------:R-:W0:Y:S01]  /*0d40*/  LDC.64 R12, c[0x0][0x218] ;  /* 0x00008600ff0c7b82 */ /* 0x000e220000000a00 */
[----:B------:R-:W-:Y:S02]  /*0d50*/  IMAD.IADD R11, R0, 0x1, R3 ;  /* 0x00000001000b7824 */ /* 0x000fe400078e0203 */
[----:B------:R-:W-:-:S05]  /*0d60*/  VIADD R3, R3, 0x80 ;  /* 0x0000008003037836 */ /* 0x000fca0000000000 */
        /* <DEDUP_REMOVED lines=9> */
.L_x_2884:
[----:B------:R-:W-:-:S13]  /*0e00*/  ISETP.GE.AND P0, PT, R3, R2, PT ;  /* 0x000000020300720c */ /* 0x000fda0003f06270 */
[----:B------:R-:W-:Y:S05]  /*0e10*/  @P0 BRA `(.L_x_2886) ;  /* 0x0000000000300947 */ /* 0x000fea0003800000 */
[----:B0-----:R-:W0:Y:S01]  /*0e20*/  LDC.64 R4, c[0x0][0x218] ;  /* 0x00008600ff047b82 */ /* 0x001e220000000a00 */
[----:B------:R-:W-:Y:S01]  /*0e30*/  IADD3 R11, R0, R3, RZ ;  /* 0x00000003000b7210 */ /* 0x000fe20007ffe0ff */
[----:B------:R-:W-:-:S04]  /*0e40*/  VIADD R3, R3, 0x80 ;  /* 0x0000008003037836 */ /* 0x000fc80000000000 */
[----:B0-----:R-:W-:-:S05]  /*0e50*/  IMAD.WIDE.U32 R4, R11, 0x2, R4 ;  /* 0x000000020b047825 */ /* 0x001fca00078e0004 */
[----:B------:R1:W-:Y:S02]  /*0e60*/  STG.E.U16 desc[UR4][R4.64], R6 ;  /* 0x0000000604007986 */ /* 0x0003e4000c101504 */
.L_x_2885:
[----:B------:R-:W-:-:S13]  /*0e70*/  ISETP.GE.AND P0, PT, R3, R2, PT ;  /* 0x000000020300720c */ /* 0x000fda0003f06270 */
[----:B------:R-:W-:Y:S05]  /*0e80*/  @P0 BRA `(.L_x_2887) ;  /* 0x0000000000340947 */ /* 0x000fea0003800000 */
[----:B01----:R-:W0:Y:S01]  /*0e90*/  LDC.64 R4, c[0x0][0x218] ;  /* 0x00008600ff047b82 */ /* 0x003e220000000a00 */
[----:B------:R-:W-:Y:S02]  /*0ea0*/  IMAD.IADD R11, R0, 0x1, R3 ;  /* 0x00000001000b7824 */ /* 0x000fe400078e0203 */
[----:B------:R-:W-:Y:S02]  /*0eb0*/  VIADD R3, R3, 0x80 ;  /* 0x0000008003037836 */ /* 0x000fe40000000000 */
[----:B0-----:R-:W-:-:S05]  /*0ec0*/  IMAD.WIDE.U32 R4, R11, 0x2, R4 ;  /* 0x000000020b047825 */ /* 0x001fca00078e0004 */
[----:B------:R1:W-:Y:S02]  /*0ed0*/  STG.E.U16 desc[UR4][R4.64], R7 ;  /* 0x0000000704007986 */ /* 0x0003e4000c101504 */
.L_x_2886:
[----:B------:R-:W-:-:S13]  /*0ee0*/  ISETP.GE.AND P0, PT, R3, R2, PT ;  /* 0x000000020300720c */ /* 0x000fda0003f06270 */
[----:B------:R-:W-:Y:S05]  /*0ef0*/  @P0 BREAK B1 ;  /* 0x0000000000010942 */ /* 0x000fea0003800000 */
[----:B------:R-:W-:Y:S05]  /*0f00*/  @P0 BRA `(.L_x_2888) ;  /* 0x0000000000300947 */ /* 0x000fea0003800000 */
[----:B01----:R-:W0:Y:S01]  /*0f10*/  LDC.64 R4, c[0x0][0x218] ;  /* 0x00008600ff047b82 */ /* 0x003e220000000a00 */
[----:B------:R-:W-:Y:S01]  /*0f20*/  IMAD.IADD R7, R0, 0x1, R3 ;  /* 0x0000000100077824 */ /* 0x000fe200078e0203 */
[----:B------:R-:W-:-:S03]  /*0f30*/  IADD3 R3, R3, 0x80, RZ ;  /* 0x0000008003037810 */ /* 0x000fc60007ffe0ff */
[----:B0-----:R-:W-:-:S05]  /*0f40*/  IMAD.WIDE.U32 R4, R7, 0x2, R4 ;  /* 0x0000000207047825 */ /* 0x001fca00078e0004 */
[----:B------:R2:W-:Y:S02]  /*0f50*/  STG.E.U16 desc[UR4][R4.64], R8 ;  /* 0x0000000804007986 */ /* 0x0005e4000c101504 */
.L_x_2887:
[----:B------:R-:W-:Y:S05]  /*0f60*/  BSYNC B1 ;  /* 0x0000000000017941 */ /* 0x000fea0003800000 */
.L_x_2883:
[----:B------:R-:W-:-:S13]  /*0f70*/  ISETP.GE.AND P0, PT, R3, R2, PT ;  /* 0x000000020300720c */ /* 0x000fda0003f06270 */
[----:B012---:R-:W0:Y:S01]  /*0f80*/  @!P0 LDC.64 R4, c[0x0][0x218] ;  /* 0x00008600ff048b82 */ /* 0x007e220000000a00 */
[----:B------:R-:W-:Y:S02]  /*0f90*/  @!P0 IMAD.IADD R7, R0, 0x1, R3 ;  /* 0x0000000100078824 */ /* 0x000fe400078e0203 */
[----:B------:R-:W-:Y:S02]  /*0fa0*/  @!P0 VIADD R3, R3, 0x80 ;  /* 0x0000008003038836 */ /* 0x000fe40000000000 */
[----:B0-----:R-:W-:-:S05]  /*0fb0*/  @!P0 IMAD.WIDE.U32 R4, R7, 0x2, R4 ;  /* 0x0000000207048825 */ /* 0x001fca00078e0004 */
[----:B------:R2:W-:Y:S02]  /*0fc0*/  @!P0 STG.E.U16 desc[UR4][R4.64], R9 ;  /* 0x0000000904008986 */ /* 0x0005e4000c101504 */
.L_x_2888:
[----:B------:R-:W-:Y:S05]  /*0fd0*/  BSYNC B0 ;  /* 0x0000000000007941 */ /* 0x000fea0003800000 */
.L_x_2882:
[----:B------:R-:W-:Y:S05]  /*0fe0*/  WARPSYNC.ALL ;  /* 0x0000000000007948 */ /* 0x000fea0003800000 */
[----:B------:R-:W-:-:S13]  /*0ff0*/  ISETP.GE.AND P0, PT, R3, R2, PT ;  /* 0x000000020300720c */ /* 0x000fda0003f06270 */
[----:B------:R-:W-:Y:S05]  /*1000*/  @P0 EXIT ;  /* 0x000000000000094d */ /* 0x000fea0003800000 */
[----:B012---:R-:W0:Y:S01]  /*1010*/  LDC.64 R4, c[0x0][0x218] ;  /* 0x00008600ff047b82 */ /* 0x007e220000000a00 */
[----:B------:R-:W-:-:S04]  /*1020*/  IMAD.IADD R3, R0, 0x1, R3 ;  /* 0x0000000100037824 */ /* 0x000fc800078e0203 */
[----:B0-----:R-:W-:-:S05]  /*1030*/  IMAD.WIDE.U32 R2, R3, 0x2, R4 ;  /* 0x0000000203027825 */ /* 0x001fca00078e0004 */
[----:B------:R-:W-:Y:S01]  /*1040*/  STG.E.U16 desc[UR4][R2.64], R10 ;  /* 0x0000000a02007986 */ /* 0x000fe2000c101504 */
[----:B------:R-:W-:Y:S05]  /*1050*/  EXIT ;  /* 0x000000000000794d */ /* 0x000fea0003800000 */
.L_x_2889:
        /* <DEDUP_REMOVED lines=10> */
.L_x_8034:


//--------------------- .text._ZN2at6native29vectorized_elementwise_kernelILi4ENS0_13BinaryFunctorIN3c108BFloat16ES4_S4_ZZZNS0_20copysign_kernel_cudaERNS_18TensorIteratorBaseEENKUlvE_clEvENKUlvE1_clEvEUlS4_S4_E_EESt5arrayIPcLm3EEEEviT0_T1_ --------------------------
	.section	.text._ZN2at6native29vectorized_elementwise_kernelILi4ENS0_13BinaryFunctorIN3c108BFloat16ES4_S4_ZZZNS0_20copysign_kernel_cudaERNS_18TensorIteratorBaseEENKUlvE_clEvENKUlvE1_clEvEUlS4_S4_E_EESt5arrayIPcLm3EEEEviT0_T1_,"ax",@progbits
	.align	128
        .global         _ZN2at6native29vectorized_elementwise_kernelILi4ENS0_13BinaryFunctorIN3c108BFloat16ES4_S4_ZZZNS0_20copysign_kernel_cudaERNS_18TensorIteratorBaseEENKUlvE_clEvENKUlvE1_clEvEUlS4_S4_E_EESt5arrayIPcLm3EEEEviT0_T1_
        .type           _ZN2at6native29vectorized_elementwise_kernelILi4ENS0_13BinaryFunctorIN3c108BFloat16ES4_S4_ZZZNS0_20copysign_kernel_cudaERNS_18TensorIteratorBaseEENKUlvE_clEvENKUlvE1_clEvEUlS4_S4_E_EESt5arrayIPcLm3EEEEviT0_T1_,@function
        .size           _ZN2at6native29vectorized_elementwise_kernelILi4ENS0_13BinaryFunctorIN3c108BFloat16ES4_S4_ZZZNS0_20copysign_kernel_cudaERNS_18TensorIteratorBaseEENKUlvE_clEvENKUlvE1_clEvEUlS4_S4_E_EESt5arrayIPcLm3EEEEviT0_T1_,(.L_x_8035 - _ZN2at6native29vectorized_elementwise_kernelILi4ENS0_13BinaryFunctorIN3c108BFloat16ES4_S4_ZZZNS0_20copysign_kernel_cudaERNS_18TensorIteratorBaseEENKUlvE_clEvENKUlvE1_clEvEUlS4_S4_E_EESt5arrayIPcLm3EEEEviT0_T1_)
        .other          _ZN2at6native29vectorized_elementwise_kernelILi4ENS0_13BinaryFunctorIN3c108BFloat16ES4_S4_ZZZNS0_20copysign_kernel_cudaERNS_18TensorIteratorBaseEENKUlvE_clEvENKUlvE1_clEvEUlS4_S4_E_EESt5arrayIPcLm3EEEEviT0_T1_,@"STO_CUDA_ENTRY STV_DEFAULT"
_ZN2at6native29vectorized_elementwise_kernelILi4ENS0_13BinaryFunctorIN3c108BFloat16ES4_S4_ZZZNS0_20copysign_kernel_cudaERNS_18TensorIteratorBaseEENKUlvE_clEvENKUlvE1_clEvEUlS4_S4_E_EESt5arrayIPcLm3EEEEviT0_T1_:
.text._ZN2at6native29vectorized_elementwise_kernelILi4ENS0_13BinaryFunctorIN3c108BFloat16ES4_S4_ZZZNS0_20copysign_kernel_cudaERNS_18TensorIteratorBaseEENKUlvE_clEvENKUlvE1_clEvEUlS4_S4_E_EESt5arrayIPcLm3EEEEviT0_T1_:
        /* <DEDUP_REMOVED lines=19> */
[----:B------:R4:W4:Y:S01]  /*0130*/  LDG.E.64 R6, desc[UR4][R14.64+0x400] ;  /* 0x000400040e067981 */ /* 0x000922000c1e1b00 */
[----:B---3--:R-:W-:-:S04]  /*0140*/  IMAD.WIDE.U32 R8, R0, 0x2, R8 ;  /* 0x0000000200087825 */ /* 0x008fc800078e0008 */
[----:B------:R-:W-:Y:S01]  /*0150*/  IMAD.WIDE R8, R2, 0x8, R8 ;  /* 0x0000000802087825 */ /* 0x000fe200078e0208 */
[----:B--2---:R-:W-:-:S03]  /*0160*/  PRMT R16, R19, 0x7632, R16 ;  /* 0x0000763213107816 */ /* 0x004fc60000000010 */
[----:B------:R-:W-:Y:S01]  /*0170*/  IMAD.U32 R20, R19, 0x10000, RZ ;  /* 0x0001000013147824 */ /* 0x000fe200078e00ff */
[C---:B-----5:R-:W-:Y:S01]  /*0180*/  PRMT R17, R10.reuse, 0x7632, R17 ;  /* 0x000076320a117816 */ /* 0x060fe20000000011 */
[----:B------:R-:W-:Y:S01]  /*0190*/  IMAD.U32 R19, R10, 0x10000, RZ ;  /* 0x000100000a137824 */ /* 0x000fe200078e00ff */
[C---:B------:R-:W-:Y:S01]  /*01a0*/  PRMT R10, R11.reuse, 0x7632, R10 ;  /* 0x000076320b0a7816 */ /* 0x040fe2000000000a */
[----:B------:R-:W-:Y:S02]  /*01b0*/  IMAD.U32 R11, R11, 0x10000, RZ ;  /* 0x000100000b0b7824 */ /* 0x000fe400078e00ff */
[----:B------:R-:W-:Y:S02]  /*01c0*/  IMAD.U32 R16, R16, 0x10000, RZ ;  /* 0x0001000010107824 */ /* 0x000fe400078e00ff */
[----:B0-----:R-:W-:Y:S01]  /*01d0*/  IMAD.U32 R13, R10, 0x10000, RZ ;  /* 0x000100000a0d7824 */ /* 0x001fe200078e00ff */
[----:B------:R-:W-:Y:S01]  /*01e0*/  LOP3.LUT R10, R20, 0x80000000, R11, 0xb8, !PT ;  /* 0x80000000140a7812 */ /* 0x000fe200078eb80b */
[----:B----4-:R-:W-:Y:S01]  /*01f0*/  IMAD.U32 R15, R5, 0x10000, RZ ;  /* 0x00010000050f7824 */ /* 0x010fe200078e00ff */
[----:B------:R-:W-:-:S02]  /*0200*/  PRMT R0, R4, 0x7632, R0 ;  /* 0x0000763204007816 */ /* 0x000fc40000000000 */
[----:B------:R-:W-:Y:S01]  /*0210*/  LOP3.LUT R11, R16, 0x80000000, R13, 0xb8, !PT ;  /* 0x80000000100b7812 */ /* 0x000fe200078eb80d */
[----:B------:R-:W-:Y:S01]  /*0220*/  IMAD.U32 R13, R4, 0x10000, RZ ;  /* 0x00010000040d7824 */ /* 0x000fe200078e00ff */
[----:B------:R-:W-:Y:S02]  /*0230*/  PRMT R4, R5, 0x7632, R4 ;  /* 0x0000763205047816 */ /* 0x000fe40000000004 */
[----:B------:R-:W-:Y:S02]  /*0240*/  PRMT R5, R6, 0x7632, R5 ;  /* 0x0000763206057816 */ /* 0x000fe40000000005 */
[----:B------:R-:W-:Y:S02]  /*0250*/  PRMT R3, R18, 0x7632, R3 ;  /* 0x0000763212037816 */ /* 0x000fe40000000003 */
[----:B------:R-:W-:Y:S02]  /*0260*/  SHF.L.U32 R14, R6, 0x10, RZ ;  /* 0x00000010060e7819 */ /* 0x000fe400000006ff */
[----:B------:R-:W-:Y:S01]  /*0270*/  PRMT R6, R7, 0x7632, R6 ;  /* 0x0000763207067816 */ /* 0x000fe20000000006 */
[----:B------:R-:W-:Y:S01]  /*0280*/  IMAD.U32 R18, R18, 0x10000, RZ ;  /* 0x0001000012127824 */ /* 0x000fe200078e00ff */
[----:B------:R-:W-:Y:S01]  /*0290*/  SHF.L.U32 R12, R3, 0x10, RZ ;  /* 0x00000010030c7819 */ /* 0x000fe200000006ff */
[----:B------:R-:W-:-:S02]  /*02a0*/  IMAD.U32 R17, R17, 0x10000, RZ ;  /* 0x0001000011117824 */ /* 0x000fc400078e00ff */
[----:B------:R-:W-:Y:S01]  /*02b0*/  IMAD.U32 R16, R7, 0x10000, RZ ;  /* 0x0001000007107824 */ /* 0x000fe200078e00ff */
[----:B------:R-:W-:Y:S01]  /*02c0*/  SHF.L.U32 R7, R6, 0x10, RZ ;  /* 0x0000001006077819 */ /* 0x000fe200000006ff */
[----:B------:R-:W-:Y:S02]  /*02d0*/  IMAD.U32 R0, R0, 0x10000, RZ ;  /* 0x0001000000007824 */ /* 0x000fe400078e00ff */
[----:B------:R-:W-:Y:S02]  /*02e0*/  IMAD.U32 R4, R4, 0x10000, RZ ;  /* 0x0001000004047824 */ /* 0x000fe400078e00ff */
[----:B------:R-:W-:Y:S01]  /*02f0*/  IMAD.U32 R5, R5, 0x10000, RZ ;  /* 0x0001000005057824 */ /* 0x000fe200078e00ff */
[----:B------:R-:W-:Y:S02]  /*0300*/  LOP3.LUT R3, R18, 0x80000000, R19, 0xb8, !PT ;  /* 0x8000000012037812 */ /* 0x000fe400078eb813 */
[----:B------:R-:W-:Y:S02]  /*0310*/  LOP3.LUT R12, R12, 0x80000000, R17, 0xb8, !PT ;  /* 0x800000000c0c7812 */ /* 0x000fe400078eb811 */
[----:B------:R-:W-:-:S02]  /*0320*/  LOP3.LUT R13, R13, 0x80000000, R14, 0xb8, !PT ;  /* 0x800000000d0d7812 */ /* 0x000fc400078eb80e */
[----:B------:R-:W-:Y:S02]  /*0330*/  LOP3.LUT R15, R15, 0x80000000, R16, 0xb8, !PT ;  /* 0x800000000f0f7812 */ /* 0x000fe400078eb810 */
[----:B------:R-:W-:Y:S02]  /*0340*/  LOP3.LUT R0, R0, 0x80000000, R5, 0xb8, !PT ;  /* 0x8000000000007812 */ /* 0x000fe400078eb805 */
[----:B------:R-:W-:Y:S02]  /*0350*/  LOP3.LUT R4, R4, 0x80000000, R7, 0xb8, !PT ;  /* 0x8000000004047812 */ /* 0x000fe400078eb807 */
[----:B------:R-:W-:Y:S02]  /*0360*/  F2FP.BF16.F32.PACK_AB R2, R12, R3 ;  /* 0x000000030c02723e */ /* 0x000fe400000010ff */
[----:B------:R-:W-:Y:S02]  /*0370*/  F2FP.BF16.F32.PACK_AB R3, R11, R10 ;  /* 0x0000000a0b03723e */ /* 0x000fe400000010ff */
[----:B------:R-:W-:-:S02]  /*0380*/  F2FP.BF16.F32.PACK_AB R14, R0, R13 ;  /* 0x0000000d000e723e */ /* 0x000fc400000010ff */
[----:B------:R-:W-:Y:S01]  /*0390*/  F2FP.BF16.F32.PACK_AB R15, R4, R15 ;  /* 0x0000000f040f723e */ /* 0x000fe200000010ff */
[----:B------:R-:W-:Y:S04]  /*03a0*/  STG.E.64 desc[UR4][R8.64], R2 ;  /* 0x0000000208007986 */ /* 0x000fe8000c101b04 */
[----:B------:R-:W-:Y:S01]  /*03b0*/  STG.E.64 desc[UR4][R8.64+0x400], R14 ;  /* 0x0004000e08007986 */ /* 0x000fe2000c101b04 */
[----:B------:R-:W-:Y:S05]  /*03c0*/  EXIT ;  /* 0x000000000000794d */ /* 0x000fea0003800000 */
.L_x_2890:
        /* <DEDUP_REMOVED lines=157> */
.L_x_2893:
[----:B------:R-:W-:-:S13]  /*0da0*/  ISETP.GE.AND P0, PT, R3, R2, PT ;  /* 0x000000020300720c */ /* 0x000fda0003f06270 */
[----:B------:R-:W-:Y:S05]  /*0db0*/  @P0 BRA `(.L_x_2895) ;  /* 0x0000000000300947 */ /* 0x000fea0003800000 */
[----:B0-----:R-:W0:Y:S01]  /*0dc0*/  LDC.64 R4, c[0x0][0x218] ;  /* 0x00008600ff047b82 */ /* 0x001e220000000a00 */
[----:B------:R-:W-:Y:S01]  /*0dd0*/  IADD3 R11, R0, R3, RZ ;  /* 0x00000003000b7210 */ /* 0x000fe20007ffe0ff */
[----:B------:R-:W-:-:S04]  /*0de0*/  VIADD R3, R3, 0x80 ;  /* 0x0000008003037836 */ /* 0x000fc80000000000 */
[----:B0-----:R-:W-:-:S05]  /*0df0*/  IMAD.WIDE.U32 R4, R11, 0x2, R4 ;  /* 0x000000020b047825 */ /* 0x001fca00078e0004 */
[----:B------:R1:W-:Y:S02]  /*0e00*/  STG.E.U16 desc[UR4][R4.64], R6 ;  /* 0x0000000604007986 */ /* 0x0003e4000c101504 */
.L_x_2894:
[----:B------:R-:W-:-:S13]  /*0e10*/  ISETP.GE.AND P0, PT, R3, R2, PT ;  /* 0x000000020300720c */ /* 0x000fda0003f06270 */
[----:B------:R-:W-:Y:S05]  /*0e20*/  @P0 BRA `(.L_x_2896) ;  /* 0x0000000000340947 */ /* 0x000fea0003800000 */
[----:B01----:R-:W0:Y:S01]  /*0e30*/  LDC.64 R4, c[0x0][0x218] ;  /* 0x00008600ff047b82 */ /* 0x003e220000000a00 */
[----:B------:R-:W-:Y:S02]  /*0e40*/  IMAD.IADD R11, R0, 0x1, R3 ;  /* 0x00000001000b7824 */ /* 0x000fe400078e0203 */
[----:B------:R-:W-:Y:S02]  /*0e50*/  VIADD R3, R3, 0x80 ;  /* 0x0000008003037836 */ /* 0x000fe40000000000 */
[----:B0-----:R-:W-:-:S05]  /*0e60*/  IMAD.WIDE.U32 R4, R11, 0x2, R4 ;  /* 0x000000020b047825 */ /* 0x001fca00078e0004 */
[----:B------:R1:W-:Y:S02]  /*0e70*/  STG.E.U16 desc[UR4][R4.64], R7 ;  /* 0x0000000704007986 */ /* 0x0003e4000c101504 */
.L_x_2895:
        /* <DEDUP_REMOVED lines=8> */
.L_x_2896:
[----:B------:R-:W-:Y:S05]  /*0f00*/  BSYNC B1 ;  /* 0x0000000000017941 */ /* 0x000fea0003800000 */
.L_x_2892:
[----:B------:R-:W-:-:S13]  /*0f10*/  ISETP.GE.AND P0, PT, R3, R2, PT ;  /* 0x000000020300720c */ /* 0x000fda0003f06270 */
[----:B012---:R-:W0:Y:S01]  /*0f20*/  @!P0 LDC.64 R4, c[0x0][0x218] ;  /* 0x00008600ff048b82 */ /* 0x007e220000000a00 */
[----:B------:R-:W-:Y:S02]  /*0f30*/  @!P0 IMAD.IADD R7, R0, 0x1, R3 ;  /* 0x0000000100078824 */ /* 0x000fe400078e0203 */
[----:B------:R-:W-:Y:S02]  /*0f40*/  @!P0 VIADD R3, R3, 0x80 ;  /* 0x0000008003038836 */ /* 0x000fe40000000000 */
[----:B0-----:R-:W-:-:S05]  /*0f50*/  @!P0 IMAD.WIDE.U32 R4, R7, 0x2, R4 ;  /* 0x0000000207048825 */ /* 0x001fca00078e0004 */
[----:B------:R2:W-:Y:S02]  /*0f60*/  @!P0 STG.E.U16 desc[UR4][R4.64], R9 ;  /* 0x0000000904008986 */ /* 0x0005e4000c101504 */
.L_x_2897:
[----:B------:R-:W-:Y:S05]  /*0f70*/  BSYNC B0 ;  /* 0x0000000000007941 */ /* 0x000fea0003800000 */
.L_x_2891:
        /* <DEDUP_REMOVED lines=8> */
.L_x_2898:
        /* <DEDUP_REMOVED lines=16> */
.L_x_8035:


//--------------------- .text._ZN2at6native29vectorized_elementwise_kernelILi8ENS0_13BinaryFunctorIN3c108BFloat16ES4_S4_ZZZNS0_20copysign_kernel_cudaERNS_18TensorIteratorBaseEENKUlvE_clEvENKUlvE1_clEvEUlS4_S4_E_EESt5arrayIPcLm3EEEEviT0_T1_ --------------------------
	.section	.text._ZN2at6native29vectorized_elementwise_kernelILi8ENS0_13BinaryFunctorIN3c108BFloat16ES4_S4_ZZZNS0_20copysign_kernel_cudaERNS_18TensorIteratorBaseEENKUlvE_clEvENKUlvE1_clEvEUlS4_S4_E_EESt5arrayIPcLm3EEEEviT0_T1_,"ax",@progbits
	.align	128
        .global         _ZN2at6native29vectorized_elementwise_kernelILi8ENS0_13BinaryFunctorIN3c108BFloat16ES4_S4_ZZZNS0_20copysign_kernel_cudaERNS_18TensorIteratorBaseEENKUlvE_clEvENKUlvE1_clEvEUlS4_S4_E_EESt5arrayIPcLm3EEEEviT0_T1_
        .type           _ZN2at6native29vectorized_elementwise_kernelILi8ENS0_13BinaryFunctorIN3c108BFloat16ES4_S4_ZZZNS0_20copysign_kernel_cudaERNS_18TensorIteratorBaseEENKUlvE_clEvENKUlvE1_clEvEUlS4_S4_E_EESt5arrayIPcLm3EEEEviT0_T1_,@function
        .size           _ZN2at6native29vectorized_elementwise_kernelILi8ENS0_13BinaryFunctorIN3c108BFloat16ES4_S4_ZZZNS0_20copysign_kernel_cudaERNS_18TensorIteratorBaseEENKUlvE_clEvENKUlvE1_clEvEUlS4_S4_E_EESt5arrayIPcLm3EEEEviT0_T1_,(.L_x_8036 - _ZN2at6native29vectorized_elementwise_kernelILi8ENS0_13BinaryFunctorIN3c108BFloat16ES4_S4_ZZZNS0_20copysign_kernel_cudaERNS_18TensorIteratorBaseEENKUlvE_clEvENKUlvE1_clEvEUlS4_S4_E_EESt5arrayIPcLm3EEEEviT0_T1_)
        .other          _ZN2at6native29vectorized_elementwise_kernelILi8ENS0_13BinaryFunctorIN3c108BFloat16ES4_S4_ZZZNS0_20copysign_kernel_cudaERNS_18TensorIteratorBaseEENKUlvE_clEvENKUlvE1_clEvEUlS4_S4_E_EESt5arrayIPcLm3EEEEviT0_T1_,@"STO_CUDA_ENTRY STV_DEFAULT"
_ZN2at6native29vectorized_elementwise_kernelILi8ENS0_13BinaryFunctorIN3c108BFloat16ES4_S4_ZZZNS0_20copysign_kernel_cudaERNS_18TensorIteratorBaseEENKUlvE_clEvENKUlvE1_clEvEUlS4_S4_E_EESt5arrayIPcLm3EEEEviT0_T1_:
.text._ZN2at6native29vectorized_elementwise_kernelILi8ENS0_13BinaryFunctorIN3c108BFloat16ES4_S4_ZZZNS0_20copysign_kernel_cudaERNS_18TensorIteratorBaseEENKUlvE_clEvENKUlvE1_clEvEUlS4_S4_E_EESt5arrayIPcLm3EEEEviT0_T1_:
        /* <DEDUP_REMOVED lines=12> */
[----:B0-----:R-:W-:-:S04]  /*00c0*/  IMAD.WIDE.U32 R14, R12, 0x10, R2 ;  /* 0x000000100c0e7825 */ /* 0x001fc800078e0002 */
[----:B--2---:R-:W-:Y:S01]  /*00d0*/  IMAD.WIDE R2, R0, 0x2, R4 ;  /* 0x0000000200027825 */ /* 0x004fe200078e0204 */
[----:B------:R-:W2:Y:S03]  /*00e0*/  LDG.E.128 R8, desc[UR4][R14.64] ;  /* 0x000000040e087981 */ /* 0x000ea6000c1e1d00 */
[----:B------:R-:W-:Y:S02]  /*00f0*/  IMAD.WIDE.U32 R4, R12, 0x10, R2 ;  /* 0x000000100c047825 */ /* 0x000fe400078e0002 */
[----:B------:R-:W0:Y:S04]  /*0100*/  LDC.64 R2, c[0x0][0x218] ;  /* 0x00008600ff027b82 */ /* 0x000e280000000a00 */
[----:B------:R-:W3:Y:S01]  /*0110*/  LDG.E.128 R4, desc[UR4][R4.64] ;  /* 0x0000000404047981 */ /* 0x000ee2000c1e1d00 */
[----:B0-----:R-:W-:-:S04]  /*0120*/  IMAD.WIDE.U32 R2, R0, 0x2, R2 ;  /* 0x0000000200027825 */ /* 0x001fc800078e0002 */
[----:B------:R-:W-:Y:S01]  /*0130*/  IMAD.WIDE R2, R12, 0x10, R2 ;  /* 0x000000100c027825 */ /* 0x000fe200078e0202 */
[----:B--2---:R-:W-:-:S03]  /*0140*/  PRMT R13, R8, 0x7632, R13 ;  /* 0x00007632080d7816 */ /* 0x004fc6000000000d */
[----:B------:R-:W-:Y:S01]  /*0150*/  IMAD.U32 R16, R8, 0x10000, RZ ;  /* 0x0001000008107824 */ /* 0x000fe200078e00ff */
[C---:B------:R-:W-:Y:S01]  /*0160*/  PRMT R8, R9.reuse, 0x7632, R8 ;  /* 0x0000763209087816 */ /* 0x040fe20000000008 */
[----:B------:R-:W-:Y:S01]  /*0170*/  IMAD.U32 R17, R9, 0x10000, RZ ;  /* 0x0001000009117824 */ /* 0x000fe200078e00ff */
[C---:B------:R-:W-:Y:S01]  /*0180*/  PRMT R9, R10.reuse, 0x7632, R9 ;  /* 0x000076320a097816 */ /* 0x040fe20000000009 */
[----:B------:R-:W-:Y:S01]  /*0190*/  IMAD.U32 R19, R10, 0x10000, RZ ;  /* 0x000100000a137824 */ /* 0x000fe200078e00ff */
[C---:B------:R-:W-:Y:S01]  /*01a0*/  PRMT R10, R11.reuse, 0x7632, R10 ;  /* 0x000076320b0a7816 */ /* 0x040fe2000000000a */
[----:B------:R-:W-:Y:S02]  /*01b0*/  IMAD.U32 R21, R11, 0x10000, RZ ;  /* 0x000100000b157824 */ /* 0x000fe400078e00ff */
[----:B------:R-:W-:Y:S01]  /*01c0*/  IMAD.U32 R13, R13, 0x10000, RZ ;  /* 0x000100000d0d7824 */ /* 0x000fe200078e00ff */
[C---:B---3--:R-:W-:Y:S01]  /*01d0*/  SHF.L.U32 R15, R4.reuse, 0x10, RZ ;  /* 0x00000010040f7819 */ /* 0x048fe200000006ff */
[C---:B------:R-:W-:Y:S01]  /*01e0*/  IMAD.U32 R18, R5.reuse, 0x10000, RZ ;  /* 0x0001000005127824 */ /* 0x040fe200078e00ff */
[----:B------:R-:W-:Y:S01]  /*01f0*/  PRMT R11, R4, 0x7632, R11 ;  /* 0x00007632040b7816 */ /* 0x000fe2000000000b */
[C---:B------:R-:W-:Y:S01]  /*0200*/  IMAD.U32 R20, R6.reuse, 0x10000, RZ ;  /* 0x0001000006147824 */ /* 0x040fe200078e00ff */
[----:B------:R-:W-:Y:S01]  /*0210*/  PRMT R4, R5, 0x7632, R4 ;  /* 0x0000763205047816 */ /* 0x000fe20000000004 */
[----:B------:R-:W-:Y:S01]  /*0220*/  IMAD.U32 R22, R7, 0x10000, RZ ;  /* 0x0001000007167824 */ /* 0x000fe200078e00ff */
[----:B------:R-:W-:Y:S01]  /*0230*/  PRMT R5, R6, 0x7632, R5 ;  /* 0x0000763206057816 */ /* 0x000fe20000000005 */
[----:B------:R-:W-:Y:S01]  /*0240*/  IMAD.U32 R0, R11, 0x10000, RZ ;  /* 0x000100000b007824 */ /* 0x000fe200078e00ff */
[----:B------:R-:W-:Y:S01]  /*0250*/  LOP3.LUT R6, R16, 0x80000000, R15, 0xb8, !PT ;  /* 0x8000000010067812 */ /* 0x000fe200078eb80f */
[----:B------:R-:W-:Y:S01]  /*0260*/  IMAD.U32 R8, R8, 0x10000, RZ ;  /* 0x0001000008087824 */ /* 0x000fe200078e00ff */
[----:B------:R-:W-:Y:S01]  /*0270*/  PRMT R14, R7, 0x7632, R14 ;  /* 0x00007632070e7816 */ /* 0x000fe2000000000e */
[----:B------:R-:W-:Y:S01]  /*0280*/  IMAD.U32 R10, R10, 0x10000, RZ ;  /* 0x000100000a0a7824 */ /* 0x000fe200078e00ff */
[----:B------:R-:W-:-:S02]  /*0290*/  LOP3.LUT R15, R17, 0x80000000, R18, 0xb8, !PT ;  /* 0x80000000110f7812 */ /* 0x000fc400078eb812 */
[----:B------:R-:W-:Y:S01]  /*02a0*/  SHF.L.U32 R17, R9, 0x10, RZ ;  /* 0x0000001009117819 */ /* 0x000fe200000006ff */
[----:B------:R-:W-:Y:S01]  /*02b0*/  IMAD.U32 R9, R4, 0x10000, RZ ;  /* 0x0001000004097824 */ /* 0x000fe200078e00ff */
[----:B------:R-:W-:Y:S01]  /*02c0*/  LOP3.LUT R13, R13, 0x80000000, R0, 0xb8, !PT ;  /* 0x800000000d0d7812 */ /* 0x000fe200078eb800 */
[----:B------:R-:W-:Y:S01]  /*02d0*/  IMAD.U32 R4, R5, 0x10000, RZ ;  /* 0x0001000005047824 */ /* 0x000fe200078e00ff */
[----:B------:R-:W-:Y:S02]  /*02e0*/  SHF.L.U32 R5, R14, 0x10, RZ ;  /* 0x000000100e057819 */ /* 0x000fe400000006ff */
[----:B------:R-:W-:Y:S02]  /*02f0*/  LOP3.LUT R16, R19, 0x80000000, R20, 0xb8, !PT ;  /* 0x8000000013107812 */ /* 0x000fe400078eb814 */
[----:B------:R-:W-:Y:S02]  /*0300*/  LOP3.LUT R7, R21, 0x80000000, R22, 0xb8, !PT ;  /* 0x8000000015077812 */ /* 0x000fe400078eb816 */
[----:B------:R-:W-:-:S02]  /*0310*/  LOP3.LUT R8, R8, 0x80000000, R9, 0xb8, !PT ;  /* 0x8000000008087812 */ /* 0x000fc400078eb809 */
[----:B------:R-:W-:Y:S02]  /*0320*/  LOP3.LUT R17, R17, 0x80000000, R4, 0xb8, !PT ;  /* 0x8000000011117812 */ /* 0x000fe400078eb804 */
[----:B------:R-:W-:Y:S02]  /*0330*/  LOP3.LUT R10, R10, 0x80000000, R5, 0xb8, !PT ;  /* 0x800000000a0a7812 */ /* 0x000fe400078eb805 */
[----:B------:R-:W-:Y:S02]  /*0340*/  F2FP.BF16.F32.PACK_AB R4, R13, R6 ;  /* 0x000000060d04723e */ /* 0x000fe400000010ff */
[----:B------:R-:W-:Y:S02]  /*0350*/  F2FP.BF16.F32.PACK_AB R5, R8, R15 ;  /* 0x0000000f0805723e */ /* 0x000fe400000010ff */
[----:B------:R-:W-:Y:S02]  /*0360*/  F2FP.BF16.F32.PACK_AB R6, R17, R16 ;  /* 0x000000101106723e */ /* 0x000fe400000010ff */
[----:B------:R-:W-:-:S05]  /*0370*/  F2FP.BF16.F32.PACK_AB R7, R10, R7 ;  /* 0x000000070a07723e */ /* 0x000fca00000010ff */
[----:B------:R-:W-:Y:S01]  /*0380*/  STG.E.128 desc[UR4][R2.64], R4 ;  /* 0x0000000402007986 */ /* 0x000fe2000c101d04 */
[----:B------:R-:W-:Y:S05]  /*0390*/  EXIT ;  /* 0x000000000000794d */ /* 0x000fea0003800000 */
.L_x_2899:
        /* <DEDUP_REMOVED lines=157> */
.L_x_2902:
[----:B------:R-:W-:-:S13]  /*0d70*/  ISETP.GE.AND P0, PT, R3, R2, PT ;  /* 0x000000020300720c */ /* 0x000fda0003f06270 */
[----:B------:R-:W-:Y:S05]  /*0d80*/  @P0 BRA `(.L_x_2904) ;  /* 0x0000000000300947 */ /* 0x000fea0003800000 */
[----:B0-----:R-:W0:Y:S01]  /*0d90*/  LDC.64 R4, c[0x0][0x218] ;  /* 0x00008600ff047b82 */ /* 0x001e220000000a00 */
[----:B------:R-:W-:Y:S01]  /*0da0*/  IADD3 R11, R0, R3, RZ ;  /* 0x00000003000b7210 */ /* 0x000fe20007ffe0ff */
[----:B------:R-:W-:-:S04]  /*0db0*/  VIADD R3, R3, 0x80 ;  /* 0x0000008003037836 */ /* 0x000fc80000000000 */
[----:B0-----:R-:W-:-:S05]  /*0dc0*/  IMAD.WIDE.U32 R4, R11, 0x2, R4 ;  /* 0x000000020b047825 */ /* 0x001fca00078e0004 */
[----:B------:R1:W-:Y:S02]  /*0dd0*/  STG.E.U16 desc[UR4][R4.64], R6 ;  /* 0x0000000604007986 */ /* 0x0003e4000c101504 */
.L_x_2903:
[----:B------:R-:W-:-:S13]  /*0de0*/  ISETP.GE.AND P0, PT, R3, R2, PT ;  /* 0x000000020300720c */ /* 0x000fda0003f06270 */
[----:B------:R-:W-:Y:S05]  /*0df0*/  @P0 BRA `(.L_x_2905) ;  /* 0x0000000000340947 */ /* 0x000fea0003800000 */
[----:B01----:R-:W0:Y:S01]  /*0e00*/  LDC.64 R4, c[0x0][0x218] ;  /* 0x00008600ff047b82 */ /* 0x003e220000000a00 */
[----:B------:R-:W-:Y:S02]  /*0e10*/  IMAD.IADD R11, R0, 0x1, R3 ;  /* 0x00000001000b7824 */ /* 0x000fe400078e0203 */
[----:B------:R-:W-:Y:S02]  /*0e20*/  VIADD R3, R3, 0x80 ;  /* 0x0000008003037836 */ /* 0x000fe40000000000 */
[----:B0-----:R-:W-:-:S05]  /*0e30*/  IMAD.WIDE.U32 R4, R11, 0x2, R4 ;  /* 0x000000020b047825 */ /* 0x001fca00078e0004 */
[----:B------:R1:W-:Y:S02]  /*0e40*/  STG.E.U16 desc[UR4][R4.64], R7 ;  /* 0x0000000704007986 */ /* 0x0003e4000c101504 */
.L_x_2904:
        /* <DEDUP_REMOVED lines=8> */
.L_x_2905:
[----:B------:R-:W-:Y:S05]  /*0ed0*/  BSYNC B1 ;  /* 0x0000000000017941 */ /* 0x000fea0003800000 */
.L_x_2901:
[----:B------:R-:W-:-:S13]  /*0ee0*/  ISETP.GE.AND P0, PT, R3, R2, PT ;  /* 0x000000020300720c */ /* 0x000fda0003f06270 */
[----:B012---:R-:W0:Y:S01]  /*0ef0*/  @!P0 LDC.64 R4, c[0x0][0x218] ;  /* 0x00008600ff048b82 */ /* 0x007e220000000a00 */
[----:B------:R-:W-:Y:S02]  /*0f00*/  @!P0 IMAD.IADD R7, R0, 0x1, R3 ;  /* 0x0000000100078824 */ /* 0x000fe400078e0203 */
[----:B------:R-:W-:Y:S02]  /*0f10*/  @!P0 VIADD R3, R3, 0x80 ;  /* 0x0000008003038836 */ /* 0x000fe40000000000 */
[----:B0-----:R-:W-:-:S05]  /*0f20*/  @!P0 IMAD.WIDE.U32 R4, R7, 0x2, R4 ;  /* 0x0000000207048825 */ /* 0x001fca00078e0004 */
[----:B------:R2:W-:Y:S02]  /*0f30*/  @!P0 STG.E.U16 desc[UR4][R4.64], R9 ;  /* 0x0000000904008986 */ /* 0x0005e4000c101504 */
.L_x_2906:
[----:B------:R-:W-:Y:S05]  /*0f40*/  BSYNC B0 ;  /* 0x0000000000007941 */ /* 0x000fea0003800000 */
.L_x_2900:
        /* <DEDUP_REMOVED lines=8> */
.L_x_2907:
        /* <DEDUP_REMOVED lines=11> */
.L_x_8036:


//--------------------- .text._ZN2at6native18elementwise_kernelILi128ELi4EZNS0_15gpu_kernel_implINS0_13BUnaryFunctorIN3c108BFloat16ES5_S5_ZZZNS0_20copysign_kernel_cudaERNS_18TensorIteratorBaseEENKUlvE_clEvENKUlvE1_clEvEUlS5_S5_E_EEEEvS7_RKT_EUliE_EEviT1_ --------------------------
	.section	.text._ZN2at6native18elementwise_kernelILi128ELi4EZNS0_15gpu_kernel_implINS0_13BUnaryFunctorIN3c108BFloat16ES5_S5_ZZZNS0_20copysign_kernel_cudaERNS_18TensorIteratorBaseEENKUlvE_clEvENKUlvE1_clEvEUlS5_S5_E_EEEEvS7_RKT_EUliE_EEviT1_,"ax",@progbits
	.align	128
        .global         _ZN2at6native18elementwise_kernelILi128ELi4EZNS0_15gpu_kernel_implINS0_13BUnaryFunctorIN3c108BFloat16ES5_S5_ZZZNS0_20copysign_kernel_cudaERNS_18TensorIteratorBaseEENKUlvE_clEvENKUlvE1_clEvEUlS5_S5_E_EEEEvS7_RKT_EUliE_EEviT1_
        .type           _ZN2at6native18elementwise_kernelILi128ELi4EZNS0_15gpu_kernel_implINS0_13BUnaryFunctorIN3c108BFloat16ES5_S5_ZZZNS0_20copysign_kernel_cudaERNS_18TensorIteratorBaseEENKUlvE_clEvENKUlvE1_clEvEUlS5_S5_E_EEEEvS7_RKT_EUliE_EEviT1_,@function
        .size           _ZN2at6native18elementwise_kernelILi128ELi4EZNS0_15gpu_kernel_implINS0_13BUnaryFunctorIN3c108BFloat16ES5_S5_ZZZNS0_20copysign_kernel_cudaERNS_18TensorIteratorBaseEENKUlvE_clEvENKUlvE1_clEvEUlS5_S5_E_EEEEvS7_RKT_EUliE_EEviT1_,(.L_x_8037 - _ZN2at6native18elementwise_kernelILi128ELi4EZNS0_15gpu_kernel_implINS0_13BUnaryFunctorIN3c108BFloat16ES5_S5_ZZZNS0_20copysign_kernel_cudaERNS_18TensorIteratorBaseEENKUlvE_clEvENKUlvE1_clEvEUlS5_S5_E_EEEEvS7_RKT_EUliE_EEviT1_)
        .other          _ZN2at6native18elementwise_kernelILi128ELi4EZNS0_15gpu_kernel_implINS0_13BUnaryFunctorIN3c108BFloat16ES5_S5_ZZZNS0_20copysign_kernel_cudaERNS_18TensorIteratorBaseEENKUlvE_clEvENKUlvE1_clEvEUlS5_S5_E_EEEEvS7_RKT_EUliE_EEviT1_,@"STO_CUDA_ENTRY STV_DEFAULT"
_ZN2at6native18elementwise_kernelILi128ELi4EZNS0_15gpu_kernel_implINS0_13BUnaryFunctorIN3c108BFloat16ES5_S5_ZZZNS0_20copysign_kernel_cudaERNS_18TensorIteratorBaseEENKUlvE_clEvENKUlvE1_clEvEUlS5_S5_E_EEEEvS7_RKT_EUliE_EEviT1_:
.text._ZN2at6native18elementwise_kernelILi128ELi4EZNS0_15gpu_kernel_implINS0_13BUnaryFunctorIN3c108BFloat16ES5_S5_ZZZNS0_20copysign_kernel_cudaERNS_18TensorIteratorBaseEENKUlvE_clEvENKUlvE1_clEvEUlS5_S5_E_EEEEvS7_RKT_EUliE_EEviT1_:
        /* <DEDUP_REMOVED lines=314> */
.L_x_2910:
        /* <DEDUP_REMOVED lines=22> */
.L_x_2914:
[----:B------:R-:W2:Y:S02]  /*1500*/  LDG.E.U8 R2, desc[UR36][R2.64] ;  /* 0x0000002402027981 */ /* 0x000ea4000c1e1100 */
[----:B--2---:R-:W-:-:S04]  /*1510*/  I2FP.F32.U32 R0, R2 ;  /* 0x0000000200007245 */ /* 0x004fc80000201000 */
[----:B------:R-:W-:Y:S01]  /*1520*/  F2FP.BF16.F32.PACK_AB R0, RZ, R0 ;  /* 0x00000000ff00723e */ /* 0x000fe200000010ff */
[----:B------:R-:W-:Y:S06]  /*1530*/  BRA `(.L_x_2916) ;  /* 0x0000000c00907947 */ /* 0x000fec0003800000 */
.L_x_2913:
        /* <DEDUP_REMOVED lines=10> */
.L_x_2918:
[----:B------:R-:W2:Y:S02]  /*15e0*/  LDG.E R2, desc[UR36][R2.64] ;  /* 0x0000002402027981 */ /* 0x000ea4000c1e1900 */
[----:B--2---:R-:W-:-:S04]  /*15f0*/  I2FP.F32.S32 R0, R2 ;  /* 0x0000000200007245 */ /* 0x004fc80000201400 */
[----:B------:R-:W-:Y:S01]  /*1600*/  F2FP.BF16.F32.PACK_AB R0, RZ, R0 ;  /* 0x00000000ff00723e */ /* 0x000fe200000010ff */
[----:B------:R-:W-:Y:S06]  /*1610*/  BRA `(.L_x_2916) ;  /* 0x0000000c00587947 */ /* 0x000fec0003800000 */
.L_x_2917:
[----:B------:R-:W2:Y:S02]  /*1620*/  LDG.E.U16 R2, desc[UR36][R2.64] ;  /* 0x0000002402027981 */ /* 0x000ea4000c1e1500 */
[----:B--2---:R-:W0:Y:S02]  /*1630*/  I2F.S16 R0, R2 ;  /* 0x0000000200007306 */ /* 0x004e240000101400 */
[----:B0-----:R-:W-:Y:S01]  /*1640*/  F2FP.BF16.F32.PACK_AB R0, RZ, R0 ;  /* 0x00000000ff00723e */ /* 0x001fe200000010ff */
[----:B------:R-:W-:Y:S06]  /*1650*/  BRA `(.L_x_2916) ;  /* 0x0000000c00487947 */ /* 0x000fec0003800000 */
.L_x_2912:
        /* <DEDUP_REMOVED lines=9> */
.L_x_2920:
[----:B------:R-:W2:Y:S02]  /*16f0*/  LDG.E.U16 R0, desc[UR36][R2.64] ;  /* 0x0000002402007981 */ /* 0x000ea4000c1e1500 */
[----:B--2---:R-:W-:-:S05]  /*1700*/  HADD2.F32 R0, -RZ, R0.H0_H0 ;  /* 0x20000000ff007230 */ /* 0x004fca0000004100 */
[----:B------:R-:W-:Y:S01]  /*1710*/  F2FP.BF16.F32.PACK_AB R0, RZ, R0 ;  /* 0x00000000ff00723e */ /* 0x000fe200000010ff */
[----:B------:R-:W-:Y:S06]  /*1720*/  BRA `(.L_x_2916) ;  /* 0x0000000c00147947 */ /* 0x000fec0003800000 */
.L_x_2919:
        /* <DEDUP_REMOVED lines=9> */
.L_x_2922:
[----:B------:R-:W2:Y:S02]  /*17c0*/  LDG.E.U16 R2, desc[UR36][R2.64] ;  /* 0x0000002402027981 */ /* 0x000ea4000c1e1500 */
[----:B--2---:R-:W-:-:S05]  /*17d0*/  HADD2.F32 R0, -RZ, R2.H0_H0 ;  /* 0x20000002ff007230 */ /* 0x004fca0000004100 */
[----:B------:R-:W-:Y:S01]  /*17e0*/  F2FP.BF16.F32.PACK_AB R0, RZ, R0 ;  /* 0x00000000ff00723e */ /* 0x000fe200000010ff */
[----:B------:R-:W-:Y:S06]  /*17f0*/  BRA `(.L_x_2916) ;  /* 0x0000000800e07947 */ /* 0x000fec0003800000 */
.L_x_2921:
        /* <DEDUP_REMOVED lines=8> */
.L_x_2911:
        /* <DEDUP_REMOVED lines=13> */
.L_x_2925:
        /* <DEDUP_REMOVED lines=8> */
.L_x_2924:
        /* <DEDUP_REMOVED lines=28> */
.L_x_2927:
        /* <DEDUP_REMOVED lines=15> */
.L_x_2926:
[----:B------:R0:W5:Y:S01]  /*1c80*/  LDG.E.U16 R0, desc[UR36][R2.64] ;  /* 0x0000002402007981 */ /* 0x000162000c1e1500 */
[----:B------:R-:W-:Y:S05]  /*1c90*/  BRA `(.L_x_2916) ;  /* 0x0000000400b87947 */ /* 0x000fea0003800000 */
.L_x_2923:
        /* <DEDUP_REMOVED lines=12> */
.L_x_2930:
        /* <DEDUP_REMOVED lines=21> */
.L_x_2934:
[----:B------:R-:W-:Y:S05]  /*1eb0*/  BSYNC B1 ;  /* 0x0000000000017941 */ /* 0x000fea0003800000 */
.L_x_2933:
[----:B------:R-:W-:Y:S01]  /*1ec0*/  LEA R3, R0, 0x3b800000, 0x17 ;  /* 0x3b80000000037811 */ /* 0x000fe200078eb8ff */
[----:B------:R-:W-:-:S05]  /*1ed0*/  IMAD.SHL.U32 R0, R2, 0x100000, RZ ;  /* 0x0010000002007824 */ /* 0x000fca00078e00ff */
[----:B------:R-:W-:-:S07]  /*1ee0*/  LOP3.LUT R0, R3, R0, R4, 0xfe, !PT ;  /* 0x0000000003007212 */ /* 0x000fce00078efe04 */
.L_x_2932:
[----:B------:R-:W-:Y:S05]  /*1ef0*/  BSYNC B0 ;  /* 0x0000000000007941 */ /* 0x000fea0003800000 */
.L_x_2931:
[----:B------:R-:W-:Y:S01]  /*1f00*/  F2FP.BF16.F32.PACK_AB R0, RZ, R0 ;  /* 0x00000000ff00723e */ /* 0x000fe200000010ff */
[----:B------:R-:W-:Y:S06]  /*1f10*/  BRA `(.L_x_2916) ;  /* 0x0000000400187947 */ /* 0x000fec0003800000 */
.L_x_2929:
        /* <DEDUP_REMOVED lines=21> */
.L_x_2938:
[----:B------:R-:W-:Y:S05]  /*2070*/  BSYNC B1 ;  /* 0x0000000000017941 */ /* 0x000fea0003800000 */
.L_x_2937:
[----:B------:R-:W-:Y:S01]  /*2080*/  LEA R3, R0, 0x37800000, 0x17 ;  /* 0x3780000000037811 */ /* 0x000fe200078eb8ff */
[----:B------:R-:W-:-:S05]  /*2090*/  IMAD.SHL.U32 R0, R2, 0x200000, RZ ;  /* 0x0020000002007824 */ /* 0x000fca00078e00ff */
[----:B------:R-:W-:-:S07]  /*20a0*/  LOP3.LUT R0, R3, R0, R4, 0xfe, !PT ;  /* 0x0000000003007212 */ /* 0x000fce00078efe04 */
.L_x_2936:
[----:B------:R-:W-:Y:S05]  /*20b0*/  BSYNC B0 ;  /* 0x0000000000007941 */ /* 0x000fea0003800000 */
.L_x_2935:
[----:B------:R-:W-:Y:S01]  /*20c0*/  F2FP.BF16.F32.PACK_AB R0, RZ, R0 ;  /* 0x00000000ff00723e */ /* 0x000fe200000010ff */
[----:B------:R-:W-:Y:S06]  /*20d0*/  BRA `(.L_x_2916) ;  /* 0x0000000000a87947 */ /* 0x000fec0003800000 */
.L_x_2928:
        /* <DEDUP_REMOVED lines=14> */
.L_x_2942:
[----:B------:R-:W-:Y:S05]  /*21c0*/  BSYNC B0 ;  /* 0x0000000000007941 */ /* 0x000fea0003800000 */
.L_x_2941:
[----:B------:R-:W-:Y:S01]  /*21d0*/  F2FP.BF16.F32.PACK_AB R0, RZ, R0 ;  /* 0x00000000ff00723e */ /* 0x000fe200000010ff */
[----:B------:R-:W-:Y:S06]  /*21e0*/  BRA `(.L_x_2916) ;  /* 0x0000000000647947 */ /* 0x000fec0003800000 */
.L_x_2915:
        /* <DEDUP_REMOVED lines=16> */
.L_x_2943:
[----:B------:R-:W-:Y:S01]  /*22f0*/  PRMT R0, RZ, 0x7610, R0 ;  /* 0x00007610ff007816 */ /* 0x000fe20000000000 */
[----:B------:R-:W-:Y:S06]  /*2300*/  BRA `(.L_x_2916) ;  /* 0x00000000001c7947 */ /* 0x000fec0003800000 */
.L_x_2940:
[----:B------:R-:W2:Y:S02]  /*2310*/  LDG.E.64 R2, desc[UR36][R2.64] ;  /* 0x0000002402027981 */ /* 0x000ea4000c1e1b00 */
[----:B--2---:R-:W0:Y:S02]  /*2320*/  I2F.U64 R0, R2 ;  /* 0x0000000200007312 */ /* 0x004e240000301000 */
[----:B0-----:R-:W-:Y:S01]  /*2330*/  F2FP.BF16.F32.PACK_AB R0, RZ, R0 ;  /* 0x00000000ff00723e */ /* 0x001fe200000010ff */
[----:B------:R-:W-:Y:S06]  /*2340*/  BRA `(.L_x_2916) ;  /* 0x00000000000c7947 */ /* 0x000fec0003800000 */
.L_x_2939:
[----:B------:R-:W2:Y:S02]  /*2350*/  LDG.E R2, desc[UR36][R2.64] ;  /* 0x0000002402027981 */ /* 0x000ea4000c1e1900 */
[----:B--2---:R-:W-:-:S04]  /*2360*/  I2FP.F32.U32 R0, R2 ;  /* 0x0000000200007245 */ /* 0x004fc80000201000 */
[----:B------:R-:W-:-:S07]  /*2370*/  F2FP.BF16.F32.PACK_AB R0, RZ, R0 ;  /* 0x00000000ff00723e */ /* 0x000fce00000010ff */
.L_x_2916:
[----:B0-----:R-:W0:Y:S01]  /*2380*/  LDC.U16 R2, c[0x0][0x422] ;  /* 0x00010880ff027b82 */ /* 0x001e220000000400 */
[----:B-----5:R-:W-:-:S07]  /*2390*/  IMAD.U32 R0, R0, 0x10000, RZ ;  /* 0x0001000000007824 */ /* 0x020fce00078e00ff */
[----:B------:R-:W1:Y:S01]  /*23a0*/  LDC.U8 R4, c[0x0][0x424] ;  /* 0x00010900ff047b82 */ /* 0x000e620000000000 */
[----:B0-----:R-:W-:-:S05]  /*23b0*/  IMAD.U32 R3, R2, 0x10000, RZ ;  /* 0x0001000002037824 */ /* 0x001fca00078e00ff */
[----:B------:R-:W-:Y:S02]  /*23c0*/  LOP3.LUT R0, R0, 0x80000000, R3, 0xb8, !PT ;  /* 0x8000000000007812 */ /* 0x000fe400078eb803 */
[----:B-1----:R-:W-:Y:S02]  /*23d0*/  PRMT R2, R4, 0x9910, RZ ;  /* 0x0000991004027816 */ /* 0x002fe400000000ff */
[----:B------:R0:W1:Y:S02]  /*23e0*/  F2F.BF16.F32 R3, R0 ;  /* 0x0000000000037304 */ /* 0x0000640000202000 */
[----:B------:R-:W-:-:S13]  /*23f0*/  ISETP.GT.AND P0, PT, R2, 0x9, PT ;  /* 0x000000090200780c */ /* 0x000fda0003f04270 */
[----:B01----:R-:W-:Y:S05]  /*2400*/  @P0 BRA `(.L_x_2944) ;  /* 0x00000004000c0947 */ /* 0x003fea0003800000 */
        /* <DEDUP_REMOVED lines=12> */
.L_x_2947:
[----:B------:R-:W-:-:S06]  /*24d0*/  IMAD.U32 R3, R3, 0x10000, RZ ;  /* 0x0001000003037824 */ /* 0x000fcc00078e00ff */
[----:B------:R-:W0:Y:S02]  /*24e0*/  F2I.S64.TRUNC R2, R3 ;  /* 0x0000000300027311 */ /* 0x000e24000020d900 */
[----:B0-----:R3:W-:Y:S01]  /*24f0*/  STG.E.U8 desc[UR36][R16.64], R2 ;  /* 0x0000000210007986 */ /* 0x0017e2000c101124 */
[----:B------:R-:W-:Y:S05]  /*2500*/  BRA `(.L_x_2949) ;  /* 0x0000000c00847947 */ /* 0x000fea0003800000 */
.L_x_2946:
        /* <DEDUP_REMOVED lines=10> */
.L_x_2951:
[----:B------:R-:W-:-:S06]  /*25b0*/  IMAD.U32 R3, R3, 0x10000, RZ ;  /* 0x0001000003037824 */ /* 0x000fcc00078e00ff */
[----:B------:R-:W0:Y:S02]  /*25c0*/  F2I.FTZ.TRUNC.NTZ R3, R3 ;  /* 0x0000000300037305 */ /* 0x000e24000021f100 */
[----:B0-----:R1:W-:Y:S01]  /*25d0*/  STG.E desc[UR36][R16.64], R3 ;  /* 0x0000000310007986 */ /* 0x0013e2000c101924 */
[----:B------:R-:W-:Y:S05]  /*25e0*/  BRA `(.L_x_2949) ;  /* 0x0000000c004c7947 */ /* 0x000fea0003800000 */
.L_x_2950:
[----:B------:R-:W-:-:S06]  /*25f0*/  IMAD.U32 R3, R3, 0x10000, RZ ;  /* 0x0001000003037824 */ /* 0x000fcc00078e00ff */
[----:B------:R-:W0:Y:S02]  /*2600*/  F2I.FTZ.TRUNC.NTZ R3, R3 ;  /* 0x0000000300037305 */ /* 0x000e24000021f100 */
[----:B0-----:R2:W-:Y:S01]  /*2610*/  STG.E.U16 desc[UR36][R16.64], R3 ;  /* 0x0000000310007986 */ /* 0x0015e2000c101524 */
[----:B------:R-:W-:Y:S05]  /*2620*/  BRA `(.L_x_2949) ;  /* 0x0000000c003c7947 */ /* 0x000fea0003800000 */
.L_x_2945:
        /* <DEDUP_REMOVED lines=9> */
.L_x_2953:
[----:B------:R-:W-:-:S05]  /*26c0*/  IMAD.U32 R0, R3, 0x10000, RZ ;  /* 0x0001000003007824 */ /* 0x000fca00078e00ff */
[----:B------:R-:W-:-:S05]  /*26d0*/  F2FP.F16.F32.PACK_AB R0, RZ, R0 ;  /* 0x00000000ff00723e */ /* 0x000fca00000000ff */
[----:B------:R0:W-:Y:S01]  /*26e0*/  STG.E.U16 desc[UR36][R16.64], R0 ;  /* 0x0000000010007986 */ /* 0x0001e2000c101524 */
[----:B------:R-:W-:Y:S05]  /*26f0*/  BRA `(.L_x_2949) ;  /* 0x0000000c00087947 */ /* 0x000fea0003800000 */
.L_x_2952:
        /* <DEDUP_REMOVED lines=10> */
.L_x_2955:
[----:B------:R-:W-:-:S05]  /*27a0*/  IMAD.U32 R3, R3, 0x10000, RZ ;  /* 0x0001000003037824 */ /* 0x000fca00078e00ff */
[----:B------:R-:W-:-:S04]  /*27b0*/  F2FP.F16.F32.PACK_AB R3, RZ, R3 ;  /* 0x00000003ff03723e */ /* 0x000fc800000000ff */
[----:B------:R-:W-:-:S05]  /*27c0*/  PRMT R3, R3, 0x5410, RZ ;  /* 0x0000541003037816 */ /* 0x000fca00000000ff */
[----:B------:R0:W-:Y:S01]  /*27d0*/  STG.E desc[UR36][R16.64], R3 ;  /* 0x0000000310007986 */ /* 0x0001e2000c101924 */
[----:B------:R-:W-:Y:S05]  /*27e0*/  BRA `(.L_x_2949) ;  /* 0x0000000800cc7947 */ /* 0x000fea0003800000 */
.L_x_2954:
[----:B------:R-:W-:-:S04]  /*27f0*/  IMAD.U32 R2, R3, 0x10000, RZ ;  /* 0x0001000003027824 */ /* 0x000fc800078e00ff */
[----:B------:R-:W-:-:S06]  /*2800*/  FMUL.FTZ R2, R2, 1 ;  /* 0x3f80000002027820 */ /* 0x000fcc0000410000 */
[----:B------:R-:W0:Y:S02]  /*2810*/  F2F.F64.F32 R2, R2 ;  /* 0x0000000200027310 */ /* 0x000e240000201800 */
[----:B0-----:R0:W-:Y:S01]  /*2820*/  STG.E.64 desc[UR36][R16.64], R2 ;  /* 0x0000000210007986 */ /* 0x0011e2000c101b24 */
[----:B------:R-:W-:Y:S05]  /*2830*/  BRA `(.L_x_2949) ;  /* 0x0000000800b87947 */ /* 0x000fea0003800000 */
.L_x_2944:
        /* <DEDUP_REMOVED lines=13> */
.L_x_2958:
[----:B------:R-:W-:Y:S01]  /*2910*/  IMAD.U32 R3, R3, 0x10000, RZ ;  /* 0x0001000003037824 */ /* 0x000fe200078e00ff */
[----:B------:R-:W-:-:S03]  /*2920*/  CS2R R6, SRZ ;  /* 0x0000000000067805 */ /* 0x000fc6000001ff00 */
[----:B------:R-:W-:-:S04]  /*2930*/  FMUL.FTZ R3, R3, 1 ;  /* 0x3f80000003037820 */ /* 0x000fc80000410000 */
[----:B------:R-:W0:Y:S02]  /*2940*/  F2F.F64.F32 R4, R3 ;  /* 0x0000000300047310 */ /* 0x000e240000201800 */
[----:B0-----:R0:W-:Y:S01]  /*2950*/  STG.E.128 desc[UR36][R16.64], R4 ;  /* 0x0000000410007986 */ /* 0x0011e2000c101d24 */
[----:B------:R-:W-:Y:S05]  /*2960*/  BRA `(.L_x_2949) ;  /* 0x00000008006c7947 */ /* 0x000fea0003800000 */
.L_x_2957:
        /* <DEDUP_REMOVED lines=21> */
.L_x_2962:
[----:B------:R-:W-:Y:S05]  /*2ac0*/  BSYNC B0 ;  /* 0x0000000000007941 */ /* 0x000fea0003800000 */
.L_x_2961:
[----:B------:R-:W-:-:S05]  /*2ad0*/  LOP3.LUT R3, R0, R3, RZ, 0xfc, !PT ;  /* 0x0000000300037212 */ /* 0x000fca00078efcff */
[----:B------:R0:W-:Y:S01]  /*2ae0*/  STG.E.U8 desc[UR36][R16.64], R3 ;  /* 0x0000000310007986 */ /* 0x0001e2000c101124 */
[----:B------:R-:W-:Y:S05]  /*2af0*/  BRA `(.L_x_2949) ;  /* 0x0000000800087947 */ /* 0x000fea0003800000 */
.L_x_2960:
        /* <DEDUP_REMOVED lines=13> */
.L_x_2964:
[----:B------:R-:W-:Y:S01]  /*2bd0*/  IMAD.MOV.U32 R0, RZ, RZ, 0x7f ;  /* 0x0000007fff007424 */ /* 0x000fe200078e00ff */
[----:B------:R-:W-:-:S04]  /*2be0*/  ISETP.GT.U32.AND P0, PT, R2, 0x7f800000, PT ;  /* 0x7f8000000200780c */ /* 0x000fc80003f04070 */
[----:B------:R-:W-:-:S09]  /*2bf0*/  SEL R0, R0, 0x7c, P0 ;  /* 0x0000007c00007807 */ /* 0x000fd20000000000 */
.L_x_2965:
[----:B------:R-:W-:Y:S05]  /*2c00*/  BSYNC B0 ;  /* 0x0000000000007941 */ /* 0x000fea0003800000 */
.L_x_2963:
[----:B------:R-:W-:-:S04]  /*2c10*/  LOP3.LUT R2, R3, 0x80000000, RZ, 0xc0, !PT ;  /* 0x8000000003027812 */ /* 0x000fc800078ec0ff */
[----:B------:R-:W-:-:S04]  /*2c20*/  SHF.R.U32.HI R3, RZ, 0x18, R2 ;  /* 0x00000018ff037819 */ /* 0x000fc80000011602 */
[----:B------:R-:W-:-:S05]  /*2c30*/  LOP3.LUT R3, R0, R3, RZ, 0xfc, !PT ;  /* 0x0000000300037212 */ /* 0x000fca00078efcff */
[----:B------:R0:W-:Y:S01]  /*2c40*/  STG.E.U8 desc[UR36][R16.64], R3 ;  /* 0x0000000310007986 */ /* 0x0001e2000c101124 */
[----:B------:R-:W-:Y:S05]  /*2c50*/  BRA `(.L_x_2949) ;  /* 0x0000000400b07947 */ /* 0x000fea0003800000 */
.L_x_2959:
[----:B------:R0:W-:Y:S01]  /*2c60*/  STG.E.U16 desc[UR36][R16.64], R3 ;  /* 0x0000000310007986 */ /* 0x0001e2000c101524 */
[----:B------:R-:W-:Y:S05]  /*2c70*/  BRA `(.L_x_2949) ;  /* 0x0000000400a87947 */ /* 0x000fea0003800000 */
.L_x_2956:
        /* <DEDUP_REMOVED lines=12> */
.L_x_2968:
        /* <DEDUP_REMOVED lines=17> */
.L_x_2971:
[----:B------:R-:W-:-:S04]  /*2e50*/  LOP3.LUT R2, R3, 0x80000000, RZ, 0xc0, !PT ;  /* 0x8000000003027812 */ /* 0x000fc800078ec0ff */
[----:B------:R-:W-:-:S04]  /*2e60*/  SHF.R.U32.HI R3, RZ, 0x18, R2 ;  /* 0x00000018ff037819 */ /* 0x000fc80000011602 */
[----:B------:R-:W-:-:S04]  /*2e70*/  LOP3.LUT R0, R0, R3, RZ, 0xfc, !PT ;  /* 0x0000000300007212 */ /* 0x000fc800078efcff */
[----:B------:R-:W-:-:S07]  /*2e80*/  PRMT R8, R0, 0x7610, R8 ;  /* 0x0000761000087816 */ /* 0x000fce0000000008 */
.L_x_2970:
[----:B------:R-:W-:Y:S05]  /*2e90*/  BSYNC B0 ;  /* 0x0000000000007941 */ /* 0x000fea0003800000 */
.L_x_2969:
[----:B------:R0:W-:Y:S01]  /*2ea0*/  STG.E.U8 desc[UR36][R16.64], R8 ;  /* 0x0000000810007986 */ /* 0x0001e2000c101124 */
[----:B------:R-:W-:Y:S05]  /*2eb0*/  BRA `(.L_x_2949) ;  /* 0x0000000400187947 */ /* 0x000fea0003800000 */
.L_x_2967:
        /* <DEDUP_REMOVED lines=17> */
.L_x_2974:
[----:B------:R-:W-:-:S04]  /*2fd0*/  LOP3.LUT R2, R3, 0x80000000, RZ, 0xc0, !PT ;  /* 0x8000000003027812 */ /* 0x000fc800078ec0ff */
[----:B------:R-:W-:-:S04]  /*2fe0*/  SHF.R.U32.HI R3, RZ, 0x18, R2 ;  /* 0x00000018ff037819 */ /* 0x000fc80000011602 */
[----:B------:R-:W-:-:S04]  /*2ff0*/  LOP3.LUT R0, R0, R3, RZ, 0xfc, !PT ;  /* 0x0000000300007212 */ /* 0x000fc800078efcff */
[----:B------:R-:W-:-:S07]  /*3000*/  PRMT R8, R0, 0x7610, R8 ;  /* 0x0000761000087816 */ /* 0x000fce0000000008 */
.L_x_2973:
[----:B------:R-:W-:Y:S05]  /*3010*/  BSYNC B0 ;  /* 0x0000000000007941 */ /* 0x000fea0003800000 */
.L_x_2972:
[----:B------:R0:W-:Y:S01]  /*3020*/  STG.E.U8 desc[UR36][R16.64], R8 ;  /* 0x0000000810007986 */ /* 0x0001e2000c101124 */
[----:B------:R-:W-:Y:S05]  /*3030*/  BRA `(.L_x_2949) ;  /* 0x0000000000b87947 */ /* 0x000fea0003800000 */
.L_x_2966:
        /* <DEDUP_REMOVED lines=22> */
.L_x_2948:
        /* <DEDUP_REMOVED lines=16> */
.L_x_2977:
[----:B------:R-:W-:Y:S05]  /*32a0*/  BRA `(.L_x_2949) ;  /* 0x00000000001c7947 */ /* 0x000fea0003800000 */
.L_x_2976:
[----:B------:R-:W-:-:S06]  /*32b0*/  IMAD.U32 R3, R3, 0x10000, RZ ;  /* 0x0001000003037824 */ /* 0x000fcc00078e00ff */
[----:B------:R-:W0:Y:S02]  /*32c0*/  F2I.U64.TRUNC R2, R3 ;  /* 0x0000000300027311 */ /* 0x000e24000020d800 */
[----:B0-----:R0:W-:Y:S01]  /*32d0*/  STG.E.64 desc[UR36][R16.64], R2 ;  /* 0x0000000210007986 */ /* 0x0011e2000c101b24 */
[----:B------:R-:W-:Y:S05]  /*32e0*/  BRA `(.L_x_2949) ;  /* 0x00000000000c7947 */ /* 0x000fea0003800000 */
.L_x_2975:
[----:B------:R-:W-:-:S06]  /*32f0*/  IMAD.U32 R3, R3, 0x10000, RZ ;  /* 0x0001000003037824 */ /* 0x000fcc00078e00ff */
[----:B------:R-:W0:Y:S02]  /*3300*/  F2I.FTZ.U32.TRUNC.NTZ R3, R3 ;  /* 0x0000000300037305 */ /* 0x000e24000021f000 */
[----:B0-----:R0:W-:Y:S02]  /*3310*/  STG.E desc[UR36][R16.64], R3 ;  /* 0x0000000310007986 */ /* 0x0011e4000c101924 */
.L_x_2949:
[----:B------:R-:W-:-:S04]  /*3320*/  IMAD R18, R23, 0x200, R18 ;  /* 0x0000020017127824 */ /* 0x000fc800078e0212 */
[----:B------:R-:W-:-:S07]  /*3330*/  VIADD R19, R18, 0x80 ;  /* 0x0000008012137836 */ /* 0x000fce0000000000 */
.L_x_2909:
[----:B------:R-:W-:Y:S05]  /*3340*/  BSYNC B6 ;  /* 0x0000000000067941 */ /* 0x000fea0003800000 */
.L_x_2908:
        /* <DEDUP_REMOVED lines=307> */
.L_x_2980:
        /* <DEDUP_REMOVED lines=22> */
.L_x_2984:
[----:B------:R-:W2:Y:S02]  /*47e0*/  LDG.E.U8 R2, desc[UR36][R2.64] ;  /* 0x0000002402027981 */ /* 0x000ea4000c1e1100 */
[----:B--2---:R-:W-:-:S04]  /*47f0*/  I2FP.F32.U32 R0, R2 ;  /* 0x0000000200007245 */ /* 0x004fc80000201000 */
[----:B------:R-:W-:Y:S01]  /*4800*/  F2FP.BF16.F32.PACK_AB R0, RZ, R0 ;  /* 0x00000000ff00723e */ /* 0x000fe200000010ff */
[----:B------:R-:W-:Y:S06]  /*4810*/  BRA `(.L_x_2986) ;  /* 0x0000000c00907947 */ /* 0x000fec0003800000 */
.L_x_2983:
        /* <DEDUP_REMOVED lines=10> */
.L_x_2988:
[----:B------:R-:W2:Y:S02]  /*48c0*/  LDG.E R2, desc[UR36][R2.64] ;  /* 0x0000002402027981 */ /* 0x000ea4000c1e1900 */
[----:B--2---:R-:W-:-:S04]  /*48d0*/  I2FP.F32.S32 R0, R2 ;  /* 0x0000000200007245 */ /* 0x004fc80000201400 */
[----:B------:R-:W-:Y:S01]  /*48e0*/  F2FP.BF16.F32.PACK_AB R0, RZ, R0 ;  /* 0x00000000ff00723e */ /* 0x000fe200000010ff */
[----:B------:R-:W-:Y:S06]  /*48f0*/  BRA `(.L_x_2986) ;  /* 0x0000000c00587947 */ /* 0x000fec0003800000 */
.L_x_2987:
[----:B------:R-:W2:Y:S02]  /*4900*/  LDG.E.U16 R2, desc[UR36][R2.64] ;  /* 0x0000002402027981 */ /* 0x000ea4000c1e1500 */
[----:B--2---:R-:W0:Y:S02]  /*4910*/  I2F.S16 R0, R2 ;  /* 0x0000000200007306 */ /* 0x004e240000101400 */
[----:B0-----:R-:W-:Y:S01]  /*4920*/  F2FP.BF16.F32.PACK_AB R0, RZ, R0 ;  /* 0x00000000ff00723e */ /* 0x001fe200000010ff */
[----:B------:R-:W-:Y:S06]  /*4930*/  BRA `(.L_x_2986) ;  /* 0x0000000c00487947 */ /* 0x000fec0003800000 */
.L_x_2982:
        /* <DEDUP_REMOVED lines=9> */
.L_x_2990:
[----:B------:R-:W2:Y:S02]  /*49d0*/  LDG.E.U16 R0, desc[UR36][R2.64] ;  /* 0x0000002402007981 */ /* 0x000ea4000c1e1500 */
[----:B--2---:R-:W-:-:S05]  /*49e0*/  HADD2.F32 R0, -RZ, R0.H0_H0 ;  /* 0x20000000ff007230 */ /* 0x004fca0000004100 */
[----:B------:R-:W-:Y:S01]  /*49f0*/  F2FP.BF16.F32.PACK_AB R0, RZ, R0 ;  /* 0x00000000ff00723e */ /* 0x000fe200000010ff */
[----:B------:R-:W-:Y:S06]  /*4a00*/  BRA `(.L_x_2986) ;  /* 0x0000000c00147947 */ /* 0x000fec0003800000 */
.L_x_2989:
        /* <DEDUP_REMOVED lines=9> */
.L_x_2992:
[----:B------:R-:W2:Y:S02]  /*4aa0*/  LDG.E.U16 R2, desc[UR36][R2.64] ;  /* 0x0000002402027981 */ /* 0x000ea4000c1e1500 */
[----:B--2---:R-:W-:-:S05]  /*4ab0*/  HADD2.F32 R0, -RZ, R2.H0_H0 ;  /* 0x20000002ff007230 */ /* 0x004fca0000004100 */
[----:B------:R-:W-:Y:S01]  /*4ac0*/  F2FP.BF16.F32.PACK_AB R0, RZ, R0 ;  /* 0x00000000ff00723e */ /* 0x000fe200000010ff */
[----:B------:R-:W-:Y:S06]  /*4ad0*/  BRA `(.L_x_2986) ;  /* 0x0000000800e07947 */ /* 0x000fec0003800000 */
.L_x_2991:
        /* <DEDUP_REMOVED lines=8> */
.L_x_2981:
        /* <DEDUP_REMOVED lines=13> */
.L_x_2995:
        /* <DEDUP_REMOVED lines=8> */
.L_x_2994:
        /* <DEDUP_REMOVED lines=28> */
.L_x_2997:
        /* <DEDUP_REMOVED lines=15> */
.L_x_2996:
[----:B------:R0:W5:Y:S01]  /*4f60*/  LDG.E.U16 R0, desc[UR36][R2.64] ;  /* 0x0000002402007981 */ /* 0x000162000c1e1500 */
[----:B------:R-:W-:Y:S05]  /*4f70*/  BRA `(.L_x_2986) ;  /* 0x0000000400b87947 */ /* 0x000fea0003800000 */
.L_x_2993:
        /* <DEDUP_REMOVED lines=12> */
.L_x_3000:
        /* <DEDUP_REMOVED lines=21> */
.L_x_3004:
[----:B------:R-:W-:Y:S05]  /*5190*/  BSYNC B1 ;  /* 0x0000000000017941 */ /* 0x000fea0003800000 */
.L_x_3003:
[----:B------:R-:W-:Y:S01]  /*51a0*/  LEA R3, R0, 0x3b800000, 0x17 ;  /* 0x3b80000000037811 */ /* 0x000fe200078eb8ff */
[----:B------:R-:W-:-:S05]  /*51b0*/  IMAD.SHL.U32 R0, R2, 0x100000, RZ ;  /* 0x0010000002007824 */ /* 0x000fca00078e00ff */
[----:B------:R-:W-:-:S07]  /*51c0*/  LOP3.LUT R0, R3, R0, R4, 0xfe, !PT ;  /* 0x0000000003007212 */ /* 0x000fce00078efe04 */
.L_x_3002:
[----:B------:R-:W-:Y:S05]  /*51d0*/  BSYNC B0 ;  /* 0x0000000000007941 */ /* 0x000fea0003800000 */
.L_x_3001:
[----:B------:R-:W-:Y:S01]  /*51e0*/  F2FP.BF16.F32.PACK_AB R0, RZ, R0 ;  /* 0x00000000ff00723e */ /* 0x000fe200000010ff */
[----:B------:R-:W-:Y:S06]  /*51f0*/  BRA `(.L_x_2986) ;  /* 0x0000000400187947 */ /* 0x000fec0003800000 */
.L_x_2999:
        /* <DEDUP_REMOVED lines=21> */
.L_x_3008:
[----:B------:R-:W-:Y:S05]  /*5350*/  BSYNC B1 ;  /* 0x0000000000017941 */ /* 0x000fea0003800000 */
.L_x_3007:
[----:B------:R-:W-:Y:S01]  /*5360*/  LEA R3, R0, 0x37800000, 0x17 ;  /* 0x3780000000037811 */ /* 0x000fe200078eb8ff */
[----:B------:R-:W-:-:S05]  /*5370*/  IMAD.SHL.U32 R0, R2, 0x200000, RZ ;  /* 0x0020000002007824 */ /* 0x000fca00078e00ff */
[----:B------:R-:W-:-:S07]  /*5380*/  LOP3.LUT R0, R3, R0, R4, 0xfe, !PT ;  /* 0x0000000003007212 */ /* 0x000fce00078efe04 */
.L_x_3006:
[----:B------:R-:W-:Y:S05]  /*5390*/  BSYNC B0 ;  /* 0x0000000000007941 */ /* 0x000fea0003800000 */
.L_x_3005:
[----:B------:R-:W-:Y:S01]  /*53a0*/  F2FP.BF16.F32.PACK_AB R0, RZ, R0 ;  /* 0x00000000ff00723e */ /* 0x000fe200000010ff */
[----:B------:R-:W-:Y:S06]  /*53b0*/  BRA `(.L_x_2986) ;  /* 0x0000000000a87947 */ /* 0x000fec0003800000 */
.L_x_2998:
        /* <DEDUP_REMOVED lines=14> */
.L_x_3012:
[----:B------:R-:W-:Y:S05]  /*54a0*/  BSYNC B0 ;  /* 0x0000000000007941 */ /* 0x000fea0003800000 */
.L_x_3011:
[----:B------:R-:W-:Y:S01]  /*54b0*/  F2FP.BF16.F32.PACK_AB R0, RZ, R0 ;  /* 0x00000000ff00723e */ /* 0x000fe200000010ff */
[----:B------:R-:W-:Y:S06]  /*54c0*/  BRA `(.L_x_2986) ;  /* 0x0000000000647947 */ /* 0x000fec0003800000 */
.L_x_2985:
        /* <DEDUP_REMOVED lines=16> */
.L_x_3013:
[----:B------:R-:W-:Y:S01]  /*55d0*/  PRMT R0, RZ, 0x7610, R0 ;  /* 0x00007610ff007816 */ /* 0x000fe20000000000 */
[----:B------:R-:W-:Y:S06]  /*55e0*/  BRA `(.L_x_2986) ;  /* 0x00000000001c7947 */ /* 0x000fec0003800000 */
.L_x_3010:
[----:B------:R-:W2:Y:S02]  /*55f0*/  LDG.E.64 R2, desc[UR36][R2.64] ;  /* 0x0000002402027981 */ /* 0x000ea4000c1e1b00 */
[----:B--2---:R-:W0:Y:S02]  /*5600*/  I2F.U64 R0, R2 ;  /* 0x0000000200007312 */ /* 0x004e240000301000 */
[----:B0-----:R-:W-:Y:S01]  /*5610*/  F2FP.BF16.F32.PACK_AB R0, RZ, R0 ;  /* 0x00000000ff00723e */ /* 0x001fe200000010ff */
[----:B------:R-:W-:Y:S06]  /*5620*/  BRA `(.L_x_2986) ;  /* 0x00000000000c7947 */ /* 0x000fec0003800000 */
.L_x_3009:
[----:B------:R-:W2:Y:S02]  /*5630*/  LDG.E R2, desc[UR36][R2.64] ;  /* 0x0000002402027981 */ /* 0x000ea4000c1e1900 */
[----:B--2---:R-:W-:-:S04]  /*5640*/  I2FP.F32.U32 R0, R2 ;  /* 0x0000000200007245 */ /* 0x004fc80000201000 */
[----:B------:R-:W-:-:S07]  /*5650*/  F2FP.BF16.F32.PACK_AB R0, RZ, R0 ;  /* 0x00000000ff00723e */ /* 0x000fce00000010ff */
.L_x_2986:
        /* <DEDUP_REMOVED lines=21> */
.L_x_3017:
[----:B------:R-:W-:-:S06]  /*57b0*/  IMAD.U32 R3, R3, 0x10000, RZ ;  /* 0x0001000003037824 */ /* 0x000fcc00078e00ff */
[----:B------:R-:W0:Y:S02]  /*57c0*/  F2I.S64.TRUNC R2, R3 ;  /* 0x0000000300027311 */ /* 0x000e24000020d900 */
[----:B0-----:R0:W-:Y:S01]  /*57d0*/  STG.E.U8 desc[UR36][R16.64], R2 ;  /* 0x0000000210007986 */ /* 0x0011e2000c101124 */
[----:B------:R-:W-:Y:S05]  /*57e0*/  BRA `(.L_x_3019) ;  /* 0x0000000c00847947 */ /* 0x000fea0003800000 */
.L_x_3016:
        /* <DEDUP_REMOVED lines=10> */
.L_x_3021:
[----:B------:R-:W-:-:S06]  /*5890*/  IMAD.U32 R3, R3, 0x10000, RZ ;  /* 0x0001000003037824 */ /* 0x000fcc00078e00ff */
[----:B------:R-:W0:Y:S02]  /*58a0*/  F2I.FTZ.TRUNC.NTZ R3, R3 ;  /* 0x0000000300037305 */ /* 0x000e24000021f100 */
[----:B0-----:R0:W-:Y:S01]  /*58b0*/  STG.E desc[UR36][R16.64], R3 ;  /* 0x0000000310007986 */ /* 0x0011e2000c101924 */
[----:B------:R-:W-:Y:S05]  /*58c0*/  BRA `(.L_x_3019) ;  /* 0x0000000c004c7947 */ /* 0x000fea0003800000 */
.L_x_3020:
[----:B------:R-:W-:-:S06]  /*58d0*/  IMAD.U32 R3, R3, 0x10000, RZ ;  /* 0x0001000003037824 */ /* 0x000fcc00078e00ff */
[----:B------:R-:W0:Y:S02]  /*58e0*/  F2I.FTZ.TRUNC.NTZ R3, R3 ;  /* 0x0000000300037305 */ /* 0x000e24000021f100 */
[----:B0-----:R0:W-:Y:S01]  /*58f0*/  STG.E.U16 desc[UR36][R16.64], R3 ;  /* 0x0000000310007986 */ /* 0x0011e2000c101524 */
[----:B------:R-:W-:Y:S05]  /*5900*/  BRA `(.L_x_3019) ;  /* 0x0000000c003c7947 */ /* 0x000fea0003800000 */
.L_x_3015:
        /* <DEDUP_REMOVED lines=9> */
.L_x_3023:
[----:B------:R-:W-:-:S05]  /*59a0*/  IMAD.U32 R0, R3, 0x10000, RZ ;  /* 0x0001000003007824 */ /* 0x000fca00078e00ff */
[----:B------:R-:W-:-:S05]  /*59b0*/  F2FP.F16.F32.PACK_AB R0, RZ, R0 ;  /* 0x00000000ff00723e */ /* 0x000fca00000000ff */
[----:B------:R0:W-:Y:S01]  /*59c0*/  STG.E.U16 desc[UR36][R16.64], R0 ;  /* 0x0000000010007986 */ /* 0x0001e2000c101524 */
[----:B------:R-:W-:Y:S05]  /*59d0*/  BRA `(.L_x_3019) ;  /* 0x0000000c00087947 */ /* 0x000fea0003800000 */
.L_x_3022:
        /* <DEDUP_REMOVED lines=10> */
.L_x_3025:
[----:B------:R-:W-:-:S05]  /*5a80*/  IMAD.U32 R3, R3, 0x10000, RZ ;  /* 0x0001000003037824 */ /* 0x000fca00078e00ff */
[----:B------:R-:W-:-:S04]  /*5a90*/  F2FP.F16.F32.PACK_AB R3, RZ, R3 ;  /* 0x00000003ff03723e */ /* 0x000fc800000000ff */
[----:B------:R-:W-:-:S05]  /*5aa0*/  PRMT R3, R3, 0x5410, RZ ;  /* 0x0000541003037816 */ /* 0x000fca00000000ff */
[----:B------:R0:W-:Y:S01]  /*5ab0*/  STG.E desc[UR36][R16.64], R3 ;  /* 0x0000000310007986 */ /* 0x0001e2000c101924 */
[----:B------:R-:W-:Y:S05]  /*5ac0*/  BRA `(.L_x_3019) ;  /* 0x0000000800cc7947 */ /* 0x000fea0003800000 */
.L_x_3024:
[----:B------:R-:W-:-:S04]  /*5ad0*/  IMAD.U32 R2, R3, 0x10000, RZ ;  /* 0x0001000003027824 */ /* 0x000fc800078e00ff */
[----:B------:R-:W-:-:S06]  /*5ae0*/  FMUL.FTZ R2, R2, 1 ;  /* 0x3f80000002027820 */ /* 0x000fcc0000410000 */
[----:B------:R-:W0:Y:S02]  /*5af0*/  F2F.F64.F32 R2, R2 ;  /* 0x0000000200027310 */ /* 0x000e240000201800 */
[----:B0-----:R0:W-:Y:S01]  /*5b00*/  STG.E.64 desc[UR36][R16.64], R2 ;  /* 0x0000000210007986 */ /* 0x0011e2000c101b24 */
[----:B------:R-:W-:Y:S05]  /*5b10*/  BRA `(.L_x_3019) ;  /* 0x0000000800b87947 */ /* 0x000fea0003800000 */
.L_x_3014:
        /* <DEDUP_REMOVED lines=13> */
.L_x_3028:
[----:B------:R-:W-:Y:S01]  /*5bf0*/  IMAD.U32 R3, R3, 0x10000, RZ ;  /* 0x0001000003037824 */ /* 0x000fe200078e00ff */
[----:B------:R-:W-:-:S03]  /*5c00*/  CS2R R6, SRZ ;  /* 0x0000000000067805 */ /* 0x000fc6000001ff00 */
[----:B------:R-:W-:-:S04]  /*5c10*/  FMUL.FTZ R3, R3, 1 ;  /* 0x3f80000003037820 */ /* 0x000fc80000410000 */
[----:B------:R-:W0:Y:S02]  /*5c20*/  F2F.F64.F32 R4, R3 ;  /* 0x0000000300047310 */ /* 0x000e240000201800 */
[----:B0-----:R0:W-:Y:S01]  /*5c30*/  STG.E.128 desc[UR36][R16.64], R4 ;  /* 0x0000000410007986 */ /* 0x0011e2000c101d24 */
[----:B------:R-:W-:Y:S05]  /*5c40*/  BRA `(.L_x_3019) ;  /* 0x00000008006c7947 */ /* 0x000fea0003800000 */
.L_x_3027:
        /* <DEDUP_REMOVED lines=21> */
.L_x_3032:
[----:B------:R-:W-:Y:S05]  /*5da0*/  BSYNC B0 ;  /* 0x0000000000007941 */ /* 0x000fea0003800000 */
.L_x_3031:
[----:B------:R-:W-:-:S05]  /*5db0*/  LOP3.LUT R3, R0, R3, RZ, 0xfc, !PT ;  /* 0x0000000300037212 */ /* 0x000fca00078efcff */
[----:B------:R0:W-:Y:S01]  /*5dc0*/  STG.E.U8 desc[UR36][R16.64], R3 ;  /* 0x0000000310007986 */ /* 0x0001e2000c101124 */
[----:B------:R-:W-:Y:S05]  /*5dd0*/  BRA `(.L_x_3019) ;  /* 0x0000000800087947 */ /* 0x000fea0003800000 */
.L_x_3030:
        /* <DEDUP_REMOVED lines=13> */
.L_x_3034:
[----:B------:R-:W-:Y:S01]  /*5eb0*/  IMAD.MOV.U32 R0, RZ, RZ, 0x7f ;  /* 0x0000007fff007424 */ /* 0x000fe200078e00ff */
[----:B------:R-:W-:-:S04]  /*5ec0*/  ISETP.GT.U32.AND P0, PT, R2, 0x7f800000, PT ;  /* 0x7f8000000200780c */ /* 0x000fc80003f04070 */
[----:B------:R-:W-:-:S09]  /*5ed0*/  SEL R0, R0, 0x7c, P0 ;  /* 0x0000007c00007807 */ /* 0x000fd20000000000 */
.L_x_3035:
[----:B------:R-:W-:Y:S05]  /*5ee0*/  BSYNC B0 ;  /* 0x0000000000007941 */ /* 0x000fea0003800000 */
.L_x_3033:
[----:B------:R-:W-:-:S04]  /*5ef0*/  LOP3.LUT R2, R3, 0x80000000, RZ, 0xc0, !PT ;  /* 0x8000000003027812 */ /* 0x000fc800078ec0ff */
[----:B------:R-:W-:-:S04]  /*5f00*/  SHF.R.U32.HI R3, RZ, 0x18, R2 ;  /* 0x00000018ff037819 */ /* 0x000fc80000011602 */
[----:B------:R-:W-:-:S05]  /*5f10*/  LOP3.LUT R3, R0, R3, RZ, 0xfc, !PT ;  /* 0x0000000300037212 */ /* 0x000fca00078efcff */
[----:B------:R0:W-:Y:S01]  /*5f20*/  STG.E.U8 desc[UR36][R16.64], R3 ;  /* 0x0000000310007986 */ /* 0x0001e2000c101124 */
[----:B------:R-:W-:Y:S05]  /*5f30*/  BRA `(.L_x_3019) ;  /* 0x0000000400b07947 */ /* 0x000fea0003800000 */
.L_x_3029:
[----:B------:R0:W-:Y:S01]  /*5f40*/  STG.E.U16 desc[UR36][R16.64], R3 ;  /* 0x0000000310007986 */ /* 0x0001e2000c101524 */
[----:B------:R-:W-:Y:S05]  /*5f50*/  BRA `(.L_x_3019) ;  /* 0x0000000400a87947 */ /* 0x000fea0003800000 */
.L_x_3026:
        /* <DEDUP_REMOVED lines=12> */
.L_x_3038:
        /* <DEDUP_REMOVED lines=17> */
.L_x_3041:
[----:B------:R-:W-:-:S04]  /*6130*/  LOP3.LUT R2, R3, 0x80000000, RZ, 0xc0, !PT ;  /* 0x8000000003027812 */ /* 0x000fc800078ec0ff */
[----:B------:R-:W-:-:S04]  /*6140*/  SHF.R.U32.HI R3, RZ, 0x18, R2 ;  /* 0x00000018ff037819 */ /* 0x000fc80000011602 */
[----:B------:R-:W-:-:S04]  /*6150*/  LOP3.LUT R0, R0, R3, RZ, 0xfc, !PT ;  /* 0x0000000300007212 */ /* 0x000fc800078efcff */
[----:B------:R-:W-:-:S07]  /*6160*/  PRMT R8, R0, 0x7610, R8 ;  /* 0x0000761000087816 */ /* 0x000fce0000000008 */
.L_x_3040:
[----:B------:R-:W-:Y:S05]  /*6170*/  BSYNC B0 ;  /* 0x0000000000007941 */ /* 0x000fea0003800000 */
.L_x_3039:
[----:B------:R3:W-:Y:S01]  /*6180*/  STG.E.U8 desc[UR36][R16.64], R8 ;  /* 0x0000000810007986 */ /* 0x0007e2000c101124 */
[----:B------:R-:W-:Y:S05]  /*6190*/  BRA `(.L_x_3019) ;  /* 0x0000000400187947 */ /* 0x000fea0003800000 */
.L_x_3037:
        /* <DEDUP_REMOVED lines=17> */
.L_x_3044:
[----:B------:R-:W-:-:S04]  /*62b0*/  LOP3.LUT R2, R3, 0x80000000, RZ, 0xc0, !PT ;  /* 0x8000000003027812 */ /* 0x000fc800078ec0ff */
[----:B------:R-:W-:-:S04]  /*62c0*/  SHF.R.U32.HI R3, RZ, 0x18, R2 ;  /* 0x00000018ff037819 */ /* 0x000fc80000011602 */
[----:B------:R-:W-:-:S04]  /*62d0*/  LOP3.LUT R0, R0, R3, RZ, 0xfc, !PT ;  /* 0x0000000300007212 */ /* 0x000fc800078efcff */
[----:B------:R-:W-:-:S07]  /*62e0*/  PRMT R8, R0, 0x7610, R8 ;  /* 0x0000761000087816 */ /* 0x000fce0000000008 */
.L_x_3043:
[----:B------:R-:W-:Y:S05]  /*62f0*/  BSYNC B0 ;  /* 0x0000000000007941 */ /* 0x000fea0003800000 */
.L_x_3042:
[----:B------:R0:W-:Y:S01]  /*6300*/  STG.E.U8 desc[UR36][R16.64], R8 ;  /* 0x0000000810007986 */ /* 0x0001e2000c101124 */
[----:B------:R-:W-:Y:S05]  /*6310*/  BRA `(.L_x_3019) ;  /* 0x0000000000b87947 */ /* 0x000fea0003800000 */
.L_x_3036:
        /* <DEDUP_REMOVED lines=22> */
.L_x_3018:
        /* <DEDUP_REMOVED lines=16> */
.L_x_3047:
[----:B------:R-:W-:Y:S05]  /*6580*/  BRA `(.L_x_3019) ;  /* 0x00000000001c7947 */ /* 0x000fea0003800000 */
.L_x_3046:
[----:B------:R-:W-:-:S06]  /*6590*/  IMAD.U32 R3, R3, 0x10000, RZ ;  /* 0x0001000003037824 */ /* 0x000fcc00078e00ff */
[----:B------:R-:W0:Y:S02]  /*65a0*/  F2I.U64.TRUNC R2, R3 ;  /* 0x0000000300027311 */ /* 0x000e24000020d800 */
[----:B0-----:R2:W-:Y:S01]  /*65b0*/  STG.E.64 desc[UR36][R16.64], R2 ;  /* 0x0000000210007986 */ /* 0x0015e2000c101b24 */
[----:B------:R-:W-:Y:S05]  /*65c0*/  BRA `(.L_x_3019) ;  /* 0x00000000000c7947 */ /* 0x000fea0003800000 */
.L_x_3045:
[----:B------:R-:W-:-:S06]  /*65d0*/  IMAD.U32 R3, R3, 0x10000, RZ ;  /* 0x0001000003037824 */ /* 0x000fcc00078e00ff */
[----:B------:R-:W0:Y:S02]  /*65e0*/  F2I.FTZ.U32.TRUNC.NTZ R3, R3 ;  /* 0x0000000300037305 */ /* 0x000e24000021f000 */
[----:B0-----:R0:W-:Y:S02]  /*65f0*/  STG.E desc[UR36][R16.64], R3 ;  /* 0x0000000310007986 */ /* 0x0011e4000c101924 */
.L_x_3019:
[----:B------:R-:W-:-:S07]  /*6600*/  VIADD R19, R19, 0x80 ;  /* 0x0000008013137836 */ /* 0x000fce0000000000 */
.L_x_2979:
[----:B------:R-:W-:Y:S05]  /*6610*/  BSYNC B6 ;  /* 0x0000000000067941 */ /* 0x000fea0003800000 */
.L_x_2978:
        /* <DEDUP_REMOVED lines=307> */
.L_x_3050:
        /* <DEDUP_REMOVED lines=22> */
.L_x_3054:
[----:B------:R-:W2:Y:S02]  /*7ab0*/  LDG.E.U8 R2, desc[UR36][R2.64] ;  /* 0x0000002402027981 */ /* 0x000ea4000c1e1100 */
[----:B--2---:R-:W-:-:S04]  /*7ac0*/  I2FP.F32.U32 R0, R2 ;  /* 0x0000000200007245 */ /* 0x004fc80000201000 */
[----:B------:R-:W-:Y:S01]  /*7ad0*/  F2FP.BF16.F32.PACK_AB R0, RZ, R0 ;  /* 0x00000000ff00723e */ /* 0x000fe200000010ff */
[----:B------:R-:W-:Y:S06]  /*7ae0*/  BRA `(.L_x_3056) ;  /* 0x0000000c00907947 */ /* 0x000fec0003800000 */
.L_x_3053:
        /* <DEDUP_REMOVED lines=10> */
.L_x_3058:
[----:B------:R-:W2:Y:S02]  /*7b90*/  LDG.E R2, desc[UR36][R2.64] ;  /* 0x0000002402027981 */ /* 0x000ea4000c1e1900 */
[----:B--2---:R-:W-:-:S04]  /*7ba0*/  I2FP.F32.S32 R0, R2 ;  /* 0x0000000200007245 */ /* 0x004fc80000201400 */
[----:B------:R-:W-:Y:S01]  /*7bb0*/  F2FP.BF16.F32.PACK_AB R0, RZ, R0 ;  /* 0x00000000ff00723e */ /* 0x000fe200000010ff */
[----:B------:R-:W-:Y:S06]  /*7bc0*/  BRA `(.L_x_3056) ;  /* 0x0000000c00587947 */ /* 0x000fec0003800000 */
.L_x_3057:
[----:B------:R-:W2:Y:S02]  /*7bd0*/  LDG.E.U16 R2, desc[UR36][R2.64] ;  /* 0x0000002402027981 */ /* 0x000ea4000c1e1500 */
[----:B--2---:R-:W0:Y:S02]  /*7be0*/  I2F.S16 R0, R2 ;  /* 0x0000000200007306 */ /* 0x004e240000101400 */
[----:B0-----:R-:W-:Y:S01]  /*7bf0*/  F2FP.BF16.F32.PACK_AB R0, RZ, R0 ;  /* 0x00000000ff00723e */ /* 0x001fe200000010ff */
[----:B------:R-:W-:Y:S06]  /*7c00*/  BRA `(.L_x_3056) ;  /* 0x0000000c00487947 */ /* 0x000fec0003800000 */
.L_x_3052:
        /* <DEDUP_REMOVED lines=9> */
.L_x_3060:
[----:B------:R-:W2:Y:S02]  /*7ca0*/  LDG.E.U16 R0, desc[UR36][R2.64] ;  /* 0x0000002402007981 */ /* 0x000ea4000c1e1500 */
[----:B--2---:R-:W-:-:S05]  /*7cb0*/  HADD2.F32 R0, -RZ, R0.H0_H0 ;  /* 0x20000000ff007230 */ /* 0x004fca0000004100 */
[----:B------:R-:W-:Y:S01]  /*7cc0*/  F2FP.BF16.F32.PACK_AB R0, RZ, R0 ;  /* 0x00000000ff00723e */ /* 0x000fe200000010ff */
[----:B------:R-:W-:Y:S06]  /*7cd0*/  BRA `(.L_x_3056) ;  /* 0x0000000c00147947 */ /* 0x000fec0003800000 */
.L_x_3059:
        /* <DEDUP_REMOVED lines=9> */
.L_x_3062:
[----:B------:R-:W2:Y:S02]  /*7d70*/  LDG.E.U16 R2, desc[UR36][R2.64] ;  /* 0x0000002402027981 */ /* 0x000ea4000c1e1500 */
[----:B--2---:R-:W-:-:S05]  /*7d80*/  HADD2.F32 R0, -RZ, R2.H0_H0 ;  /* 0x20000002ff007230 */ /* 0x004fca0000004100 */
[----:B------:R-:W-:Y:S01]  /*7d90*/  F2FP.BF16.F32.PACK_AB R0, RZ, R0 ;  /* 0x00000000ff00723e */ /* 0x000fe200000010ff */
[----:B------:R-:W-:Y:S06]  /*7da0*/  BRA `(.L_x_3056) ;  /* 0x0000000800e07947 */ /* 0x000fec0003800000 */
.L_x_3061:
        /* <DEDUP_REMOVED lines=8> */
.L_x_3051:
        /* <DEDUP_REMOVED lines=13> */
.L_x_3065:
        /* <DEDUP_REMOVED lines=8> */
.L_x_3064:
        /* <DEDUP_REMOVED lines=28> */
.L_x_3067:
        /* <DEDUP_REMOVED lines=15> */
.L_x_3066:
[----:B------:R0:W5:Y:S01]  /*8230*/  LDG.E.U16 R0, desc[UR36][R2.64] ;  /* 0x0000002402007981 */ /* 0x000162000c1e1500 */
[----:B------:R-:W-:Y:S05]  /*8240*/  BRA `(.L_x_3056) ;  /* 0x0000000400b87947 */ /* 0x000fea0003800000 */
.L_x_3063:
        /* <DEDUP_REMOVED lines=12> */
.L_x_3070:
        /* <DEDUP_REMOVED lines=21> */
.L_x_3074:
[----:B------:R-:W-:Y:S05]  /*8460*/  BSYNC B1 ;  /* 0x0000000000017941 */ /* 0x000fea0003800000 */
.L_x_3073:
[----:B------:R-:W-:Y:S01]  /*8470*/  LEA R3, R0, 0x3b800000, 0x17 ;  /* 0x3b80000000037811 */ /* 0x000fe200078eb8ff */
[----:B------:R-:W-:-:S05]  /*8480*/  IMAD.SHL.U32 R0, R2, 0x100000, RZ ;  /* 0x0010000002007824 */ /* 0x000fca00078e00ff */
[----:B------:R-:W-:-:S07]  /*8490*/  LOP3.LUT R0, R3, R0, R4, 0xfe, !PT ;  /* 0x0000000003007212 */ /* 0x000fce00078efe04 */
.L_x_3072:
[----:B------:R-:W-:Y:S05]  /*84a0*/  BSYNC B0 ;  /* 0x0000000000007941 */ /* 0x000fea0003800000 */
.L_x_3071:
[----:B------:R-:W-:Y:S01]  /*84b0*/  F2FP.BF16.F32.PACK_AB R0, RZ, R0 ;  /* 0x00000000ff00723e */ /* 0x000fe200000010ff */
[----:B------:R-:W-:Y:S06]  /*84c0*/  BRA `(.L_x_3056) ;  /* 0x0000000400187947 */ /* 0x000fec0003800000 */
.L_x_3069:
        /* <DEDUP_REMOVED lines=21> */
.L_x_3078:
[----:B------:R-:W-:Y:S05]  /*8620*/  BSYNC B1 ;  /* 0x0000000000017941 */ /* 0x000fea0003800000 */
.L_x_3077:
[----:B------:R-:W-:Y:S01]  /*8630*/  LEA R3, R0, 0x37800000, 0x17 ;  /* 0x3780000000037811 */ /* 0x000fe200078eb8ff */
[----:B------:R-:W-:-:S05]  /*8640*/  IMAD.SHL.U32 R0, R2, 0x200000, RZ ;  /* 0x0020000002007824 */ /* 0x000fca00078e00ff */
[----:B------:R-:W-:-:S07]  /*8650*/  LOP3.LUT R0, R3, R0, R4, 0xfe, !PT ;  /* 0x0000000003007212 */ /* 0x000fce00078efe04 */
.L_x_3076:
[----:B------:R-:W-:Y:S05]  /*8660*/  BSYNC B0 ;  /* 0x0000000000007941 */ /* 0x000fea0003800000 */
.L_x_3075:
[----:B------:R-:W-:Y:S01]  /*8670*/  F2FP.BF16.F32.PACK_AB R0, RZ, R0 ;  /* 0x00000000ff00723e */ /* 0x000fe200000010ff */
[----:B------:R-:W-:Y:S06]  /*8680*/  BRA `(.L_x_3056) ;  /* 0x0000000000a87947 */ /* 0x000fec0003800000 */
.L_x_3068:
        /* <DEDUP_REMOVED lines=14> */
.L_x_3082:
[----:B------:R-:W-:Y:S05]  /*8770*/  BSYNC B0 ;  /* 0x0000000000007941 */ /* 0x000fea0003800000 */
.L_x_3081:
[----:B------:R-:W-:Y:S01]  /*8780*/  F2FP.BF16.F32.PACK_AB R0, RZ, R0 ;  /* 0x00000000ff00723e */ /* 0x000fe200000010ff */
[----:B------:R-:W-:Y:S06]  /*8790*/  BRA `(.L_x_3056) ;  /* 0x0000000000647947 */ /* 0x000fec0003800000 */
.L_x_3055:
        /* <DEDUP_REMOVED lines=16> */
.L_x_3083:
[----:B------:R-:W-:Y:S01]  /*88a0*/  PRMT R0, RZ, 0x7610, R0 ;  /* 0x00007610ff007816 */ /* 0x000fe20000000000 */
[----:B------:R-:W-:Y:S06]  /*88b0*/  BRA `(.L_x_3056) ;  /* 0x00000000001c7947 */ /* 0x000fec0003800000 */
.L_x_3080:
[----:B------:R-:W2:Y:S02]  /*88c0*/  LDG.E.64 R2, desc[UR36][R2.64] ;  /* 0x0000002402027981 */ /* 0x000ea4000c1e1b00 */
[----:B--2---:R-:W0:Y:S02]  /*88d0*/  I2F.U64 R0, R2 ;  /* 0x0000000200007312 */ /* 0x004e240000301000 */
[----:B0-----:R-:W-:Y:S01]  /*88e0*/  F2FP.BF16.F32.PACK_AB R0, RZ, R0 ;  /* 0x00000000ff00723e */ /* 0x001fe200000010ff */
[----:B------:R-:W-:Y:S06]  /*88f0*/  BRA `(.L_x_3056) ;  /* 0x00000000000c7947 */ /* 0x000fec0003800000 */
.L_x_3079:
[----:B------:R-:W2:Y:S02]  /*8900*/  LDG.E R2, desc[UR36][R2.64] ;  /* 0x0000002402027981 */ /* 0x000ea4000c1e1900 */
[----:B--2---:R-:W-:-:S04]  /*8910*/  I2FP.F32.U32 R0, R2 ;  /* 0x0000000200007245 */ /* 0x004fc80000201000 */
[----:B------:R-:W-:-:S07]  /*8920*/  F2FP.BF16.F32.PACK_AB R0, RZ, R0 ;  /* 0x00000000ff00723e */ /* 0x000fce00000010ff */
.L_x_3056:
        /* <DEDUP_REMOVED lines=21> */
.L_x_3087:
[----:B------:R-:W-:-:S06]  /*8a80*/  IMAD.U32 R3, R3, 0x10000, RZ ;  /* 0x0001000003037824 */ /* 0x000fcc00078e00ff */
[----:B------:R-:W0:Y:S02]  /*8a90*/  F2I.S64.TRUNC R2, R3 ;  /* 0x0000000300027311 */ /* 0x000e24000020d900 */
[----:B0-----:R3:W-:Y:S01]  /*8aa0*/  STG.E.U8 desc[UR36][R16.64], R2 ;  /* 0x0000000210007986 */ /* 0x0017e2000c101124 */
[----:B------:R-:W-:Y:S05]  /*8ab0*/  BRA `(.L_x_3089) ;  /* 0x0000000c00847947 */ /* 0x000fea0003800000 */
.L_x_3086:
        /* <DEDUP_REMOVED lines=10> */
.L_x_3091:
[----:B------:R-:W-:-:S06]  /*8b60*/  IMAD.U32 R3, R3, 0x10000, RZ ;  /* 0x0001000003037824 */ /* 0x000fcc00078e00ff */
[----:B------:R-:W0:Y:S02]  /*8b70*/  F2I.FTZ.TRUNC.NTZ R3, R3 ;  /* 0x0000000300037305 */ /* 0x000e24000021f100 */
[----:B0-----:R2:W-:Y:S01]  /*8b80*/  STG.E desc[UR36][R16.64], R3 ;  /* 0x0000000310007986 */ /* 0x0015e2000c101924 */
[----:B------:R-:W-:Y:S05]  /*8b90*/  BRA `(.L_x_3089) ;  /* 0x0000000c004c7947 */ /* 0x000fea0003800000 */
.L_x_3090:
[----:B------:R-:W-:-:S06]  /*8ba0*/  IMAD.U32 R3, R3, 0x10000, RZ ;  /* 0x0001000003037824 */ /* 0x000fcc00078e00ff */
[----:B------:R-:W0:Y:S02]  /*8bb0*/  F2I.FTZ.TRUNC.NTZ R3, R3 ;  /* 0x0000000300037305 */ /* 0x000e24000021f100 */
[----:B0-----:R0:W-:Y:S01]  /*8bc0*/  STG.E.U16 desc[UR36][R16.64], R3 ;  /* 0x0000000310007986 */ /* 0x0011e2000c101524 */
[----:B------:R-:W-:Y:S05]  /*8bd0*/  BRA `(.L_x_3089) ;  /* 0x0000000c003c7947 */ /* 0x000fea0003800000 */
.L_x_3085:
        /* <DEDUP_REMOVED lines=9> */
.L_x_3093:
[----:B------:R-:W-:-:S05]  /*8c70*/  IMAD.U32 R0, R3, 0x10000, RZ ;  /* 0x0001000003007824 */ /* 0x000fca00078e00ff */
[----:B------:R-:W-:-:S05]  /*8c80*/  F2FP.F16.F32.PACK_AB R0, RZ, R0 ;  /* 0x00000000ff00723e */ /* 0x000fca00000000ff */
[----:B------:R0:W-:Y:S01]  /*8c90*/  STG.E.U16 desc[UR36][R16.64], R0 ;  /* 0x0000000010007986 */ /* 0x0001e2000c101524 */
[----:B------:R-:W-:Y:S05]  /*8ca0*/  BRA `(.L_x_3089) ;  /* 0x0000000c00087947 */ /* 0x000fea0003800000 */
.L_x_3092:
        /* <DEDUP_REMOVED lines=10> */
.L_x_3095:
[----:B------:R-:W-:-:S05]  /*8d50*/  IMAD.U32 R3, R3, 0x10000, RZ ;  /* 0x0001000003037824 */ /* 0x000fca00078e00ff */
[----:B------:R-:W-:-:S04]  /*8d60*/  F2FP.F16.F32.PACK_AB R3, RZ, R3 ;  /* 0x00000003ff03723e */ /* 0x000fc800000000ff */
[----:B------:R-:W-:-:S05]  /*8d70*/  PRMT R3, R3, 0x5410, RZ ;  /* 0x0000541003037816 */ /* 0x000fca00000000ff */
[----:B------:R0:W-:Y:S01]  /*8d80*/  STG.E desc[UR36][R16.64], R3 ;  /* 0x0000000310007986 */ /* 0x0001e2000c101924 */
[----:B------:R-:W-:Y:S05]  /*8d90*/  BRA `(.L_x_3089) ;  /* 0x0000000800cc7947 */ /* 0x000fea0003800000 */
.L_x_3094:
[----:B------:R-:W-:-:S04]  /*8da0*/  IMAD.U32 R2, R3, 0x10000, RZ ;  /* 0x0001000003027824 */ /* 0x000fc800078e00ff */
[----:B------:R-:W-:-:S06]  /*8db0*/  FMUL.FTZ R2, R2, 1 ;  /* 0x3f80000002027820 */ /* 0x000fcc0000410000 */
[----:B------:R-:W0:Y:S02]  /*8dc0*/  F2F.F64.F32 R2, R2 ;  /* 0x0000000200027310 */ /* 0x000e240000201800 */
[----:B0-----:R0:W-:Y:S01]  /*8dd0*/  STG.E.64 desc[UR36][R16.64], R2 ;  /* 0x0000000210007986 */ /* 0x0011e2000c101b24 */
[----:B------:R-:W-:Y:S05]  /*8de0*/  BRA `(.L_x_3089) ;  /* 0x0000000800b87947 */ /* 0x000fea0003800000 */
.L_x_3084:
        /* <DEDUP_REMOVED lines=13> */
.L_x_3098:
[----:B------:R-:W-:Y:S01]  /*8ec0*/  IMAD.U32 R3, R3, 0x10000, RZ ;  /* 0x0001000003037824 */ /* 0x000fe200078e00ff */
[----:B------:R-:W-:-:S03]  /*8ed0*/  CS2R R6, SRZ ;  /* 0x0000000000067805 */ /* 0x000fc6000001ff00 */
[----:B------:R-:W-:-:S04]  /*8ee0*/  FMUL.FTZ R3, R3, 1 ;  /* 0x3f80000003037820 */ /* 0x000fc80000410000 */
[----:B------:R-:W0:Y:S02]  /*8ef0*/  F2F.F64.F32 R4, R3 ;  /* 0x0000000300047310 */ /* 0x000e240000201800 */
[----:B0-----:R0:W-:Y:S01]  /*8f00*/  STG.E.128 desc[UR36][R16.64], R4 ;  /* 0x0000000410007986 */ /* 0x0011e2000c101d24 */
[----:B------:R-:W-:Y:S05]  /*8f10*/  BRA `(.L_x_3089) ;  /* 0x00000008006c7947 */ /* 0x000fea0003800000 */
.L_x_3097:
        /* <DEDUP_REMOVED lines=21> */
.L_x_3102:
[----:B------:R-:W-:Y:S05]  /*9070*/  BSYNC B0 ;  /* 0x0000000000007941 */ /* 0x000fea0003800000 */
.L_x_3101:
[----:B------:R-:W-:-:S05]  /*9080*/  LOP3.LUT R3, R0, R3, RZ, 0xfc, !PT ;  /* 0x0000000300037212 */ /* 0x000fca00078efcff */
[----:B------:R0:W-:Y:S01]  /*9090*/  STG.E.U8 desc[UR36][R16.64], R3 ;  /* 0x0000000310007986 */ /* 0x0001e2000c101124 */
[----:B------:R-:W-:Y:S05]  /*90a0*/  BRA `(.L_x_3089) ;  /* 0x0000000800087947 */ /* 0x000fea0003800000 */
.L_x_3100:
        /* <DEDUP_REMOVED lines=13> */
.L_x_3104:
[----:B------:R-:W-:Y:S01]  /*9180*/  IMAD.MOV.U32 R0, RZ, RZ, 0x7f ;  /* 0x0000007fff007424 */ /* 0x000fe200078e00ff */
[----:B------:R-:W-:-:S04]  /*9190*/  ISETP.GT.U32.AND P0, PT, R2, 0x7f800000, PT ;  /* 0x7f8000000200780c */ /* 0x000fc80003f04070 */
[----:B------:R-:W-:-:S09]  /*91a0*/  SEL R0, R0, 0x7c, P0 ;  /* 0x0000007c00007807 */ /* 0x000fd20000000000 */
.L_x_3105:
[----:B------:R-:W-:Y:S05]  /*91b0*/  BSYNC B0 ;  /* 0x0000000000007941 */ /* 0x000fea0003800000 */
.L_x_3103:
[----:B------:R-:W-:-:S04]  /*91c0*/  LOP3.LUT R2, R3, 0x80000000, RZ, 0xc0, !PT ;  /* 0x8000000003027812 */ /* 0x000fc800078ec0ff */
[----:B------:R-:W-:-:S04]  /*91d0*/  SHF.R.U32.HI R3, RZ, 0x18, R2 ;  /* 0x00000018ff037819 */ /* 0x000fc80000011602 */
[----:B------:R-:W-:-:S05]  /*91e0*/  LOP3.LUT R3, R0, R3, RZ, 0xfc, !PT ;  /* 0x0000000300037212 */ /* 0x000fca00078efcff */
[----:B------:R0:W-:Y:S01]  /*91f0*/  STG.E.U8 desc[UR36][R16.64], R3 ;  /* 0x0000000310007986 */ /* 0x0001e2000c101124 */
[----:B------:R-:W-:Y:S05]  /*9200*/  BRA `(.L_x_3089) ;  /* 0x0000000400b07947 */ /* 0x000fea0003800000 */
.L_x_3099:
[----:B------:R0:W-:Y:S01]  /*9210*/  STG.E.U16 desc[UR36][R16.64], R3 ;  /* 0x0000000310007986 */ /* 0x0001e2000c101524 */
[----:B------:R-:W-:Y:S05]  /*9220*/  BRA `(.L_x_3089) ;  /* 0x0000000400a87947 */ /* 0x000fea0003800000 */
.L_x_3096:
        /* <DEDUP_REMOVED lines=12> */
.L_x_3108:
        /* <DEDUP_REMOVED lines=17> */
.L_x_3111:
[----:B------:R-:W-:-:S04]  /*9400*/  LOP3.LUT R2, R3, 0x80000000, RZ, 0xc0, !PT ;  /* 0x8000000003027812 */ /* 0x000fc800078ec0ff */
[----:B------:R-:W-:-:S04]  /*9410*/  SHF.R.U32.HI R3, RZ, 0x18, R2 ;  /* 0x00000018ff037819 */ /* 0x000fc80000011602 */
[----:B------:R-:W-:-:S04]  /*9420*/  LOP3.LUT R0, R0, R3, RZ, 0xfc, !PT ;  /* 0x0000000300007212 */ /* 0x000fc800078efcff */
[----:B------:R-:W-:-:S07]  /*9430*/  PRMT R8, R0, 0x7610, R8 ;  /* 0x0000761000087816 */ /* 0x000fce0000000008 */
.L_x_3110:
[----:B------:R-:W-:Y:S05]  /*9440*/  BSYNC B0 ;  /* 0x0000000000007941 */ /* 0x000fea0003800000 */
.L_x_3109:
[----:B------:R0:W-:Y:S01]  /*9450*/  STG.E.U8 desc[UR36][R16.64], R8 ;  /* 0x0000000810007986 */ /* 0x0001e2000c101124 */
[----:B------:R-:W-:Y:S05]  /*9460*/  BRA `(.L_x_3089) ;  /* 0x0000000400187947 */ /* 0x000fea0003800000 */
.L_x_3107:
        /* <DEDUP_REMOVED lines=17> */
.L_x_3114:
[----:B------:R-:W-:-:S04]  /*9580*/  LOP3.LUT R2, R3, 0x80000000, RZ, 0xc0, !PT ;  /* 0x8000000003027812 */ /* 0x000fc800078ec0ff */
[----:B------:R-:W-:-:S04]  /*9590*/  SHF.R.U32.HI R3, RZ, 0x18, R2 ;  /* 0x00000018ff037819 */ /* 0x000fc80000011602 */
[----:B------:R-:W-:-:S04]  /*95a0*/  LOP3.LUT R0, R0, R3, RZ, 0xfc, !PT ;  /* 0x0000000300007212 */ /* 0x000fc800078efcff */
[----:B------:R-:W-:-:S07]  /*95b0*/  PRMT R8, R0, 0x7610, R8 ;  /* 0x0000761000087816 */ /* 0x000fce0000000008 */
.L_x_3113:
[----:B------:R-:W-:Y:S05]  /*95c0*/  BSYNC B0 ;  /* 0x0000000000007941 */ /* 0x000fea0003800000 */
.L_x_3112:
[----:B------:R0:W-:Y:S01]  /*95d0*/  STG.E.U8 desc[UR36][R16.64], R8 ;  /* 0x0000000810007986 */ /* 0x0001e2000c101124 */
[----:B------:R-:W-:Y:S05]  /*95e0*/  BRA `(.L_x_3089) ;  /* 0x0000000000b87947 */ /* 0x000fea0003800000 */
.L_x_3106:
        /* <DEDUP_REMOVED lines=22> */
.L_x_3088:
        /* <DEDUP_REMOVED lines=16> */
.L_x_3117:
[----:B------:R-:W-:Y:S05]  /*9850*/  BRA `(.L_x_3089) ;  /* 0x00000000001c7947 */ /* 0x000fea0003800000 */
.L_x_3116:
[----:B------:R-:W-:-:S06]  /*9860*/  IMAD.U32 R3, R3, 0x10000, RZ ;  /* 0x0001000003037824 */ /* 0x000fcc00078e00ff */
[----:B------:R-:W0:Y:S02]  /*9870*/  F2I.U64.TRUNC R2, R3 ;  /* 0x0000000300027311 */ /* 0x000e24000020d800 */
[----:B0-----:R0:W-:Y:S01]  /*9880*/  STG.E.64 desc[UR36][R16.64], R2 ;  /* 0x0000000210007986 */ /* 0x0011e2000c101b24 */
[----:B------:R-:W-:Y:S05]  /*9890*/  BRA `(.L_x_3089) ;  /* 0x00000000000c7947 */ /* 0x000fea0003800000 */
.L_x_3115:
[----:B------:R-:W-:-:S06]  /*98a0*/  IMAD.U32 R3, R3, 0x10000, RZ ;  /* 0x0001000003037824 */ /* 0x000fcc00078e00ff */
[----:B------:R-:W0:Y:S02]  /*98b0*/  F2I.FTZ.U32.TRUNC.NTZ R3, R3 ;  /* 0x0000000300037305 */ /* 0x000e24000021f000 */
[----:B0-----:R0:W-:Y:S02]  /*98c0*/  STG.E desc[UR36][R16.64], R3 ;  /* 0x0000000310007986 */ /* 0x0011e4000c101924 */
.L_x_3089:
[----:B------:R-:W-:-:S07]  /*98d0*/  VIADD R19, R19, 0x80 ;  /* 0x0000008013137836 */ /* 0x000fce0000000000 */
.L_x_3049:
[----:B------:R-:W-:Y:S05]  /*98e0*/  BSYNC B6 ;  /* 0x0000000000067941 */ /* 0x000fea0003800000 */
.L_x_3048:
        /* <DEDUP_REMOVED lines=306> */
.L_x_3118:
        /* <DEDUP_REMOVED lines=22> */
.L_x_3122:
[----:B------:R-:W2:Y:S02]  /*ad70*/  LDG.E.U8 R2, desc[UR36][R2.64] ;  /* 0x0000002402027981 */ /* 0x000ea4000c1e1100 */
[----:B--2---:R-:W-:-:S04]  /*ad80*/  I2FP.F32.U32 R0, R2 ;  /* 0x0000000200007245 */ /* 0x004fc80000201000 */
[----:B------:R-:W-:Y:S01]  /*ad90*/  F2FP.BF16.F32.PACK_AB R0, RZ, R0 ;  /* 0x00000000ff00723e */ /* 0x000fe200000010ff */
[----:B------:R-:W-:Y:S06]  /*ada0*/  BRA `(.L_x_3124) ;  /* 0x0000000c00907947 */ /* 0x000fec0003800000 */
.L_x_3121:
        /* <DEDUP_REMOVED lines=10> */
.L_x_3126:
[----:B------:R-:W2:Y:S02]  /*ae50*/  LDG.E R2, desc[UR36][R2.64] ;  /* 0x0000002402027981 */ /* 0x000ea4000c1e1900 */
[----:B--2---:R-:W-:-:S04]  /*ae60*/  I2FP.F32.S32 R0, R2 ;  /* 0x0000000200007245 */ /* 0x004fc80000201400 */
[----:B------:R-:W-:Y:S01]  /*ae70*/  F2FP.BF16.F32.PACK_AB R0, RZ, R0 ;  /* 0x00000000ff00723e */ /* 0x000fe200000010ff */
[----:B------:R-:W-:Y:S06]  /*ae80*/  BRA `(.L_x_3124) ;  /* 0x0000000c00587947 */ /* 0x000fec0003800000 */
.L_x_3125:
[----:B------:R-:W2:Y:S02]  /*ae90*/  LDG.E.U16 R2, desc[UR36][R2.64] ;  /* 0x0000002402027981 */ /* 0x000ea4000c1e1500 */
[----:B--2---:R-:W0:Y:S02]  /*aea0*/  I2F.S16 R0, R2 ;  /* 0x0000000200007306 */ /* 0x004e240000101400 */
[----:B0-----:R-:W-:Y:S01]  /*aeb0*/  F2FP.BF16.F32.PACK_AB R0, RZ, R0 ;  /* 0x00000000ff00723e */ /* 0x001fe200000010ff */
[----:B------:R-:W-:Y:S06]  /*aec0*/  BRA `(.L_x_3124) ;  /* 0x0000000c00487947 */ /* 0x000fec0003800000 */
.L_x_3120:
        /* <DEDUP_REMOVED lines=9> */
.L_x_3128:
[----:B------:R-:W2:Y:S02]  /*af60*/  LDG.E.U16 R0, desc[UR36][R2.64] ;  /* 0x0000002402007981 */ /* 0x000ea4000c1e1500 */
[----:B--2---:R-:W-:-:S05]  /*af70*/  HADD2.F32 R0, -RZ, R0.H0_H0 ;  /* 0x20000000ff007230 */ /* 0x004fca0000004100 */
[----:B------:R-:W-:Y:S01]  /*af80*/  F2FP.BF16.F32.PACK_AB R0, RZ, R0 ;  /* 0x00000000ff00723e */ /* 0x000fe200000010ff */
[----:B------:R-:W-:Y:S06]  /*af90*/  BRA `(.L_x_3124) ;  /* 0x0000000c00147947 */ /* 0x000fec0003800000 */
.L_x_3127:
        /* <DEDUP_REMOVED lines=9> */
.L_x_3130:
[----:B------:R-:W2:Y:S02]  /*b030*/  LDG.E.U16 R2, desc[UR36][R2.64] ;  /* 0x0000002402027981 */ /* 0x000ea4000c1e1500 */
[----:B--2---:R-:W-:-:S05]  /*b040*/  HADD2.F32 R0, -RZ, R2.H0_H0 ;  /* 0x20000002ff007230 */ /* 0x004fca0000004100 */
[----:B------:R-:W-:Y:S01]  /*b050*/  F2FP.BF16.F32.PACK_AB R0, RZ, R0 ;  /* 0x00000000ff00723e */ /* 0x000fe200000010ff */
[----:B------:R-:W-:Y:S06]  /*b060*/  BRA `(.L_x_3124) ;  /* 0x0000000800e07947 */ /* 0x000fec0003800000 */
.L_x_3129:
        /* <DEDUP_REMOVED lines=8> */
.L_x_3119:
        /* <DEDUP_REMOVED lines=13> */
.L_x_3133:
        /* <DEDUP_REMOVED lines=8> */
.L_x_3132:
        /* <DEDUP_REMOVED lines=28> */
.L_x_3135:
        /* <DEDUP_REMOVED lines=15> */
.L_x_3134:
[----:B------:R0:W5:Y:S01]  /*b4f0*/  LDG.E.U16 R0, desc[UR36][R2.64] ;  /* 0x0000002402007981 */ /* 0x000162000c1e1500 */
[----:B------:R-:W-:Y:S05]  /*b500*/  BRA `(.L_x_3124) ;  /* 0x0000000400b87947 */ /* 0x000fea0003800000 */
.L_x_3131:
        /* <DEDUP_REMOVED lines=12> */
.L_x_3138:
        /* <DEDUP_REMOVED lines=21> */
.L_x_3142:
[----:B------:R-:W-:Y:S05]  /*b720*/  BSYNC B1 ;  /* 0x0000000000017941 */ /* 0x000fea0003800000 */
.L_x_3141:
[----:B------:R-:W-:Y:S01]  /*b730*/  LEA R3, R0, 0x3b800000, 0x17 ;  /* 0x3b80000000037811 */ /* 0x000fe200078eb8ff */
[----:B------:R-:W-:-:S05]  /*b740*/  IMAD.SHL.U32 R0, R2, 0x100000, RZ ;  /* 0x0010000002007824 */ /* 0x000fca00078e00ff */
[----:B------:R-:W-:-:S07]  /*b750*/  LOP3.LUT R0, R3, R0, R4, 0xfe, !PT ;  /* 0x0000000003007212 */ /* 0x000fce00078efe04 */
.L_x_3140:
[----:B------:R-:W-:Y:S05]  /*b760*/  BSYNC B0 ;  /* 0x0000000000007941 */ /* 0x000fea0003800000 */
.L_x_3139:
[----:B------:R-:W-:Y:S01]  /*b770*/  F2FP.BF16.F32.PACK_AB R0, RZ, R0 ;  /* 0x00000000ff00723e */ /* 0x000fe200000010ff */
[----:B------:R-:W-:Y:S06]  /*b780*/  BRA `(.L_x_3124) ;  /* 0x0000000400187947 */ /* 0x000fec0003800000 */
.L_x_3137:
        /* <DEDUP_REMOVED lines=21> */
.L_x_3146:
[----:B------:R-:W-:Y:S05]  /*b8e0*/  BSYNC B1 ;  /* 0x0000000000017941 */ /* 0x000fea0003800000 */
.L_x_3145:
[----:B------:R-:W-:Y:S01]  /*b8f0*/  LEA R3, R0, 0x37800000, 0x17 ;  /* 0x3780000000037811 */ /* 0x000fe200078eb8ff */
[----:B------:R-:W-:-:S05]  /*b900*/  IMAD.SHL.U32 R0, R2, 0x200000, RZ ;  /* 0x0020000002007824 */ /* 0x000fca00078e00ff */
[----:B------:R-:W-:-:S07]  /*b910*/  LOP3.LUT R0, R3, R0, R4, 0xfe, !PT ;  /* 0x0000000003007212 */ /* 0x000fce00078efe04 */
.L_x_3144:
[----:B------:R-:W-:Y:S05]  /*b920*/  BSYNC B0 ;  /* 0x0000000000007941 */ /* 0x000fea0003800000 */
.L_x_3143:
[----:B------:R-:W-:Y:S01]  /*b930*/  F2FP.BF16.F32.PACK_AB R0, RZ, R0 ;  /* 0x00000000ff00723e */ /* 0x000fe200000010ff */
[----:B------:R-:W-:Y:S06]  /*b940*/  BRA `(.L_x_3124) ;  /* 0x0000000000a87947 */ /* 0x000fec0003800000 */
.L_x_3136:
        /* <DEDUP_REMOVED lines=14> */
.L_x_3150:
[----:B------:R-:W-:Y:S05]  /*ba30*/  BSYNC B0 ;  /* 0x0000000000007941 */ /* 0x000fea0003800000 */
.L_x_3149:
[----:B------:R-:W-:Y:S01]  /*ba40*/  F2FP.BF16.F32.PACK_AB R0, RZ, R0 ;  /* 0x00000000ff00723e */ /* 0x000fe200000010ff */
[----:B------:R-:W-:Y:S06]  /*ba50*/  BRA `(.L_x_3124) ;  /* 0x0000000000647947 */ /* 0x000fec0003800000 */
.L_x_3123:
        /* <DEDUP_REMOVED lines=16> */
.L_x_3151:
[----:B------:R-:W-:Y:S01]  /*bb60*/  PRMT R0, RZ, 0x7610, R0 ;  /* 0x00007610ff007816 */ /* 0x000fe20000000000 */
[----:B------:R-:W-:Y:S06]  /*bb70*/  BRA `(.L_x_3124) ;  /* 0x00000000001c7947 */ /* 0x000fec0003800000 */
.L_x_3148:
[----:B------:R-:W2:Y:S02]  /*bb80*/  LDG.E.64 R2, desc[UR36][R2.64] ;  /* 0x0000002402027981 */ /* 0x000ea4000c1e1b00 */
[----:B--2---:R-:W0:Y:S02]  /*bb90*/  I2F.U64 R0, R2 ;  /* 0x0000000200007312 */ /* 0x004e240000301000 */
[----:B0-----:R-:W-:Y:S01]  /*bba0*/  F2FP.BF16.F32.PACK_AB R0, RZ, R0 ;  /* 0x00000000ff00723e */ /* 0x001fe200000010ff */
[----:B------:R-:W-:Y:S06]  /*bbb0*/  BRA `(.L_x_3124) ;  /* 0x00000000000c7947 */ /* 0x000fec0003800000 */
.L_x_3147:
[----:B------:R-:W2:Y:S02]  /*bbc0*/  LDG.E R2, desc[UR36][R2.64] ;  /* 0x0000002402027981 */ /* 0x000ea4000c1e1900 */
[----:B--2---:R-:W-:-:S04]  /*bbd0*/  I2FP.F32.U32 R0, R2 ;  /* 0x0000000200007245 */ /* 0x004fc80000201000 */
[----:B------:R-:W-:-:S07]  /*bbe0*/  F2FP.BF16.F32.PACK_AB R0, RZ, R0 ;  /* 0x00000000ff00723e */ /* 0x000fce00000010ff */
.L_x_3124:
        /* <DEDUP_REMOVED lines=21> */
.L_x_3155:
[----:B------:R-:W-:-:S06]  /*bd40*/  IMAD.U32 R3, R3, 0x10000, RZ ;  /* 0x0001000003037824 */ /* 0x000fcc00078e00ff */
[----:B------:R-:W0:Y:S02]  /*bd50*/  F2I.S64.TRUNC R2, R3 ;  /* 0x0000000300027311 */ /* 0x000e24000020d900 */
[----:B0-----:R-:W-:Y:S01]  /*bd60*/  STG.E.U8 desc[UR36][R16.64], R2 ;  /* 0x0000000210007986 */ /* 0x001fe2000c101124 */
[----:B------:R-:W-:Y:S05]  /*bd70*/  EXIT ;  /* 0x000000000000794d */ /* 0x000fea0003800000 */
.L_x_3154:
        /* <DEDUP_REMOVED lines=10> */
.L_x_3158:
[----:B------:R-:W-:-:S06]  /*be20*/  IMAD.U32 R3, R3, 0x10000, RZ ;  /* 0x0001000003037824 */ /* 0x000fcc00078e00ff */
[----:B------:R-:W0:Y:S02]  /*be30*/  F2I.FTZ.TRUNC.NTZ R3, R3 ;  /* 0x0000000300037305 */ /* 0x000e24000021f100 */
[----:B0-----:R-:W-:Y:S01]  /*be40*/  STG.E desc[UR36][R16.64], R3 ;  /* 0x0000000310007986 */ /* 0x001fe2000c101924 */
[----:B------:R-:W-:Y:S05]  /*be50*/  EXIT ;  /* 0x000000000000794d */ /* 0x000fea0003800000 */
.L_x_3157:
[----:B------:R-:W-:-:S06]  /*be60*/  IMAD.U32 R3, R3, 0x10000, RZ ;  /* 0x0001000003037824 */ /* 0x000fcc00078e00ff */
[----:B------:R-:W0:Y:S02]  /*be70*/  F2I.FTZ.TRUNC.NTZ R3, R3 ;  /* 0x0000000300037305 */ /* 0x000e24000021f100 */
[----:B0-----:R-:W-:Y:S01]  /*be80*/  STG.E.U16 desc[UR36][R16.64], R3 ;  /* 0x0000000310007986 */ /* 0x001fe2000c101524 */
[----:B------:R-:W-:Y:S05]  /*be90*/  EXIT ;  /* 0x000000000000794d */ /* 0x000fea0003800000 */
.L_x_3153:
        /* <DEDUP_REMOVED lines=9> */
.L_x_3160:
[----:B------:R-:W-:-:S05]  /*bf30*/  IMAD.U32 R0, R3, 0x10000, RZ ;  /* 0x0001000003007824 */ /* 0x000fca00078e00ff */
[----:B------:R-:W-:-:S05]  /*bf40*/  F2FP.F16.F32.PACK_AB R0, RZ, R0 ;  /* 0x00000000ff00723e */ /* 0x000fca00000000ff */
[----:B------:R-:W-:Y:S01]  /*bf50*/  STG.E.U16 desc[UR36][R16.64], R0 ;  /* 0x0000000010007986 */ /* 0x000fe2000c101524 */
[----:B------:R-:W-:Y:S05]  /*bf60*/  EXIT ;  /* 0x000000000000794d */ /* 0x000fea0003800000 */
.L_x_3159:
        /* <DEDUP_REMOVED lines=10> */
.L_x_3162:
[----:B------:R-:W-:-:S05]  /*c010*/  IMAD.U32 R3, R3, 0x10000, RZ ;  /* 0x0001000003037824 */ /* 0x000fca00078e00ff */
[----:B------:R-:W-:-:S04]  /*c020*/  F2FP.F16.F32.PACK_AB R3, RZ, R3 ;  /* 0x00000003ff03723e */ /* 0x000fc800000000ff */
[----:B------:R-:W-:-:S05]  /*c030*/  PRMT R3, R3, 0x5410, RZ ;  /* 0x0000541003037816 */ /* 0x000fca00000000ff */
[----:B------:R-:W-:Y:S01]  /*c040*/  STG.E desc[UR36][R16.64], R3 ;  /* 0x0000000310007986 */ /* 0x000fe2000c101924 */
[----:B------:R-:W-:Y:S05]  /*c050*/  EXIT ;  /* 0x000000000000794d */ /* 0x000fea0003800000 */
.L_x_3161:
[----:B------:R-:W-:-:S04]  /*c060*/  IMAD.U32 R2, R3, 0x10000, RZ ;  /* 0x0001000003027824 */ /* 0x000fc800078e00ff */
[----:B------:R-:W-:-:S06]  /*c070*/  FMUL.FTZ R2, R2, 1 ;  /* 0x3f80000002027820 */ /* 0x000fcc0000410000 */
[----:B------:R-:W0:Y:S02]  /*c080*/  F2F.F64.F32 R2, R2 ;  /* 0x0000000200027310 */ /* 0x000e240000201800 */
[----:B0-----:R-:W-:Y:S01]  /*c090*/  STG.E.64 desc[UR36][R16.64], R2 ;  /* 0x0000000210007986 */ /* 0x001fe2000c101b24 */
[----:B------:R-:W-:Y:S05]  /*c0a0*/  EXIT ;  /* 0x000000000000794d */ /* 0x000fea0003800000 */
.L_x_3152:
        /* <DEDUP_REMOVED lines=13> */
.L_x_3165:
[----:B------:R-:W-:Y:S01]  /*c180*/  IMAD.U32 R3, R3, 0x10000, RZ ;  /* 0x0001000003037824 */ /* 0x000fe200078e00ff */
[----:B------:R-:W-:-:S03]  /*c190*/  CS2R R6, SRZ ;  /* 0x0000000000067805 */ /* 0x000fc6000001ff00 */
[----:B------:R-:W-:-:S04]  /*c1a0*/  FMUL.FTZ R3, R3, 1 ;  /* 0x3f80000003037820 */ /* 0x000fc80000410000 */
[----:B------:R-:W0:Y:S02]  /*c1b0*/  F2F.F64.F32 R4, R3 ;  /* 0x0000000300047310 */ /* 0x000e240000201800 */
[----:B0-----:R-:W-:Y:S01]  /*c1c0*/  STG.E.128 desc[UR36][R16.64], R4 ;  /* 0x0000000410007986 */ /* 0x001fe2000c101d24 */
[----:B------:R-:W-:Y:S05]  /*c1d0*/  EXIT ;  /* 0x000000000000794d */ /* 0x000fea0003800000 */
.L_x_3164:
        /* <DEDUP_REMOVED lines=21> */
.L_x_3169:
[----:B------:R-:W-:Y:S05]  /*c330*/  BSYNC B0 ;  /* 0x0000000000007941 */ /* 0x000fea0003800000 */
.L_x_3168:
[----:B------:R-:W-:-:S05]  /*c340*/  LOP3.LUT R3, R0, R3, RZ, 0xfc, !PT ;  /* 0x0000000300037212 */ /* 0x000fca00078efcff */
[----:B------:R-:W-:Y:S01]  /*c350*/  STG.E.U8 desc[UR36][R16.64], R3 ;  /* 0x0000000310007986 */ /* 0x000fe2000c101124 */
[----:B------:R-:W-:Y:S05]  /*c360*/  EXIT ;  /* 0x000000000000794d */ /* 0x000fea0003800000 */
.L_x_3167:
        /* <DEDUP_REMOVED lines=13> */
.L_x_3171:
[----:B------:R-:W-:Y:S01]  /*c440*/  IMAD.MOV.U32 R0, RZ, RZ, 0x7f ;  /* 0x0000007fff007424 */ /* 0x000fe200078e00ff */
[----:B------:R-:W-:-:S04]  /*c450*/  ISETP.GT.U32.AND P0, PT, R2, 0x7f800000, PT ;  /* 0x7f8000000200780c */ /* 0x000fc80003f04070 */
[----:B------:R-:W-:-:S09]  /*c460*/  SEL R0, R0, 0x7c, P0 ;  /* 0x0000007c00007807 */ /* 0x000fd20000000000 */
.L_x_3172:
[----:B------:R-:W-:Y:S05]  /*c470*/  BSYNC B0 ;  /* 0x0000000000007941 */ /* 0x000fea0003800000 */
.L_x_3170:
[----:B------:R-:W-:-:S04]  /*c480*/  LOP3.LUT R2, R3, 0x80000000, RZ, 0xc0, !PT ;  /* 0x8000000003027812 */ /* 0x000fc800078ec0ff */
[----:B------:R-:W-:-:S04]  /*c490*/  SHF.R.U32.HI R3, RZ, 0x18, R2 ;  /* 0x00000018ff037819 */ /* 0x000fc80000011602 */
[----:B------:R-:W-:-:S05]  /*c4a0*/  LOP3.LUT R3, R0, R3, RZ, 0xfc, !PT ;  /* 0x0000000300037212 */ /* 0x000fca00078efcff */
[----:B------:R-:W-:Y:S01]  /*c4b0*/  STG.E.U8 desc[UR36][R16.64], R3 ;  /* 0x0000000310007986 */ /* 0x000fe2000c101124 */
[----:B------:R-:W-:Y:S05]  /*c4c0*/  EXIT ;  /* 0x000000000000794d */ /* 0x000fea0003800000 */
.L_x_3166:
[----:B------:R-:W-:Y:S01]  /*c4d0*/  STG.E.U16 desc[UR36][R16.64], R3 ;  /* 0x0000000310007986 */ /* 0x000fe2000c101524 */
[----:B------:R-:W-:Y:S05]  /*c4e0*/  EXIT ;  /* 0x000000000000794d */ /* 0x000fea0003800000 */
.L_x_3163:
        /* <DEDUP_REMOVED lines=12> */
.L_x_3175:
        /* <DEDUP_REMOVED lines=17> */
.L_x_3178:
[----:B------:R-:W-:-:S04]  /*c6c0*/  LOP3.LUT R2, R3, 0x80000000, RZ, 0xc0, !PT ;  /* 0x8000000003027812 */ /* 0x000fc800078ec0ff */
[----:B------:R-:W-:-:S04]  /*c6d0*/  SHF.R.U32.HI R3, RZ, 0x18, R2 ;  /* 0x00000018ff037819 */ /* 0x000fc80000011602 */
[----:B------:R-:W-:-:S04]  /*c6e0*/  LOP3.LUT R0, R0, R3, RZ, 0xfc, !PT ;  /* 0x0000000300007212 */ /* 0x000fc800078efcff */
[----:B------:R-:W-:-:S07]  /*c6f0*/  PRMT R8, R0, 0x7610, R8 ;  /* 0x0000761000087816 */ /* 0x000fce0000000008 */
.L_x_3177:
[----:B------:R-:W-:Y:S05]  /*c700*/  BSYNC B0 ;  /* 0x0000000000007941 */ /* 0x000fea0003800000 */
.L_x_3176:
[----:B------:R-:W-:Y:S01]  /*c710*/  STG.E.U8 desc[UR36][R16.64], R8 ;  /* 0x0000000810007986 */ /* 0x000fe2000c101124 */
[----:B------:R-:W-:Y:S05]  /*c720*/  EXIT ;  /* 0x000000000000794d */ /* 0x000fea0003800000 */
.L_x_3174:
        /* <DEDUP_REMOVED lines=17> */
.L_x_3181:
[----:B------:R-:W-:-:S04]  /*c840*/  LOP3.LUT R2, R3, 0x80000000, RZ, 0xc0, !PT ;  /* 0x8000000003027812 */ /* 0x000fc800078ec0ff */
[----:B------:R-:W-:-:S04]  /*c850*/  SHF.R.U32.HI R3, RZ, 0x18, R2 ;  /* 0x00000018ff037819 */ /* 0x000fc80000011602 */
[----:B------:R-:W-:-:S04]  /*c860*/  LOP3.LUT R0, R0, R3, RZ, 0xfc, !PT ;  /* 0x0000000300007212 */ /* 0x000fc800078efcff */
[----:B------:R-:W-:-:S07]  /*c870*/  PRMT R8, R0, 0x7610, R8 ;  /* 0x0000761000087816 */ /* 0x000fce0000000008 */
.L_x_3180:
[----:B------:R-:W-:Y:S05]  /*c880*/  BSYNC B0 ;  /* 0x0000000000007941 */ /* 0x000fea0003800000 */
.L_x_3179:
[----:B------:R-:W-:Y:S01]  /*c890*/  STG.E.U8 desc[UR36][R16.64], R8 ;  /* 0x0000000810007986 */ /* 0x000fe2000c101124 */
[----:B------:R-:W-:Y:S05]  /*c8a0*/  EXIT ;  /* 0x000000000000794d */ /* 0x000fea0003800000 */
.L_x_3173:
        /* <DEDUP_REMOVED lines=22> */
.L_x_3156:
        /* <DEDUP_REMOVED lines=16> */
.L_x_3184:
[----:B------:R-:W-:Y:S05]  /*cb10*/  EXIT ;  /* 0x000000000000794d */ /* 0x000fea0003800000 */
.L_x_3183:
[----:B------:R-:W-:-:S06]  /*cb20*/  IMAD.U32 R3, R3, 0x10000, RZ ;  /* 0x0001000003037824 */ /* 0x000fcc00078e00ff */
[----:B------:R-:W0:Y:S02]  /*cb30*/  F2I.U64.TRUNC R2, R3 ;  /* 0x0000000300027311 */ /* 0x000e24000020d800 */
[----:B0-----:R-:W-:Y:S01]  /*cb40*/  STG.E.64 desc[UR36][R16.64], R2 ;  /* 0x0000000210007986 */ /* 0x001fe2000c101b24 */
[----:B------:R-:W-:Y:S05]  /*cb50*/  EXIT ;  /* 0x000000000000794d */ /* 0x000fea0003800000 */
.L_x_3182:
[----:B------:R-:W-:-:S06]  /*cb60*/  IMAD.U32 R3, R3, 0x10000, RZ ;  /* 0x0001000003037824 */ /* 0x000fcc00078e00ff */
[----:B------:R-:W0:Y:S02]  /*cb70*/  F2I.FTZ.U32.TRUNC.NTZ R3, R3 ;  /* 0x0000000300037305 */ /* 0x000e24000021f000 */
[----:B0-----:R-:W-:Y:S01]  /*cb80*/  STG.E desc[UR36][R16.64], R3 ;  /* 0x0000000310007986 */ /* 0x001fe2000c101924 */
[----:B------:R-:W-:Y:S05]  /*cb90*/  EXIT ;  /* 0x000000000000794d */ /* 0x000fea0003800000 */
.L_x_3185:
        /* <DEDUP_REMOVED lines=14> */
.L_x_8037:


//--------------------- .text._ZN2at6native27unrolled_elementwise_kernelINS0_13BUnaryFunctorIN3c108BFloat16ES4_S4_ZZZNS0_20copysign_kernel_cudaERNS_18TensorIteratorBaseEENKUlvE_clEvENKUlvE1_clEvEUlS4_S4_E_EESt5arrayIPcLm2EELi4E23TrivialOffsetCalculatorILi1EjESF_NS0_6memory12LoadWithCastILi1EEENSG_13StoreWithCastILi1EEEEEviT_T0_T2_T3_T4_T5_ --------------------------
	.section	.text._ZN2at6native27unrolled_elementwise_kernelINS0_13BUnaryFunctorIN3c108BFloat16ES4_S4_ZZZNS0_20copysign_kernel_cudaERNS_18TensorIteratorBaseEENKUlvE_clEvENKUlvE1_clEvEUlS4_S4_E_EESt5arrayIPcLm2EELi4E23TrivialOffsetCalculatorILi1EjESF_NS0_6memory12LoadWithCastILi1EEENSG_13StoreWithCastILi1EEEEEviT_T0_T2_T3_T4_T5_,"ax",@progbits
	.align	128
        .global         _ZN2at6native27unrolled_elementwise_kernelINS0_13BUnaryFunctorIN3c108BFloat16ES4_S4_ZZZNS0_20copysign_kernel_cudaERNS_18TensorIteratorBaseEENKUlvE_clEvENKUlvE1_clEvEUlS4_S4_E_EESt5arrayIPcLm2EELi4E23TrivialOffsetCalculatorILi1EjESF_NS0_6memory12LoadWithCastILi1EEENSG_13StoreWithCastILi1EEEEEviT_T0_T2_T3_T4_T5_
        .type           _ZN2at6native27unrolled_elementwise_kernelINS0_13BUnaryFunctorIN3c108BFloat16ES4_S4_ZZZNS0_20copysign_kernel_cudaERNS_18TensorIteratorBaseEENKUlvE_clEvENKUlvE1_clEvEUlS4_S4_E_EESt5arrayIPcLm2EELi4E23TrivialOffsetCalculatorILi1EjESF_NS0_6memory12LoadWithCastILi1EEENSG_13StoreWithCastILi1EEEEEviT_T0_T2_T3_T4_T5_,@function
        .size           _ZN2at6native27unrolled_elementwise_kernelINS0_13BUnaryFunctorIN3c108BFloat16ES4_S4_ZZZNS0_20copysign_kernel_cudaERNS_18TensorIteratorBaseEENKUlvE_clEvENKUlvE1_clEvEUlS4_S4_E_EESt5arrayIPcLm2EELi4E23TrivialOffsetCalculatorILi1EjESF_NS0_6memory12LoadWithCastILi1EEENSG_13StoreWithCastILi1EEEEEviT_T0_T2_T3_T4_T5_,(.L_x_8038 - _ZN2at6native27unrolled_elementwise_kernelINS0_13BUnaryFunctorIN3c108BFloat16ES4_S4_ZZZNS0_20copysign_kernel_cudaERNS_18TensorIteratorBaseEENKUlvE_clEvENKUlvE1_clEvEUlS4_S4_E_EESt5arrayIPcLm2EELi4E23TrivialOffsetCalculatorILi1EjESF_NS0_6memory12LoadWithCastILi1EEENSG_13StoreWithCastILi1EEEEEviT_T0_T2_T3_T4_T5_)
        .other          _ZN2at6native27unrolled_elementwise_kernelINS0_13BUnaryFunctorIN3c108BFloat16ES4_S4_ZZZNS0_20copysign_kernel_cudaERNS_18TensorIteratorBaseEENKUlvE_clEvENKUlvE1_clEvEUlS4_S4_E_EESt5arrayIPcLm2EELi4E23TrivialOffsetCalculatorILi1EjESF_NS0_6memory12LoadWithCastILi1EEENSG_13StoreWithCastILi1EEEEEviT_T0_T2_T3_T4_T5_,@"STO_CUDA_ENTRY STV_DEFAULT"
_ZN2at6native27unrolled_elementwise_kernelINS0_13BUnaryFunctorIN3c108BFloat16ES4_S4_ZZZNS0_20copysign_kernel_cudaERNS_18TensorIteratorBaseEENKUlvE_clEvENKUlvE1_clEvEUlS4_S4_E_EESt5arrayIPcLm2EELi4E23TrivialOffsetCalculatorILi1EjESF_NS0_6memory12LoadWithCastILi1EEENSG_13StoreWithCastILi1EEEEEviT_T0_T2_T3_T4_T5_:
.text._ZN2at6native27unrolled_elementwise_kernelINS0_13BUnaryFunctorIN3c108BFloat16ES4_S4_ZZZNS0_20copysign_kernel_cudaERNS_18TensorIteratorBaseEENKUlvE_clEvENKUlvE1_clEvEUlS4_S4_E_EESt5arrayIPcLm2EELi4E23TrivialOffsetCalculatorILi1EjESF_NS0_6memory12LoadWithCastILi1EEENSG_13StoreWithCastILi1EEEEEviT_T0_T2_T3_T4_T5_:
        /* <DEDUP_REMOVED lines=34> */
.L_x_3191:
[----:B------:R-:W2:Y:S02]  /*0220*/  LDG.E.U8 R4, desc[UR36][R4.64] ;  /* 0x0000002404047981 */ /* 0x000ea4000c1e1100 */
[----:B--2---:R-:W-:-:S04]  /*0230*/  I2FP.F32.U32 R0, R4 ;  /* 0x0000000400007245 */ /* 0x004fc80000201000 */
[----:B------:R-:W-:-:S04]  /*0240*/  F2FP.BF16.F32.PACK_AB R0, RZ, R0 ;  /* 0x00000000ff00723e */ /* 0x000fc800000010ff */
[----:B------:R-:W-:Y:S01]  /*0250*/  PRMT R17, R0, 0x7610, R17 ;  /* 0x0000761000117816 */ /* 0x000fe20000000011 */
[----:B------:R-:W-:Y:S06]  /*0260*/  BRA `(.L_x_3193) ;  /* 0x0000000c00cc7947 */ /* 0x000fec0003800000 */
.L_x_3190:
        /* <DEDUP_REMOVED lines=11> */
.L_x_3195:
[----:B------:R-:W2:Y:S02]  /*0320*/  LDG.E R4, desc[UR36][R4.64] ;  /* 0x0000002404047981 */ /* 0x000ea4000c1e1900 */
[----:B--2---:R-:W-:-:S04]  /*0330*/  I2FP.F32.S32 R0, R4 ;  /* 0x0000000400007245 */ /* 0x004fc80000201400 */
[----:B------:R-:W-:-:S04]  /*0340*/  F2FP.BF16.F32.PACK_AB R0, RZ, R0 ;  /* 0x00000000ff00723e */ /* 0x000fc800000010ff */
[----:B------:R-:W-:Y:S01]  /*0350*/  PRMT R17, R0, 0x7610, R17 ;  /* 0x0000761000117816 */ /* 0x000fe20000000011 */
[----:B------:R-:W-:Y:S06]  /*0360*/  BRA `(.L_x_3193) ;  /* 0x0000000c008c7947 */ /* 0x000fec0003800000 */
.L_x_3194:
[----:B------:R-:W2:Y:S02]  /*0370*/  LDG.E.U16 R4, desc[UR36][R4.64] ;  /* 0x0000002404047981 */ /* 0x000ea4000c1e1500 */
[----:B--2---:R-:W0:Y:S02]  /*0380*/  I2F.S16 R0, R4 ;  /* 0x0000000400007306 */ /* 0x004e240000101400 */
[----:B0-----:R-:W-:-:S04]  /*0390*/  F2FP.BF16.F32.PACK_AB R0, RZ, R0 ;  /* 0x00000000ff00723e */ /* 0x001fc800000010ff */
[----:B------:R-:W-:Y:S01]  /*03a0*/  PRMT R17, R0, 0x7610, R17 ;  /* 0x0000761000117816 */ /* 0x000fe20000000011 */
[----:B------:R-:W-:Y:S06]  /*03b0*/  BRA `(.L_x_3193) ;  /* 0x0000000c00787947 */ /* 0x000fec0003800000 */
.L_x_3189:
        /* <DEDUP_REMOVED lines=9> */
.L_x_3197:
[----:B------:R-:W2:Y:S02]  /*0450*/  LDG.E.U16 R0, desc[UR36][R4.64] ;  /* 0x0000002404007981 */ /* 0x000ea4000c1e1500 */
[----:B--2---:R-:W-:-:S05]  /*0460*/  HADD2.F32 R0, -RZ, R0.H0_H0 ;  /* 0x20000000ff007230 */ /* 0x004fca0000004100 */
[----:B------:R-:W-:-:S04]  /*0470*/  F2FP.BF16.F32.PACK_AB R0, RZ, R0 ;  /* 0x00000000ff00723e */ /* 0x000fc800000010ff */
[----:B------:R-:W-:Y:S01]  /*0480*/  PRMT R17, R0, 0x7610, R17 ;  /* 0x0000761000117816 */ /* 0x000fe20000000011 */
[----:B------:R-:W-:Y:S06]  /*0490*/  BRA `(.L_x_3193) ;  /* 0x0000000c00407947 */ /* 0x000fec0003800000 */
.L_x_3196:
        /* <DEDUP_REMOVED lines=9> */
.L_x_3199:
[----:B------:R-:W2:Y:S02]  /*0530*/  LDG.E.U16 R4, desc[UR36][R4.64] ;  /* 0x0000002404047981 */ /* 0x000ea4000c1e1500 */
[----:B--2---:R-:W-:-:S05]  /*0540*/  HADD2.F32 R0, -RZ, R4.H0_H0 ;  /* 0x20000004ff007230 */ /* 0x004fca0000004100 */
[----:B------:R-:W-:-:S04]  /*0550*/  F2FP.BF16.F32.PACK_AB R0, RZ, R0 ;  /* 0x00000000ff00723e */ /* 0x000fc800000010ff */
[----:B------:R-:W-:Y:S01]  /*0560*/  PRMT R17, R0, 0x7610, R17 ;  /* 0x0000761000117816 */ /* 0x000fe20000000011 */
[----:B------:R-:W-:Y:S06]  /*0570*/  BRA `(.L_x_3193) ;  /* 0x0000000c00087947 */ /* 0x000fec0003800000 */
.L_x_3198:
        /* <DEDUP_REMOVED lines=9> */
.L_x_3188:
        /* <DEDUP_REMOVED lines=14> */
.L_x_3202:
        /* <DEDUP_REMOVED lines=9> */
.L_x_3201:
        /* <DEDUP_REMOVED lines=28> */
.L_x_3204:
        /* <DEDUP_REMOVED lines=16> */
.L_x_3203:
[----:B------:R0:W5:Y:S01]  /*0a40*/  LDG.E.U16 R17, desc[UR36][R4.64] ;  /* 0x0000002404117981 */ /* 0x000162000c1e1500 */
[----:B------:R-:W-:Y:S05]  /*0a50*/  BRA `(.L_x_3193) ;  /* 0x0000000400d07947 */ /* 0x000fea0003800000 */
.L_x_3200:
        /* <DEDUP_REMOVED lines=13> */
.L_x_3207:
        /* <DEDUP_REMOVED lines=21> */
.L_x_3211:
[----:B------:R-:W-:Y:S05]  /*0c80*/  BSYNC B1 ;  /* 0x0000000000017941 */ /* 0x000fea0003800000 */
.L_x_3210:
[----:B------:R-:W-:Y:S01]  /*0c90*/  LEA R5, R0, 0x3b800000, 0x17 ;  /* 0x3b80000000057811 */ /* 0x000fe200078eb8ff */
[----:B------:R-:W-:-:S05]  /*0ca0*/  IMAD.SHL.U32 R0, R3, 0x100000, RZ ;  /* 0x0010000003007824 */ /* 0x000fca00078e00ff */
[----:B------:R-:W-:-:S07]  /*0cb0*/  LOP3.LUT R0, R5, R0, R6, 0xfe, !PT ;  /* 0x0000000005007212 */ /* 0x000fce00078efe06 */
.L_x_3209:
[----:B------:R-:W-:Y:S05]  /*0cc0*/  BSYNC B0 ;  /* 0x0000000000007941 */ /* 0x000fea0003800000 */
.L_x_3208:
[----:B------:R-:W-:-:S04]  /*0cd0*/  F2FP.BF16.F32.PACK_AB R0, RZ, R0 ;  /* 0x00000000ff00723e */ /* 0x000fc800000010ff */
[----:B------:R-:W-:Y:S01]  /*0ce0*/  PRMT R17, R0, 0x7610, R17 ;  /* 0x0000761000117816 */ /* 0x000fe20000000011 */
[----:B------:R-:W-:Y:S06]  /*0cf0*/  BRA `(.L_x_3193) ;  /* 0x0000000400287947 */ /* 0x000fec0003800000 */
.L_x_3206:
        /* <DEDUP_REMOVED lines=21> */
.L_x_3215:
[----:B------:R-:W-:Y:S05]  /*0e50*/  BSYNC B1 ;  /* 0x0000000000017941 */ /* 0x000fea0003800000 */
.L_x_3214:
[----:B------:R-:W-:Y:S01]  /*0e60*/  LEA R5, R0, 0x37800000, 0x17 ;  /* 0x3780000000057811 */ /* 0x000fe200078eb8ff */
[----:B------:R-:W-:-:S05]  /*0e70*/  IMAD.SHL.U32 R0, R3, 0x200000, RZ ;  /* 0x0020000003007824 */ /* 0x000fca00078e00ff */
[----:B------:R-:W-:-:S07]  /*0e80*/  LOP3.LUT R0, R5, R0, R6, 0xfe, !PT ;  /* 0x0000000005007212 */ /* 0x000fce00078efe06 */
.L_x_3213:
[----:B------:R-:W-:Y:S05]  /*0e90*/  BSYNC B0 ;  /* 0x0000000000007941 */ /* 0x000fea0003800000 */
.L_x_3212:
[----:B------:R-:W-:-:S04]  /*0ea0*/  F2FP.BF16.F32.PACK_AB R0, RZ, R0 ;  /* 0x00000000ff00723e */ /* 0x000fc800000010ff */
[----:B------:R-:W-:Y:S01]  /*0eb0*/  PRMT R17, R0, 0x7610, R17 ;  /* 0x0000761000117816 */ /* 0x000fe20000000011 */
[----:B------:R-:W-:Y:S06]  /*0ec0*/  BRA `(.L_x_3193) ;  /* 0x0000000000b47947 */ /* 0x000fec0003800000 */
.L_x_3205:
        /* <DEDUP_REMOVED lines=14> */
.L_x_3219:
[----:B------:R-:W-:Y:S05]  /*0fb0*/  BSYNC B0 ;  /* 0x0000000000007941 */ /* 0x000fea0003800000 */
.L_x_3218:
[----:B------:R-:W-:-:S04]  /*0fc0*/  F2FP.BF16.F32.PACK_AB R0, RZ, R0 ;  /* 0x00000000ff00723e */ /* 0x000fc800000010ff */
[----:B------:R-:W-:Y:S01]  /*0fd0*/  PRMT R17, R0, 0x7610, R17 ;  /* 0x0000761000117816 */ /* 0x000fe20000000011 */
[----:B------:R-:W-:Y:S06]  /*0fe0*/  BRA `(.L_x_3193) ;  /* 0x00000000006c7947 */ /* 0x000fec0003800000 */
.L_x_3192:
        /* <DEDUP_REMOVED lines=16> */
.L_x_3220:
[----:B------:R-:W-:Y:S01]  /*10f0*/  PRMT R17, RZ, 0x7610, R17 ;  /* 0x00007610ff117816 */ /* 0x000fe20000000011 */
[----:B------:R-:W-:Y:S06]  /*1100*/  BRA `(.L_x_3193) ;  /* 0x0000000000247947 */ /* 0x000fec0003800000 */
.L_x_3217:
[----:B------:R-:W2:Y:S02]  /*1110*/  LDG.E.64 R4, desc[UR36][R4.64] ;  /* 0x0000002404047981 */ /* 0x000ea4000c1e1b00 */
[----:B--2---:R-:W0:Y:S02]  /*1120*/  I2F.U64 R0, R4 ;  /* 0x0000000400007312 */ /* 0x004e240000301000 */
[----:B0-----:R-:W-:-:S04]  /*1130*/  F2FP.BF16.F32.PACK_AB R0, RZ, R0 ;  /* 0x00000000ff00723e */ /* 0x001fc800000010ff */
[----:B------:R-:W-:Y:S01]  /*1140*/  PRMT R17, R0, 0x7610, R17 ;  /* 0x0000761000117816 */ /* 0x000fe20000000011 */
[----:B------:R-:W-:Y:S06]  /*1150*/  BRA `(.L_x_3193) ;  /* 0x0000000000107947 */ /* 0x000fec0003800000 */
.L_x_3216:
[----:B------:R-:W2:Y:S02]  /*1160*/  LDG.E R4, desc[UR36][R4.64] ;  /* 0x0000002404047981 */ /* 0x000ea4000c1e1900 */
[----:B--2---:R-:W-:-:S04]  /*1170*/  I2FP.F32.U32 R0, R4 ;  /* 0x0000000400007245 */ /* 0x004fc80000201000 */
[----:B------:R-:W-:-:S04]  /*1180*/  F2FP.BF16.F32.PACK_AB R0, RZ, R0 ;  /* 0x00000000ff00723e */ /* 0x000fc800000010ff */
[----:B------:R-:W-:-:S07]  /*1190*/  PRMT R17, R0, 0x7610, R17 ;  /* 0x0000761000117816 */ /* 0x000fce0000000011 */
.L_x_3193:
[----:B------:R-:W1:Y:S02]  /*11a0*/  S2R R23, SR_TID.X ;  /* 0x0000000000177919 */ /* 0x000e640000002100 */
[----:B-1----:R-:W-:-:S07]  /*11b0*/  VIADD R23, R23, 0x80 ;  /* 0x0000008017177836 */ /* 0x002fce0000000000 */
.L_x_3187:
[----:B------:R-:W-:Y:S05]  /*11c0*/  BSYNC B6 ;  /* 0x0000000000067941 */ /* 0x000fea0003800000 */
.L_x_3186:
[----:B------:R-:W-:Y:S01]  /*11d0*/  ISETP.GE.AND P0, PT, R23, R16, PT ;  /* 0x000000101700720c */ /* 0x000fe20003f06270 */
[----:B------:R-:W-:-:S12]  /*11e0*/  BSSY B6, `(.L_x_3221) ;  /* 0x0000111000067945 */ /* 0x000fd80003800000 */
[----:B------:R-:W-:Y:S05]  /*11f0*/  @P0 BRA `(.L_x_3222) ;  /* 0x00000010003c0947 */ /* 0x000fea0003800000 */
[----:B0-----:R-:W0:Y:S01]  /*1200*/  LDC.64 R4, c[0x0][0x220] ;  /* 0x00008800ff047b82 */ /* 0x001e220000000a00 */
        /* <DEDUP_REMOVED lines=22> */
.L_x_3226:
[----:B------:R-:W2:Y:S02]  /*1370*/  LDG.E.U8 R4, desc[UR36][R4.64] ;  /* 0x0000002404047981 */ /* 0x000ea4000c1e1100 */
[----:B--2---:R-:W-:-:S04]  /*1380*/  I2FP.F32.U32 R0, R4 ;  /* 0x0000000400007245 */ /* 0x004fc80000201000 */
[----:B------:R-:W-:-:S04]  /*1390*/  F2FP.BF16.F32.PACK_AB R0, RZ, R0 ;  /* 0x00000000ff00723e */ /* 0x000fc800000010ff */
[----:B------:R-:W-:Y:S01]  /*13a0*/  PRMT R18, R0, 0x7610, R18 ;  /* 0x0000761000127816 */ /* 0x000fe20000000012 */
[----:B------:R-:W-:Y:S06]  /*13b0*/  BRA `(.L_x_3228) ;  /* 0x0000000c00c87947 */ /* 0x000fec0003800000 */
.L_x_3225:
        /* <DEDUP_REMOVED lines=11> */
.L_x_3230:
[----:B------:R-:W2:Y:S02]  /*1470*/  LDG.E R4, desc[UR36][R4.64] ;  /* 0x0000002404047981 */ /* 0x000ea4000c1e1900 */
[----:B--2---:R-:W-:-:S04]  /*1480*/  I2FP.F32.S32 R0, R4 ;  /* 0x0000000400007245 */ /* 0x004fc80000201400 */
[----:B------:R-:W-:-:S04]  /*1490*/  F2FP.BF16.F32.PACK_AB R0, RZ, R0 ;  /* 0x00000000ff00723e */ /* 0x000fc800000010ff */
[----:B------:R-:W-:Y:S01]  /*14a0*/  PRMT R18, R0, 0x7610, R18 ;  /* 0x0000761000127816 */ /* 0x000fe20000000012 */
[----:B------:R-:W-:Y:S06]  /*14b0*/  BRA `(.L_x_3228) ;  /* 0x0000000c00887947 */ /* 0x000fec0003800000 */
.L_x_3229:
[----:B------:R-:W2:Y:S02]  /*14c0*/  LDG.E.U16 R4, desc[UR36][R4.64] ;  /* 0x0000002404047981 */ /* 0x000ea4000c1e1500 */
[----:B--2---:R-:W0:Y:S02]  /*14d0*/  I2F.S16 R0, R4 ;  /* 0x0000000400007306 */ /* 0x004e240000101400 */
[----:B0-----:R-:W-:-:S04]  /*14e0*/  F2FP.BF16.F32.PACK_AB R0, RZ, R0 ;  /* 0x00000000ff00723e */ /* 0x001fc800000010ff */
[----:B------:R-:W-:Y:S01]  /*14f0*/  PRMT R18, R0, 0x7610, R18 ;  /* 0x0000761000127816 */ /* 0x000fe20000000012 */
[----:B------:R-:W-:Y:S06]  /*1500*/  BRA `(.L_x_3228) ;  /* 0x0000000c00747947 */ /* 0x000fec0003800000 */
.L_x_3224:
        /* <DEDUP_REMOVED lines=9> */
.L_x_3232:
[----:B------:R-:W2:Y:S02]  /*15a0*/  LDG.E.U16 R0, desc[UR36][R4.64] ;  /* 0x0000002404007981 */ /* 0x000ea4000c1e1500 */
[----:B--2---:R-:W-:-:S05]  /*15b0*/  HADD2.F32 R0, -RZ, R0.H0_H0 ;  /* 0x20000000ff007230 */ /* 0x004fca0000004100 */
[----:B------:R-:W-:-:S04]  /*15c0*/  F2FP.BF16.F32.PACK_AB R0, RZ, R0 ;  /* 0x00000000ff00723e */ /* 0x000fc800000010ff */
[----:B------:R-:W-:Y:S01]  /*15d0*/  PRMT R18, R0, 0x7610, R18 ;  /* 0x0000761000127816 */ /* 0x000fe20000000012 */
[----:B------:R-:W-:Y:S06]  /*15e0*/  BRA `(.L_x_3228) ;  /* 0x0000000c003c7947 */ /* 0x000fec0003800000 */
.L_x_3231:
        /* <DEDUP_REMOVED lines=9> */
.L_x_3234:
[----:B------:R-:W2:Y:S02]  /*1680*/  LDG.E.U16 R4, desc[UR36][R4.64] ;  /* 0x0000002404047981 */ /* 0x000ea4000c1e1500 */
[----:B--2---:R-:W-:-:S05]  /*1690*/  HADD2.F32 R0, -RZ, R4.H0_H0 ;  /* 0x20000004ff007230 */ /* 0x004fca0000004100 */
[----:B------:R-:W-:-:S04]  /*16a0*/  F2FP.BF16.F32.PACK_AB R0, RZ, R0 ;  /* 0x00000000ff00723e */ /* 0x000fc800000010ff */
[----:B------:R-:W-:Y:S01]  /*16b0*/  PRMT R18, R0, 0x7610, R18 ;  /* 0x0000761000127816 */ /* 0x000fe20000000012 */
[----:B------:R-:W-:Y:S06]  /*16c0*/  BRA `(.L_x_3228) ;  /* 0x0000000c00047947 */ /* 0x000fec0003800000 */
.L_x_3233:
        /* <DEDUP_REMOVED lines=9> */
.L_x_3223:
        /* <DEDUP_REMOVED lines=14> */
.L_x_3237:
        /* <DEDUP_REMOVED lines=9> */
.L_x_3236:
        /* <DEDUP_REMOVED lines=28> */
.L_x_3239:
        /* <DEDUP_REMOVED lines=15> */
.L_x_3238:
[----:B------:R0:W5:Y:S01]  /*1b80*/  LDG.E.U16 R18, desc[UR36][R4.64] ;  /* 0x0000002404127981 */ /* 0x000162000c1e1500 */
[----:B------:R-:W-:Y:S05]  /*1b90*/  BRA `(.L_x_3228) ;  /* 0x0000000400d07947 */ /* 0x000fea0003800000 */
.L_x_3235:
        /* <DEDUP_REMOVED lines=13> */
.L_x_3242:
        /* <DEDUP_REMOVED lines=21> */
.L_x_3246:
[----:B------:R-:W-:Y:S05]  /*1dc0*/  BSYNC B1 ;  /* 0x0000000000017941 */ /* 0x000fea0003800000 */
.L_x_3245:
[----:B------:R-:W-:Y:S01]  /*1dd0*/  LEA R5, R0, 0x3b800000, 0x17 ;  /* 0x3b80000000057811 */ /* 0x000fe200078eb8ff */
[----:B------:R-:W-:-:S05]  /*1de0*/  IMAD.SHL.U32 R0, R3, 0x100000, RZ ;  /* 0x0010000003007824 */ /* 0x000fca00078e00ff */
[----:B------:R-:W-:-:S07]  /*1df0*/  LOP3.LUT R0, R5, R0, R6, 0xfe, !PT ;  /* 0x0000000005007212 */ /* 0x000fce00078efe06 */
.L_x_3244:
[----:B------:R-:W-:Y:S05]  /*1e00*/  BSYNC B0 ;  /* 0x0000000000007941 */ /* 0x000fea0003800000 */
.L_x_3243:
[----:B------:R-:W-:-:S04]  /*1e10*/  F2FP.BF16.F32.PACK_AB R0, RZ, R0 ;  /* 0x00000000ff00723e */ /* 0x000fc800000010ff */
[----:B------:R-:W-:Y:S01]  /*1e20*/  PRMT R18, R0, 0x7610, R18 ;  /* 0x0000761000127816 */ /* 0x000fe20000000012 */
[----:B------:R-:W-:Y:S06]  /*1e30*/  BRA `(.L_x_3228) ;  /* 0x0000000400287947 */ /* 0x000fec0003800000 */
.L_x_3241:
        /* <DEDUP_REMOVED lines=21> */
.L_x_3250:
[----:B------:R-:W-:Y:S05]  /*1f90*/  BSYNC B1 ;  /* 0x0000000000017941 */ /* 0x000fea0003800000 */
.L_x_3249:
[----:B------:R-:W-:Y:S01]  /*1fa0*/  LEA R5, R0, 0x37800000, 0x17 ;  /* 0x3780000000057811 */ /* 0x000fe200078eb8ff */
[----:B------:R-:W-:-:S05]  /*1fb0*/  IMAD.SHL.U32 R0, R3, 0x200000, RZ ;  /* 0x0020000003007824 */ /* 0x000fca00078e00ff */
[----:B------:R-:W-:-:S07]  /*1fc0*/  LOP3.LUT R0, R5, R0, R6, 0xfe, !PT ;  /* 0x0000000005007212 */ /* 0x000fce00078efe06 */
.L_x_3248:
[----:B------:R-:W-:Y:S05]  /*1fd0*/  BSYNC B0 ;  /* 0x0000000000007941 */ /* 0x000fea0003800000 */
.L_x_3247:
[----:B------:R-:W-:-:S04]  /*1fe0*/  F2FP.BF16.F32.PACK_AB R0, RZ, R0 ;  /* 0x00000000ff00723e */ /* 0x000fc800000010ff */
[----:B------:R-:W-:Y:S01]  /*1ff0*/  PRMT R18, R0, 0x7610, R18 ;  /* 0x0000761000127816 */ /* 0x000fe20000000012 */
[----:B------:R-:W-:Y:S06]  /*2000*/  BRA `(.L_x_3228) ;  /* 0x0000000000b47947 */ /* 0x000fec0003800000 */
.L_x_3240:
        /* <DEDUP_REMOVED lines=14> */
.L_x_3254:
[----:B------:R-:W-:Y:S05]  /*20f0*/  BSYNC B0 ;  /* 0x0000000000007941 */ /* 0x000fea0003800000 */
.L_x_3253:
[----:B------:R-:W-:-:S04]  /*2100*/  F2FP.BF16.F32.PACK_AB R0, RZ, R0 ;  /* 0x00000000ff00723e */ /* 0x000fc800000010ff */
[----:B------:R-:W-:Y:S01]  /*2110*/  PRMT R18, R0, 0x7610, R18 ;  /* 0x0000761000127816 */ /* 0x000fe20000000012 */
[----:B------:R-:W-:Y:S06]  /*2120*/  BRA `(.L_x_3228) ;  /* 0x00000000006c7947 */ /* 0x000fec0003800000 */
.L_x_3227:
        /* <DEDUP_REMOVED lines=16> */
.L_x_3255:
[----:B------:R-:W-:Y:S01]  /*2230*/  PRMT R18, RZ, 0x7610, R18 ;  /* 0x00007610ff127816 */ /* 0x000fe20000000012 */
[----:B------:R-:W-:Y:S06]  /*2240*/  BRA `(.L_x_3228) ;  /* 0x0000000000247947 */ /* 0x000fec0003800000 */
.L_x_3252:
[----:B------:R-:W2:Y:S02]  /*2250*/  LDG.E.64 R4, desc[UR36][R4.64] ;  /* 0x0000002404047981 */ /* 0x000ea4000c1e1b00 */
[----:B--2---:R-:W0:Y:S02]  /*2260*/  I2F.U64 R0, R4 ;  /* 0x0000000400007312 */ /* 0x004e240000301000 */
[----:B0-----:R-:W-:-:S04]  /*2270*/  F2FP.BF16.F32.PACK_AB R0, RZ, R0 ;  /* 0x00000000ff00723e */ /* 0x001fc800000010ff */
[----:B------:R-:W-:Y:S01]  /*2280*/  PRMT R18, R0, 0x7610, R18 ;  /* 0x0000761000127816 */ /* 0x000fe20000000012 */
[----:B------:R-:W-:Y:S06]  /*2290*/  BRA `(.L_x_3228) ;  /* 0x0000000000107947 */ /* 0x000fec0003800000 */
.L_x_3251:
[----:B------:R-:W2:Y:S02]  /*22a0*/  LDG.E R4, desc[UR36][R4.64] ;  /* 0x0000002404047981 */ /* 0x000ea4000c1e1900 */
[----:B--2---:R-:W-:-:S04]  /*22b0*/  I2FP.F32.U32 R0, R4 ;  /* 0x0000000400007245 */ /* 0x004fc80000201000 */
[----:B------:R-:W-:-:S04]  /*22c0*/  F2FP.BF16.F32.PACK_AB R0, RZ, R0 ;  /* 0x00000000ff00723e */ /* 0x000fc800000010ff */
[----:B------:R-:W-:-:S07]  /*22d0*/  PRMT R18, R0, 0x7610, R18 ;  /* 0x0000761000127816 */ /* 0x000fce0000000012 */
.L_x_3228:
[----:B------:R-:W-:-:S07]  /*22e0*/  VIADD R23, R23, 0x80 ;  /* 0x0000008017177836 */ /* 0x000fce0000000000 */
.L_x_3222:
[----:B------:R-:W-:Y:S05]  /*22f0*/  BSYNC B6 ;  /* 0x0000000000067941 */ /* 0x000fea0003800000 */
.L_x_3221:
[----:B------:R-:W-:Y:S01]  /*2300*/  ISETP.GE.AND P0, PT, R23, R16, PT ;  /* 0x000000101700720c */ /* 0x000fe20003f06270 */
[----:B------:R-:W-:Y:S01]  /*2310*/  BSSY B6, `(.L_x_3256) ;  /* 0x0000113000067945 */ /* 0x000fe20003800000 */
[----:B------:R-:W-:Y:S02]  /*2320*/  PRMT R19, RZ, 0x7610, R19 ;  /* 0x00007610ff137816 */ /* 0x000fe40000000013 */
[----:B------:R-:W-:-:S09]  /*2330*/  PRMT R24, RZ, 0x7610, R24 ;  /* 0x00007610ff187816 */ /* 0x000fd20000000018 */
        /* <DEDUP_REMOVED lines=24> */
.L_x_3261:
[----:B------:R-:W2:Y:S02]  /*24c0*/  LDG.E.U8 R4, desc[UR36][R4.64] ;  /* 0x0000002404047981 */ /* 0x000ea4000c1e1100 */
[----:B--2---:R-:W-:-:S04]  /*24d0*/  I2FP.F32.U32 R0, R4 ;  /* 0x0000000400007245 */ /* 0x004fc80000201000 */
[----:B------:R-:W-:-:S04]  /*24e0*/  F2FP.BF16.F32.PACK_AB R0, RZ, R0 ;  /* 0x00000000ff00723e */ /* 0x000fc800000010ff */
[----:B------:R-:W-:Y:S01]  /*24f0*/  PRMT R24, R0, 0x7610, R24 ;  /* 0x0000761000187816 */ /* 0x000fe20000000018 */
[----:B------:R-:W-:Y:S06]  /*2500*/  BRA `(.L_x_3263) ;  /* 0x0000000c00c87947 */ /* 0x000fec0003800000 */
.L_x_3260:
        /* <DEDUP_REMOVED lines=11> */
.L_x_3265:
[----:B------:R-:W2:Y:S02]  /*25c0*/  LDG.E R4, desc[UR36][R4.64] ;  /* 0x0000002404047981 */ /* 0x000ea4000c1e1900 */
[----:B--2---:R-:W-:-:S04]  /*25d0*/  I2FP.F32.S32 R0, R4 ;  /* 0x0000000400007245 */ /* 0x004fc80000201400 */
[----:B------:R-:W-:-:S04]  /*25e0*/  F2FP.BF16.F32.PACK_AB R0, RZ, R0 ;  /* 0x00000000ff00723e */ /* 0x000fc800000010ff */
[----:B------:R-:W-:Y:S01]  /*25f0*/  PRMT R24, R0, 0x7610, R24 ;  /* 0x0000761000187816 */ /* 0x000fe20000000018 */
[----:B------:R-:W-:Y:S06]  /*2600*/  BRA `(.L_x_3263) ;  /* 0x0000000c00887947 */ /* 0x000fec0003800000 */
.L_x_3264:
[----:B------:R-:W2:Y:S02]  /*2610*/  LDG.E.U16 R4, desc[UR36][R4.64] ;  /* 0x0000002404047981 */ /* 0x000ea4000c1e1500 */
[----:B--2---:R-:W0:Y:S02]  /*2620*/  I2F.S16 R0, R4 ;  /* 0x0000000400007306 */ /* 0x004e240000101400 */
[----:B0-----:R-:W-:-:S04]  /*2630*/  F2FP.BF16.F32.PACK_AB R0, RZ, R0 ;  /* 0x00000000ff00723e */ /* 0x001fc800000010ff */
[----:B------:R-:W-:Y:S01]  /*2640*/  PRMT R24, R0, 0x7610, R24 ;  /* 0x0000761000187816 */ /* 0x000fe20000000018 */
[----:B------:R-:W-:Y:S06]  /*2650*/  BRA `(.L_x_3263) ;  /* 0x0000000c00747947 */ /* 0x000fec0003800000 */
.L_x_3259:
        /* <DEDUP_REMOVED lines=9> */
.L_x_3267:
[----:B------:R-:W2:Y:S02]  /*26f0*/  LDG.E.U16 R0, desc[UR36][R4.64] ;  /* 0x0000002404007981 */ /* 0x000ea4000c1e1500 */
[----:B--2---:R-:W-:-:S05]  /*2700*/  HADD2.F32 R0, -RZ, R0.H0_H0 ;  /* 0x20000000ff007230 */ /* 0x004fca0000004100 */
[----:B------:R-:W-:-:S04]  /*2710*/  F2FP.BF16.F32.PACK_AB R0, RZ, R0 ;  /* 0x00000000ff00723e */ /* 0x000fc800000010ff */
[----:B------:R-:W-:Y:S01]  /*2720*/  PRMT R24, R0, 0x7610, R24 ;  /* 0x0000761000187816 */ /* 0x000fe20000000018 */
[----:B------:R-:W-:Y:S06]  /*2730*/  BRA `(.L_x_3263) ;  /* 0x0000000c003c7947 */ /* 0x000fec0003800000 */
.L_x_3266:
        /* <DEDUP_REMOVED lines=9> */
.L_x_3269:
[----:B------:R-:W2:Y:S02]  /*27d0*/  LDG.E.U16 R4, desc[UR36][R4.64] ;  /* 0x0000002404047981 */ /* 0x000ea4000c1e1500 */
[----:B--2---:R-:W-:-:S05]  /*27e0*/  HADD2.F32 R0, -RZ, R4.H0_H0 ;  /* 0x20000004ff007230 */ /* 0x004fca0000004100 */
[----:B------:R-:W-:-:S04]  /*27f0*/  F2FP.BF16.F32.PACK_AB R0, RZ, R0 ;  /* 0x00000000ff00723e */ /* 0x000fc800000010ff */
[----:B------:R-:W-:Y:S01]  /*2800*/  PRMT R24, R0, 0x7610, R24 ;  /* 0x0000761000187816 */ /* 0x000fe20000000018 */
[----:B------:R-:W-:Y:S06]  /*2810*/  BRA `(.L_x_3263) ;  /* 0x0000000c00047947 */ /* 0x000fec0003800000 */
.L_x_3268:
        /* <DEDUP_REMOVED lines=9> */
.L_x_3258:
        /* <DEDUP_REMOVED lines=14> */
.L_x_3272:
        /* <DEDUP_REMOVED lines=9> */
.L_x_3271:
        /* <DEDUP_REMOVED lines=28> */
.L_x_3274:
        /* <DEDUP_REMOVED lines=15> */
.L_x_3273:
[----:B------:R0:W5:Y:S01]  /*2cd0*/  LDG.E.U16 R24, desc[UR36][R4.64] ;  /* 0x0000002404187981 */ /* 0x000162000c1e1500 */
[----:B------:R-:W-:Y:S05]  /*2ce0*/  BRA `(.L_x_3263) ;  /* 0x0000000400d07947 */ /* 0x000fea0003800000 */
.L_x_3270:
        /* <DEDUP_REMOVED lines=13> */
.L_x_3277:
        /* <DEDUP_REMOVED lines=21> */
.L_x_3281:
[----:B------:R-:W-:Y:S05]  /*2f10*/  BSYNC B1 ;  /* 0x0000000000017941 */ /* 0x000fea0003800000 */
.L_x_3280:
[----:B------:R-:W-:Y:S01]  /*2f20*/  LEA R5, R0, 0x3b800000, 0x17 ;  /* 0x3b80000000057811 */ /* 0x000fe200078eb8ff */
[----:B------:R-:W-:-:S05]  /*2f30*/  IMAD.SHL.U32 R0, R3, 0x100000, RZ ;  /* 0x0010000003007824 */ /* 0x000fca00078e00ff */
[----:B------:R-:W-:-:S07]  /*2f40*/  LOP3.LUT R0, R5, R0, R6, 0xfe, !PT ;  /* 0x0000000005007212 */ /* 0x000fce00078efe06 */
.L_x_3279:
[----:B------:R-:W-:Y:S05]  /*2f50*/  BSYNC B0 ;  /* 0x0000000000007941 */ /* 0x000fea0003800000 */
.L_x_3278:
[----:B------:R-:W-:-:S04]  /*2f60*/  F2FP.BF16.F32.PACK_AB R0, RZ, R0 ;  /* 0x00000000ff00723e */ /* 0x000fc800000010ff */
[----:B------:R-:W-:Y:S01]  /*2f70*/  PRMT R24, R0, 0x7610, R24 ;  /* 0x0000761000187816 */ /* 0x000fe20000000018 */
[----:B------:R-:W-:Y:S06]  /*2f80*/  BRA `(.L_x_3263) ;  /* 0x0000000400287947 */ /* 0x000fec0003800000 */
.L_x_3276:
        /* <DEDUP_REMOVED lines=21> */
.L_x_3285:
[----:B------:R-:W-:Y:S05]  /*30e0*/  BSYNC B1 ;  /* 0x0000000000017941 */ /* 0x000fea0003800000 */
.L_x_3284:
[----:B------:R-:W-:Y:S01]  /*30f0*/  LEA R5, R0, 0x37800000, 0x17 ;  /* 0x3780000000057811 */ /* 0x000fe200078eb8ff */
[----:B------:R-:W-:-:S05]  /*3100*/  IMAD.SHL.U32 R0, R3, 0x200000, RZ ;  /* 0x0020000003007824 */ /* 0x000fca00078e00ff */
[----:B------:R-:W-:-:S07]  /*3110*/  LOP3.LUT R0, R5, R0, R6, 0xfe, !PT ;  /* 0x0000000005007212 */ /* 0x000fce00078efe06 */
.L_x_3283:
[----:B------:R-:W-:Y:S05]  /*3120*/  BSYNC B0 ;  /* 0x0000000000007941 */ /* 0x000fea0003800000 */
.L_x_3282:
[----:B------:R-:W-:-:S04]  /*3130*/  F2FP.BF16.F32.PACK_AB R0, RZ, R0 ;  /* 0x00000000ff00723e */ /* 0x000fc800000010ff */
[----:B------:R-:W-:Y:S01]  /*3140*/  PRMT R24, R0, 0x7610, R24 ;  /* 0x0000761000187816 */ /* 0x000fe20000000018 */
[----:B------:R-:W-:Y:S06]  /*3150*/  BRA `(.L_x_3263) ;  /* 0x0000000000b47947 */ /* 0x000fec0003800000 */
.L_x_3275:
        /* <DEDUP_REMOVED lines=14> */
.L_x_3289:
[----:B------:R-:W-:Y:S05]  /*3240*/  BSYNC B0 ;  /* 0x0000000000007941 */ /* 0x000fea0003800000 */
.L_x_3288:
[----:B------:R-:W-:-:S04]  /*3250*/  F2FP.BF16.F32.PACK_AB R0, RZ, R0 ;  /* 0x00000000ff00723e */ /* 0x000fc800000010ff */
[----:B------:R-:W-:Y:S01]  /*3260*/  PRMT R24, R0, 0x7610, R24 ;  /* 0x0000761000187816 */ /* 0x000fe20000000018 */
[----:B------:R-:W-:Y:S06]  /*3270*/  BRA `(.L_x_3263) ;  /* 0x00000000006c7947 */ /* 0x000fec0003800000 */
.L_x_3262:
        /* <DEDUP_REMOVED lines=16> */
.L_x_3290:
[----:B------:R-:W-:Y:S01]  /*3380*/  PRMT R24, RZ, 0x7610, R24 ;  /* 0x00007610ff187816 */ /* 0x000fe20000000018 */
[----:B------:R-:W-:Y:S06]  /*3390*/  BRA `(.L_x_3263) ;  /* 0x0000000000247947 */ /* 0x000fec0003800000 */
.L_x_3287:
[----:B------:R-:W2:Y:S02]  /*33a0*/  LDG.E.64 R4, desc[UR36][R4.64] ;  /* 0x0000002404047981 */ /* 0x000ea4000c1e1b00 */
[----:B--2---:R-:W0:Y:S02]  /*33b0*/  I2F.U64 R0, R4 ;  /* 0x0000000400007312 */ /* 0x004e240000301000 */
[----:B0-----:R-:W-:-:S04]  /*33c0*/  F2FP.BF16.F32.PACK_AB R0, RZ, R0 ;  /* 0x00000000ff00723e */ /* 0x001fc800000010ff */
[----:B------:R-:W-:Y:S01]  /*33d0*/  PRMT R24, R0, 0x7610, R24 ;  /* 0x0000761000187816 */ /* 0x000fe20000000018 */
[----:B------:R-:W-:Y:S06]  /*33e0*/  BRA `(.L_x_3263) ;  /* 0x0000000000107947 */ /* 0x000fec0003800000 */
.L_x_3286:
[----:B------:R-:W2:Y:S02]  /*33f0*/  LDG.E R4, desc[UR36][R4.64] ;  /* 0x0000002404047981 */ /* 0x000ea4000c1e1900 */
[----:B--2---:R-:W-:-:S04]  /*3400*/  I2FP.F32.U32 R0, R4 ;  /* 0x0000000400007245 */ /* 0x004fc80000201000 */
[----:B------:R-:W-:-:S04]  /*3410*/  F2FP.BF16.F32.PACK_AB R0, RZ, R0 ;  /* 0x00000000ff00723e */ /* 0x000fc800000010ff */
[----:B------:R-:W-:-:S07]  /*3420*/  PRMT R24, R0, 0x7610, R24 ;  /* 0x0000761000187816 */ /* 0x000fce0000000018 */
.L_x_3263:
[----:B------:R-:W-:-:S07]  /*3430*/  VIADD R23, R23, 0x80 ;  /* 0x0000008017177836 */ /* 0x000fce0000000000 */
.L_x_3257:
[----:B------:R-:W-:Y:S05]  /*3440*/  BSYNC B6 ;  /* 0x0000000000067941 */ /* 0x000fea0003800000 */
.L_x_3256:
[----:B------:R-:W-:Y:S01]  /*3450*/  ISETP.GE.AND P0, PT, R23, R16, PT ;  /* 0x000000101700720c */ /* 0x000fe20003f06270 */
[----:B------:R-:W-:-:S12]  /*3460*/  BSSY B6, `(.L_x_3291) ;  /* 0x000010f000067945 */ /* 0x000fd80003800000 */
        /* <DEDUP_REMOVED lines=23> */
.L_x_3296:
[----:B------:R-:W2:Y:S02]  /*35e0*/  LDG.E.U8 R4, desc[UR36][R4.64] ;  /* 0x0000002404047981 */ /* 0x000ea4000c1e1100 */
[----:B--2---:R-:W-:-:S04]  /*35f0*/  I2FP.F32.U32 R0, R4 ;  /* 0x0000000400007245 */ /* 0x004fc80000201000 */
[----:B------:R-:W-:-:S04]  /*3600*/  F2FP.BF16.F32.PACK_AB R0, RZ, R0 ;  /* 0x00000000ff00723e */ /* 0x000fc800000010ff */
[----:B------:R-:W-:Y:S01]  /*3610*/  PRMT R19, R0, 0x7610, R19 ;  /* 0x0000761000137816 */ /* 0x000fe20000000013 */
[----:B------:R-:W-:Y:S06]  /*3620*/  BRA `(.L_x_3292) ;  /* 0x0000000c00c87947 */ /* 0x000fec0003800000 */
.L_x_3295:
        /* <DEDUP_REMOVED lines=11> */
.L_x_3299:
[----:B------:R-:W2:Y:S02]  /*36e0*/  LDG.E R4, desc[UR36][R4.64] ;  /* 0x0000002404047981 */ /* 0x000ea4000c1e1900 */
[----:B--2---:R-:W-:-:S04]  /*36f0*/  I2FP.F32.S32 R0, R4 ;  /* 0x0000000400007245 */ /* 0x004fc80000201400 */
[----:B------:R-:W-:-:S04]  /*3700*/  F2FP.BF16.F32.PACK_AB R0, RZ, R0 ;  /* 0x00000000ff00723e */ /* 0x000fc800000010ff */
[----:B------:R-:W-:Y:S01]  /*3710*/  PRMT R19, R0, 0x7610, R19 ;  /* 0x0000761000137816 */ /* 0x000fe20000000013 */
[----:B------:R-:W-:Y:S06]  /*3720*/  BRA `(.L_x_3292) ;  /* 0x0000000c00887947 */ /* 0x000fec0003800000 */
.L_x_3298:
[----:B------:R-:W2:Y:S02]  /*3730*/  LDG.E.U16 R4, desc[UR36][R4.64] ;  /* 0x0000002404047981 */ /* 0x000ea4000c1e1500 */
[----:B--2---:R-:W0:Y:S02]  /*3740*/  I2F.S16 R0, R4 ;  /* 0x0000000400007306 */ /* 0x004e240000101400 */
[----:B0-----:R-:W-:-:S04]  /*3750*/  F2FP.BF16.F32.PACK_AB R0, RZ, R0 ;  /* 0x00000000ff00723e */ /* 0x001fc800000010ff */
[----:B------:R-:W-:Y:S01]  /*3760*/  PRMT R19, R0, 0x7610, R19 ;  /* 0x0000761000137816 */ /* 0x000fe20000000013 */
[----:B------:R-:W-:Y:S06]  /*3770*/  BRA `(.L_x_3292) ;  /* 0x0000000c00747947 */ /* 0x000fec0003800000 */
.L_x_3294:
        /* <DEDUP_REMOVED lines=9> */
.L_x_3301:
[----:B------:R-:W2:Y:S02]  /*3810*/  LDG.E.U16 R0, desc[UR36][R4.64] ;  /* 0x0000002404007981 */ /* 0x000ea4000c1e1500 */
[----:B--2---:R-:W-:-:S05]  /*3820*/  HADD2.F32 R0, -RZ, R0.H0_H0 ;  /* 0x20000000ff007230 */ /* 0x004fca0000004100 */
[----:B------:R-:W-:-:S04]  /*3830*/  F2FP.BF16.F32.PACK_AB R0, RZ, R0 ;  /* 0x00000000ff00723e */ /* 0x000fc800000010ff */
[----:B------:R-:W-:Y:S01]  /*3840*/  PRMT R19, R0, 0x7610, R19 ;  /* 0x0000761000137816 */ /* 0x000fe20000000013 */
[----:B------:R-:W-:Y:S06]  /*3850*/  BRA `(.L_x_3292) ;  /* 0x0000000c003c7947 */ /* 0x000fec0003800000 */
.L_x_3300:
        /* <DEDUP_REMOVED lines=9> */
.L_x_3303:
[----:B------:R-:W2:Y:S02]  /*38f0*/  LDG.E.U16 R4, desc[UR36][R4.64] ;  /* 0x0000002404047981 */ /* 0x000ea4000c1e1500 */
[----:B--2---:R-:W-:-:S05]  /*3900*/  HADD2.F32 R0, -RZ, R4.H0_H0 ;  /* 0x20000004ff007230 */ /* 0x004fca0000004100 */
[----:B------:R-:W-:-:S04]  /*3910*/  F2FP.BF16.F32.PACK_AB R0, RZ, R0 ;  /* 0x00000000ff00723e */ /* 0x000fc800000010ff */
[----:B------:R-:W-:Y:S01]  /*3920*/  PRMT R19, R0, 0x7610, R19 ;  /* 0x0000761000137816 */ /* 0x000fe20000000013 */
[----:B------:R-:W-:Y:S06]  /*3930*/  BRA `(.L_x_3292) ;  /* 0x0000000c00047947 */ /* 0x000fec0003800000 */
.L_x_3302:
        /* <DEDUP_REMOVED lines=9> */
.L_x_3293:
        /* <DEDUP_REMOVED lines=14> */
.L_x_3306:
        /* <DEDUP_REMOVED lines=9> */
.L_x_3305:
        /* <DEDUP_REMOVED lines=28> */
.L_x_3308:
        /* <DEDUP_REMOVED lines=15> */
.L_x_3307:
[----:B------:R1:W5:Y:S01]  /*3df0*/  LDG.E.U16 R19, desc[UR36][R4.64] ;  /* 0x0000002404137981 */ /* 0x000362000c1e1500 */
[----:B------:R-:W-:Y:S05]  /*3e00*/  BRA `(.L_x_3292) ;  /* 0x0000000400d07947 */ /* 0x000fea0003800000 */
.L_x_3304:
        /* <DEDUP_REMOVED lines=13> */
.L_x_3311:
        /* <DEDUP_REMOVED lines=21> */
.L_x_3315:
[----:B------:R-:W-:Y:S05]  /*4030*/  BSYNC B1 ;  /* 0x0000000000017941 */ /* 0x000fea0003800000 */
.L_x_3314:
[----:B------:R-:W-:Y:S01]  /*4040*/  LEA R5, R0, 0x3b800000, 0x17 ;  /* 0x3b80000000057811 */ /* 0x000fe200078eb8ff */
[----:B------:R-:W-:-:S05]  /*4050*/  IMAD.SHL.U32 R0, R3, 0x100000, RZ ;  /* 0x0010000003007824 */ /* 0x000fca00078e00ff */
[----:B------:R-:W-:-:S07]  /*4060*/  LOP3.LUT R0, R5, R0, R6, 0xfe, !PT ;  /* 0x0000000005007212 */ /* 0x000fce00078efe06 */
.L_x_3313:
[----:B------:R-:W-:Y:S05]  /*4070*/  BSYNC B0 ;  /* 0x0000000000007941 */ /* 0x000fea0003800000 */
.L_x_3312:
[----:B------:R-:W-:-:S04]  /*4080*/  F2FP.BF16.F32.PACK_AB R0, RZ, R0 ;  /* 0x00000000ff00723e */ /* 0x000fc800000010ff */
[----:B------:R-:W-:Y:S01]  /*4090*/  PRMT R19, R0, 0x7610, R19 ;  /* 0x0000761000137816 */ /* 0x000fe20000000013 */
[----:B------:R-:W-:Y:S06]  /*40a0*/  BRA `(.L_x_3292) ;  /* 0x0000000400287947 */ /* 0x000fec0003800000 */
.L_x_3310:
        /* <DEDUP_REMOVED lines=21> */
.L_x_3319:
[----:B------:R-:W-:Y:S05]  /*4200*/  BSYNC B1 ;  /* 0x0000000000017941 */ /* 0x000fea0003800000 */
.L_x_3318:
[----:B------:R-:W-:Y:S01]  /*4210*/  LEA R5, R0, 0x37800000, 0x17 ;  /* 0x3780000000057811 */ /* 0x000fe200078eb8ff */
[----:B------:R-:W-:-:S05]  /*4220*/  IMAD.SHL.U32 R0, R3, 0x200000, RZ ;  /* 0x0020000003007824 */ /* 0x000fca00078e00ff */
[----:B------:R-:W-:-:S07]  /*4230*/  LOP3.LUT R0, R5, R0, R6, 0xfe, !PT ;  /* 0x0000000005007212 */ /* 0x000fce00078efe06 */
.L_x_3317:
[----:B------:R-:W-:Y:S05]  /*4240*/  BSYNC B0 ;  /* 0x0000000000007941 */ /* 0x000fea0003800000 */
.L_x_3316:
[----:B------:R-:W-:-:S04]  /*4250*/  F2FP.BF16.F32.PACK_AB R0, RZ, R0 ;  /* 0x00000000ff00723e */ /* 0x000fc800000010ff */
[----:B------:R-:W-:Y:S01]  /*4260*/  PRMT R19, R0, 0x7610, R19 ;  /* 0x0000761000137816 */ /* 0x000fe20000000013 */
[----:B------:R-:W-:Y:S06]  /*4270*/  BRA `(.L_x_3292) ;  /* 0x0000000000b47947 */ /* 0x000fec0003800000 */
.L_x_3309:
        /* <DEDUP_REMOVED lines=14> */
.L_x_3323:
[----:B------:R-:W-:Y:S05]  /*4360*/  BSYNC B0 ;  /* 0x0000000000007941 */ /* 0x000fea0003800000 */
.L_x_3322:
[----:B------:R-:W-:-:S04]  /*4370*/  F2FP.BF16.F32.PACK_AB R0, RZ, R0 ;  /* 0x00000000ff00723e */ /* 0x000fc800000010ff */
[----:B------:R-:W-:Y:S01]  /*4380*/  PRMT R19, R0, 0x7610, R19 ;  /* 0x0000761000137816 */ /* 0x000fe20000000013 */
[----:B------:R-:W-:Y:S06]  /*4390*/  BRA `(.L_x_3292) ;  /* 0x00000000006c7947 */ /* 0x000fec0003800000 */
.L_x_3297:
        /* <DEDUP_REMOVED lines=16> */
.L_x_3324:
[----:B------:R-:W-:Y:S01]  /*44a0*/  PRMT R19, RZ, 0x7610, R19 ;  /* 0x00007610ff137816 */ /* 0x000fe20000000013 */
[----:B------:R-:W-:Y:S06]  /*44b0*/  BRA `(.L_x_3292) ;  /* 0x0000000000247947 */ /* 0x000fec0003800000 */
.L_x_3321:
[----:B------:R-:W2:Y:S02]  /*44c0*/  LDG.E.64 R4, desc[UR36][R4.64] ;  /* 0x0000002404047981 */ /* 0x000ea4000c1e1b00 */
[----:B--2---:R-:W0:Y:S02]  /*44d0*/  I2F.U64 R0, R4 ;  /* 0x0000000400007312 */ /* 0x004e240000301000 */
[----:B0-----:R-:W-:-:S04]  /*44e0*/  F2FP.BF16.F32.PACK_AB R0, RZ, R0 ;  /* 0x00000000ff00723e */ /* 0x001fc800000010ff */
[----:B------:R-:W-:Y:S01]  /*44f0*/  PRMT R19, R0, 0x7610, R19 ;  /* 0x0000761000137816 */ /* 0x000fe20000000013 */
[----:B------:R-:W-:Y:S06]  /*4500*/  BRA `(.L_x_3292) ;  /* 0x0000000000107947 */ /* 0x000fec0003800000 */
.L_x_3320:
[----:B------:R-:W2:Y:S02]  /*4510*/  LDG.E R4, desc[UR36][R4.64] ;  /* 0x0000002404047981 */ /* 0x000ea4000c1e1900 */
[----:B--2---:R-:W-:-:S04]  /*4520*/  I2FP.F32.U32 R0, R4 ;  /* 0x0000000400007245 */ /* 0x004fc80000201000 */
[----:B------:R-:W-:-:S04]  /*4530*/  F2FP.BF16.F32.PACK_AB R0, RZ, R0 ;  /* 0x00000000ff00723e */ /* 0x000fc800000010ff */
[----:B------:R-:W-:-:S07]  /*4540*/  PRMT R19, R0, 0x7610, R19 ;  /* 0x0000761000137816 */ /* 0x000fce0000000013 */
.L_x_3292:
[----:B------:R-:W-:Y:S05]  /*4550*/  BSYNC B6 ;  /* 0x0000000000067941 */ /* 0x000fea0003800000 */
.L_x_3291:
[----:B------:R-:W2:Y:S01]  /*4560*/  S2R R25, SR_TID.X ;  /* 0x0000000000197919 */ /* 0x000ea20000002100 */
[----:B------:R-:W3:Y:S01]  /*4570*/  LDC.U16 R6, c[0x0][0x216] ;  /* 0x00008580ff067b82 */ /* 0x000ee20000000400 */
[----:B------:R-:W-:Y:S01]  /*4580*/  BSSY B6, `(.L_x_3325) ;  /* 0x000012a000067945 */ /* 0x000fe20003800000 */
[C---:B--2---:R-:W-:Y:S01]  /*4590*/  ISETP.GE.AND P3, PT, R25.reuse, R16, PT ;  /* 0x000000101900720c */ /* 0x044fe20003f66270 */
[C---:B01----:R-:W-:Y:S02]  /*45a0*/  VIADD R5, R25.reuse, 0x100 ;  /* 0x0000010019057836 */ /* 0x043fe40000000000 */
[----:B------:R-:W-:-:S03]  /*45b0*/  VIADD R23, R25, 0x80 ;  /* 0x0000008019177836 */ /* 0x000fc60000000000 */
[-C--:B------:R-:W-:Y:S02]  /*45c0*/  ISETP.GE.AND P1, PT, R5, R16.reuse, PT ;  /* 0x000000100500720c */ /* 0x080fe40003f26270 */
[----:B------:R-:W-:-:S05]  /*45d0*/  ISETP.GE.AND P0, PT, R23, R16, PT ;  /* 0x000000101700720c */ /* 0x000fca0003f06270 */
[----:B-----5:R-:W-:Y:S02]  /*45e0*/  @!P3 IMAD.U32 R0, R17, 0x10000, RZ ;  /* 0x000100001100b824 */ /* 0x020fe400078e00ff */
[----:B---3--:R-:W-:-:S04]  /*45f0*/  @!P3 IMAD.U32 R5, R6, 0x10000, RZ ;  /* 0x000100000605b824 */ /* 0x008fc800078e00ff */
[----:B------:R-:W-:Y:S01]  /*4600*/  @!P1 IMAD.U32 R24, R24, 0x10000, RZ ;  /* 0x0001000018189824 */ /* 0x000fe200078e00ff */
[----:B------:R-:W-:Y:S01]  /*4610*/  @!P3 LOP3.LUT R0, R0, 0x80000000, R5, 0xb8, !PT ;  /* 0x800000000000b812 */ /* 0x000fe200078eb805 */
[----:B------:R-:W-:Y:S02]  /*4620*/  VIADD R5, R25, 0x180 ;  /* 0x0000018019057836 */ /* 0x000fe40000000000 */
[----:B------:R-:W-:Y:S01]  /*4630*/  @!P0 IMAD.U32 R18, R18, 0x10000, RZ ;  /* 0x0001000012128824 */ /* 0x000fe200078e00ff */
[----:B------:R0:W1:Y:S01]  /*4640*/  @!P3 F2F.BF16.F32 R3, R0 ;  /* 0x000000000003b304 */ /* 0x0000620000202000 */
[C---:B------:R-:W-:Y:S01]  /*4650*/  @!P1 IMAD.U32 R7, R6.reuse, 0x10000, RZ ;  /* 0x0001000006079824 */ /* 0x040fe200078e00ff */
[----:B------:R-:W-:Y:S01]  /*4660*/  ISETP.GE.AND P2, PT, R5, R16, PT ;  /* 0x000000100500720c */ /* 0x000fe20003f46270 */
[----:B------:R-:W-:-:S03]  /*4670*/  @!P0 IMAD.U32 R5, R6, 0x10000, RZ ;  /* 0x0001000006058824 */ /* 0x000fc600078e00ff */
[----:B------:R-:W-:Y:S02]  /*4680*/  @!P1 LOP3.LUT R24, R24, 0x80000000, R7, 0xb8, !PT ;  /* 0x8000000018189812 */ /* 0x000fe400078eb807 */
[----:B------:R-:W-:Y:S02]  /*4690*/  @!P0 LOP3.LUT R4, R18, 0x80000000, R5, 0xb8, !PT ;  /* 0x8000000012048812 */ /* 0x000fe400078eb805 */
[----:B------:R-:W2:Y:S01]  /*46a0*/  LDC.U8 R18, c[0x0][0x234] ;  /* 0x00008d00ff127b82 */ /* 0x000ea20000000000 */
[----:B------:R3:W4:Y:S04]  /*46b0*/  @!P1 F2F.BF16.F32 R17, R24 ;  /* 0x0000001800119304 */ /* 0x0007280000202000 */
[----:B0-----:R-:W-:Y:S02]  /*46c0*/  @!P2 IMAD.U32 R0, R19, 0x10000, RZ ;  /* 0x000100001300a824 */ /* 0x001fe400078e00ff */
[----:B------:R-:W-:-:S02]  /*46d0*/  @!P2 IMAD.U32 R5, R6, 0x10000, RZ ;  /* 0x000100000605a824 */ /* 0x000fc400078e00ff */
[----:B------:R3:W0:Y:S03]  /*46e0*/  @!P0 F2F.BF16.F32 R22, R4 ;  /* 0x0000000400168304 */ /* 0x0006260000202000 */
[----:B------:R-:W-:-:S05]  /*46f0*/  @!P2 LOP3.LUT R0, R0, 0x80000000, R5, 0xb8, !PT ;  /* 0x800000000000a812 */ /* 0x000fca00078eb805 */
[----:B------:R3:W0:Y:S01]  /*4700*/  @!P2 F2F.BF16.F32 R19, R0 ;  /* 0x000000000013a304 */ /* 0x0006220000202000 */
[----:B-1--4-:R-:W-:Y:S05]  /*4710*/  @P3 BRA `(.L_x_3326) ;  /* 0x0000001000403947 */ /* 0x012fea0003800000 */
[----:B------:R-:W1:Y:S01]  /*4720*/  LDC.64 R8, c[0x0][0x218] ;  /* 0x00008600ff087b82 */ /* 0x000e620000000a00 */
[----:B--23--:R-:W-:Y:S01]  /*4730*/  PRMT R0, R18, 0x9910, RZ ;  /* 0x0000991012007816 */ /* 0x00cfe200000000ff */
[----:B------:R-:W-:Y:S01]  /*4740*/  IMAD R25, R2, 0x200, R25 ;  /* 0x0000020002197824 */ /* 0x000fe200078e0219 */
[----:B------:R-:W-:Y:S02]  /*4750*/  ULDC UR4, c[0x0][0x238] ;  /* 0x00008e0000047ab9 */ /* 0x000fe40000000800 */
[----:B------:R-:W-:Y:S01]  /*4760*/  ISETP.GT.AND P0, PT, R0, 0x9, PT ;  /* 0x000000090000780c */ /* 0x000fe20003f04270 */
[----:B------:R-:W-:-:S05]  /*4770*/  IMAD R25, R25, UR4, RZ ;  /* 0x0000000419197c24 */ /* 0x000fca000f8e02ff */
[----:B-1----:R-:W-:-:S05]  /*4780*/  IADD3 R8, P1, R25, R8, RZ ;  /* 0x0000000819087210 */ /* 0x002fca0007f3e0ff */
        /* <DEDUP_REMOVED lines=12> */
[----:B------:R-:W1:Y:S02]  /*4850*/  F2I.FTZ.TRUNC.NTZ R3, R3 ;  /* 0x0000000300037305 */ /* 0x000e64000021f100 */
[----:B-1----:R1:W-:Y:S01]  /*4860*/  STG.E.U8 desc[UR36][R8.64], R3 ;  /* 0x0000000308007986 */ /* 0x0023e2000c101124 */
[----:B------:R-:W-:Y:S05]  /*4870*/  BRA `(.L_x_3326) ;  /* 0x0000000c00e87947 */ /* 0x000fea0003800000 */
.L_x_3330:
[----:B------:R-:W-:Y:S02]  /*4880*/  IMAD.U32 R5, R3, 0x10000, RZ ;  /* 0x0001000003057824 */ /* 0x000fe400078e00ff */
[----:B------:R-:W-:-:S04]  /*4890*/  IMAD.MOV.U32 R25, RZ, RZ, R23 ;  /* 0x000000ffff197224 */ /* 0x000fc800078e0017 */
[----:B------:R-:W1:Y:S02]  /*48a0*/  F2I.S64.TRUNC R4, R5 ;  /* 0x0000000500047311 */ /* 0x000e64000020d900 */
[----:B-1----:R1:W-:Y:S01]  /*48b0*/  STG.E.U8 desc[UR36][R8.64], R4 ;  /* 0x0000000408007986 */ /* 0x0023e2000c101124 */
[----:B------:R-:W-:Y:S05]  /*48c0*/  BRA `(.L_x_3326) ;  /* 0x0000000c00d47947 */ /* 0x000fea0003800000 */
.L_x_3329:
        /* <DEDUP_REMOVED lines=8> */
[----:B------:R-:W1:Y:S02]  /*4950*/  F2I.S64.TRUNC R4, R4 ;  /* 0x0000000400047311 */ /* 0x000e64000020d900 */
[----:B-1----:R1:W-:Y:S01]  /*4960*/  STG.E.64 desc[UR36][R8.64], R4 ;  /* 0x0000000408007986 */ /* 0x0023e2000c101b24 */
[----:B------:R-:W-:Y:S05]  /*4970*/  BRA `(.L_x_3326) ;  /* 0x0000000c00a87947 */ /* 0x000fea0003800000 */
.L_x_3333:
[----:B------:R-:W-:Y:S02]  /*4980*/  IMAD.U32 R3, R3, 0x10000, RZ ;  /* 0x0001000003037824 */ /* 0x000fe400078e00ff */
[----:B------:R-:W-:-:S04]  /*4990*/  IMAD.MOV.U32 R25, RZ, RZ, R23 ;  /* 0x000000ffff197224 */ /* 0x000fc800078e0017 */
[----:B------:R-:W1:Y:S02]  /*49a0*/  F2I.FTZ.TRUNC.NTZ R3, R3 ;  /* 0x0000000300037305 */ /* 0x000e64000021f100 */
[----:B-1----:R1:W-:Y:S01]  /*49b0*/  STG.E desc[UR36][R8.64], R3 ;  /* 0x0000000308007986 */ /* 0x0023e2000c101924 */
[----:B------:R-:W-:Y:S05]  /*49c0*/  BRA `(.L_x_3326) ;  /* 0x0000000c00947947 */ /* 0x000fea0003800000 */
.L_x_3332:
[----:B------:R-:W-:Y:S02]  /*49d0*/  IMAD.U32 R3, R3, 0x10000, RZ ;  /* 0x0001000003037824 */ /* 0x000fe400078e00ff */
[----:B------:R-:W-:-:S04]  /*49e0*/  IMAD.MOV.U32 R25, RZ, RZ, R23 ;  /* 0x000000ffff197224 */ /* 0x000fc800078e0017 */
[----:B------:R-:W1:Y:S02]  /*49f0*/  F2I.FTZ.TRUNC.NTZ R3, R3 ;  /* 0x0000000300037305 */ /* 0x000e64000021f100 */
[----:B-1----:R1:W-:Y:S01]  /*4a00*/  STG.E.U16 desc[UR36][R8.64], R3 ;  /* 0x0000000308007986 */ /* 0x0023e2000c101524 */
[----:B------:R-:W-:Y:S05]  /*4a10*/  BRA `(.L_x_3326) ;  /* 0x0000000c00807947 */ /* 0x000fea0003800000 */
.L_x_3328:
        /* <DEDUP_REMOVED lines=10> */
.L_x_3335:
[----:B------:R-:W-:Y:S02]  /*4ac0*/  IMAD.U32 R0, R3, 0x10000, RZ ;  /* 0x0001000003007824 */ /* 0x000fe400078e00ff */
[----:B------:R-:W-:-:S03]  /*4ad0*/  IMAD.MOV.U32 R25, RZ, RZ, R23 ;  /* 0x000000ffff197224 */ /* 0x000fc600078e0017 */
[----:B------:R-:W-:-:S05]  /*4ae0*/  F2FP.F16.F32.PACK_AB R0, RZ, R0 ;  /* 0x00000000ff00723e */ /* 0x000fca00000000ff */
[----:B------:R1:W-:Y:S01]  /*4af0*/  STG.E.U16 desc[UR36][R8.64], R0 ;  /* 0x0000000008007986 */ /* 0x0003e2000c101524 */
[----:B------:R-:W-:Y:S05]  /*4b00*/  BRA `(.L_x_3326) ;  /* 0x0000000c00447947 */ /* 0x000fea0003800000 */
.L_x_3334:
        /* <DEDUP_REMOVED lines=11> */
.L_x_3337:
[----:B------:R-:W-:Y:S02]  /*4bc0*/  IMAD.U32 R3, R3, 0x10000, RZ ;  /* 0x0001000003037824 */ /* 0x000fe400078e00ff */
[----:B------:R-:W-:-:S03]  /*4bd0*/  IMAD.MOV.U32 R25, RZ, RZ, R23 ;  /* 0x000000ffff197224 */ /* 0x000fc600078e0017 */
[----:B------:R-:W-:-:S04]  /*4be0*/  F2FP.F16.F32.PACK_AB R3, RZ, R3 ;  /* 0x00000003ff03723e */ /* 0x000fc800000000ff */
[----:B------:R-:W-:-:S05]  /*4bf0*/  PRMT R3, R3, 0x5410, RZ ;  /* 0x0000541003037816 */ /* 0x000fca00000000ff */
[----:B------:R1:W-:Y:S01]  /*4c00*/  STG.E desc[UR36][R8.64], R3 ;  /* 0x0000000308007986 */ /* 0x0003e2000c101924 */
[----:B------:R-:W-:Y:S05]  /*4c10*/  BRA `(.L_x_3326) ;  /* 0x0000000c00007947 */ /* 0x000fea0003800000 */
.L_x_3336:
[----:B------:R-:W-:Y:S02]  /*4c20*/  IMAD.U32 R4, R3, 0x10000, RZ ;  /* 0x0001000003047824 */ /* 0x000fe400078e00ff */
[----:B------:R-:W-:Y:S02]  /*4c30*/  IMAD.MOV.U32 R25, RZ, RZ, R23 ;  /* 0x000000ffff197224 */ /* 0x000fe400078e0017 */
[----:B------:R-:W-:-:S06]  /*4c40*/  FMUL.FTZ R4, R4, 1 ;  /* 0x3f80000004047820 */ /* 0x000fcc0000410000 */
[----:B------:R-:W1:Y:S02]  /*4c50*/  F2F.F64.F32 R4, R4 ;  /* 0x0000000400047310 */ /* 0x000e640000201800 */
[----:B-1----:R1:W-:Y:S01]  /*4c60*/  STG.E.64 desc[UR36][R8.64], R4 ;  /* 0x0000000408007986 */ /* 0x0023e2000c101b24 */
[----:B------:R-:W-:Y:S05]  /*4c70*/  BRA `(.L_x_3326) ;  /* 0x0000000800e87947 */ /* 0x000fea0003800000 */
.L_x_3327:
        /* <DEDUP_REMOVED lines=14> */
.L_x_3340:
[----:B------:R-:W-:Y:S01]  /*4d60*/  IMAD.U32 R3, R3, 0x10000, RZ ;  /* 0x0001000003037824 */ /* 0x000fe200078e00ff */
[----:B------:R-:W-:Y:S01]  /*4d70*/  CS2R R6, SRZ ;  /* 0x0000000000067805 */ /* 0x000fe2000001ff00 */
[----:B------:R-:W-:Y:S02]  /*4d80*/  IMAD.MOV.U32 R25, RZ, RZ, R23 ;  /* 0x000000ffff197224 */ /* 0x000fe400078e0017 */
[----:B------:R-:W-:-:S04]  /*4d90*/  FMUL.FTZ R3, R3, 1 ;  /* 0x3f80000003037820 */ /* 0x000fc80000410000 */
[----:B------:R-:W1:Y:S02]  /*4da0*/  F2F.F64.F32 R4, R3 ;  /* 0x0000000300047310 */ /* 0x000e640000201800 */
[----:B-1----:R1:W-:Y:S01]  /*4db0*/  STG.E.128 desc[UR36][R8.64], R4 ;  /* 0x0000000408007986 */ /* 0x0023e2000c101d24 */
[----:B------:R-:W-:Y:S05]  /*4dc0*/  BRA `(.L_x_3326) ;  /* 0x0000000800947947 */ /* 0x000fea0003800000 */
.L_x_3339:
        /* <DEDUP_REMOVED lines=21> */
.L_x_3344:
[----:B------:R-:W-:Y:S05]  /*4f20*/  BSYNC B0 ;  /* 0x0000000000007941 */ /* 0x000fea0003800000 */
.L_x_3343:
[----:B------:R-:W-:Y:S01]  /*4f30*/  LOP3.LUT R5, R0, R5, RZ, 0xfc, !PT ;  /* 0x0000000500057212 */ /* 0x000fe200078efcff */
[----:B------:R-:W-:-:S04]  /*4f40*/  IMAD.MOV.U32 R25, RZ, RZ, R23 ;  /* 0x000000ffff197224 */ /* 0x000fc800078e0017 */
[----:B------:R1:W-:Y:S01]  /*4f50*/  STG.E.U8 desc[UR36][R8.64], R5 ;  /* 0x0000000508007986 */ /* 0x0003e2000c101124 */
[----:B------:R-:W-:Y:S05]  /*4f60*/  BRA `(.L_x_3326) ;  /* 0x00000008002c7947 */ /* 0x000fea0003800000 */
.L_x_3342:
        /* <DEDUP_REMOVED lines=13> */
.L_x_3346:
[----:B------:R-:W-:Y:S01]  /*5040*/  IMAD.MOV.U32 R0, RZ, RZ, 0x7f ;  /* 0x0000007fff007424 */ /* 0x000fe200078e00ff */
[----:B------:R-:W-:-:S04]  /*5050*/  ISETP.GT.U32.AND P0, PT, R3, 0x7f800000, PT ;  /* 0x7f8000000300780c */ /* 0x000fc80003f04070 */
[----:B------:R-:W-:-:S09]  /*5060*/  SEL R0, R0, 0x7c, P0 ;  /* 0x0000007c00007807 */ /* 0x000fd20000000000 */
.L_x_3347:
[----:B------:R-:W-:Y:S05]  /*5070*/  BSYNC B0 ;  /* 0x0000000000007941 */ /* 0x000fea0003800000 */
.L_x_3345:
[----:B------:R-:W-:Y:S01]  /*5080*/  LOP3.LUT R3, R5, 0x80000000, RZ, 0xc0, !PT ;  /* 0x8000000005037812 */ /* 0x000fe200078ec0ff */
[----:B------:R-:W-:-:S03]  /*5090*/  IMAD.MOV.U32 R25, RZ, RZ, R23 ;  /* 0x000000ffff197224 */ /* 0x000fc600078e0017 */
[----:B------:R-:W-:-:S04]  /*50a0*/  SHF.R.U32.HI R3, RZ, 0x18, R3 ;  /* 0x00000018ff037819 */ /* 0x000fc80000011603 */
[----:B------:R-:W-:-:S05]  /*50b0*/  LOP3.LUT R3, R0, R3, RZ, 0xfc, !PT ;  /* 0x0000000300037212 */ /* 0x000fca00078efcff */
[----:B------:R1:W-:Y:S01]  /*50c0*/  STG.E.U8 desc[UR36][R8.64], R3 ;  /* 0x0000000308007986 */ /* 0x0003e2000c101124 */
[----:B------:R-:W-:Y:S05]  /*50d0*/  BRA `(.L_x_3326) ;  /* 0x0000000400d07947 */ /* 0x000fea0003800000 */
.L_x_3341:
[----:B------:R1:W-:Y:S01]  /*50e0*/  STG.E.U16 desc[UR36][R8.64], R3 ;  /* 0x0000000308007986 */ /* 0x0003e2000c101524 */
[----:B------:R-:W-:Y:S01]  /*50f0*/  IMAD.MOV.U32 R25, RZ, RZ, R23 ;  /* 0x000000ffff197224 */ /* 0x000fe200078e0017 */
[----:B------:R-:W-:Y:S06]  /*5100*/  BRA `(.L_x_3326) ;  /* 0x0000000400c47947 */ /* 0x000fec0003800000 */
.L_x_3338:
        /* <DEDUP_REMOVED lines=10> */
[----:B------:R-:W1:Y:S02]  /*51b0*/  F2I.FTZ.U32.TRUNC.NTZ R3, R3 ;  /* 0x0000000300037305 */ /* 0x000e64000021f000 */
[----:B-1----:R1:W-:Y:S01]  /*51c0*/  STG.E.U16 desc[UR36][R8.64], R3 ;  /* 0x0000000308007986 */ /* 0x0023e2000c101524 */
[----:B------:R-:W-:Y:S05]  /*51d0*/  BRA `(.L_x_3326) ;  /* 0x0000000400907947 */ /* 0x000fea0003800000 */
.L_x_3350:
        /* <DEDUP_REMOVED lines=17> */
.L_x_3353:
[----:B------:R-:W-:-:S04]  /*52f0*/  LOP3.LUT R3, R5, 0x80000000, RZ, 0xc0, !PT ;  /* 0x8000000005037812 */ /* 0x000fc800078ec0ff */
[----:B------:R-:W-:-:S04]  /*5300*/  SHF.R.U32.HI R3, RZ, 0x18, R3 ;  /* 0x00000018ff037819 */ /* 0x000fc80000011603 */
[----:B------:R-:W-:-:S04]  /*5310*/  LOP3.LUT R0, R0, R3, RZ, 0xfc, !PT ;  /* 0x0000000300007212 */ /* 0x000fc800078efcff */
[----:B------:R-:W-:-:S07]  /*5320*/  PRMT R4, R0, 0x7610, R4 ;  /* 0x0000761000047816 */ /* 0x000fce0000000004 */
.L_x_3352:
[----:B------:R-:W-:Y:S05]  /*5330*/  BSYNC B0 ;  /* 0x0000000000007941 */ /* 0x000fea0003800000 */
.L_x_3351:
[----:B------:R1:W-:Y:S01]  /*5340*/  STG.E.U8 desc[UR36][R8.64], R4 ;  /* 0x0000000408007986 */ /* 0x0003e2000c101124 */
[----:B------:R-:W-:Y:S01]  /*5350*/  IMAD.MOV.U32 R25, RZ, RZ, R23 ;  /* 0x000000ffff197224 */ /* 0x000fe200078e0017 */
[----:B------:R-:W-:Y:S06]  /*5360*/  BRA `(.L_x_3326) ;  /* 0x00000004002c7947 */ /* 0x000fec0003800000 */
.L_x_3349:
        /* <DEDUP_REMOVED lines=17> */
.L_x_3356:
[----:B------:R-:W-:-:S04]  /*5480*/  LOP3.LUT R3, R5, 0x80000000, RZ, 0xc0, !PT ;  /* 0x8000000005037812 */ /* 0x000fc800078ec0ff */
[----:B------:R-:W-:-:S04]  /*5490*/  SHF.R.U32.HI R3, RZ, 0x18, R3 ;  /* 0x00000018ff037819 */ /* 0x000fc80000011603 */
[----:B------:R-:W-:-:S04]  /*54a0*/  LOP3.LUT R0, R0, R3, RZ, 0xfc, !PT ;  /* 0x0000000300007212 */ /* 0x000fc800078efcff */
[----:B------:R-:W-:-:S07]  /*54b0*/  PRMT R4, R0, 0x7610, R4 ;  /* 0x0000761000047816 */ /* 0x000fce0000000004 */
.L_x_3355:
[----:B------:R-:W-:Y:S05]  /*54c0*/  BSYNC B0 ;  /* 0x0000000000007941 */ /* 0x000fea0003800000 */
.L_x_3354:
[----:B------:R1:W-:Y:S01]  /*54d0*/  STG.E.U8 desc[UR36][R8.64], R4 ;  /* 0x0000000408007986 */ /* 0x0003e2000c101124 */
[----:B------:R-:W-:Y:S01]  /*54e0*/  IMAD.MOV.U32 R25, RZ, RZ, R23 ;  /* 0x000000ffff197224 */ /* 0x000fe200078e0017 */
[----:B------:R-:W-:Y:S06]  /*54f0*/  BRA `(.L_x_3326) ;  /* 0x0000000000c87947 */ /* 0x000fec0003800000 */
.L_x_3348:
        /* <DEDUP_REMOVED lines=23> */
.L_x_3331:
[----:B------:R-:W-:Y:S01]  /*5670*/  MOV R14, 0x0 ;  /* 0x00000000000e7802 */ /* 0x000fe20000000f00 */
[----:B------:R-:W-:Y:S01]  /*5680*/  ULDC.64 UR4, c[0x4][0x128] ;  /* 0x01004a0000047ab9 */ /* 0x000fe20000000a00 */
[----:B------:R-:W-:Y:S01]  /*5690*/  ULDC.64 UR6, c[0x4][0x130] ;  /* 0x01004c0000067ab9 */ /* 0x000fe20000000a00 */
[----:B------:R-:W-:Y:S02]  /*56a0*/  IMAD.U32 R4, RZ, RZ, UR4 ;  /* 0x00000004ff047e24 */ /* 0x000fe4000f8e00ff */
[----:B------:R-:W-:Y:S01]  /*56b0*/  IMAD.U32 R5, RZ, RZ, UR5 ;  /* 0x00000005ff057e24 */ /* 0x000fe2000f8e00ff */
[----:B------:R-:W1:Y:S01]  /*56c0*/  LDC.64 R14, c[0x4][R14] ;  /* 0x010000000e0e7b82 */ /* 0x000e620000000a00 */
        /* <DEDUP_REMOVED lines=9> */
[----:B01----:R-:W-:Y:S05]  /*5760*/  CALL.ABS.NOINC R14 ;  /* 0x000000000e007343 */ /* 0x003fea0003c00000 */
.L_x_3359:
[----:B------:R-:W-:Y:S01]  /*5770*/  IMAD.MOV.U32 R25, RZ, RZ, R23 ;  /* 0x000000ffff197224 */ /* 0x000fe200078e0017 */
[----:B------:R-:W-:Y:S06]  /*5780*/  BRA `(.L_x_3326) ;  /* 0x0000000000247947 */ /* 0x000fec0003800000 */
.L_x_3358:
[----:B------:R-:W-:Y:S02]  /*5790*/  IMAD.U32 R4, R3, 0x10000, RZ ;  /* 0x0001000003047824 */ /* 0x000fe400078e00ff */
[----:B------:R-:W-:-:S04]  /*57a0*/  IMAD.MOV.U32 R25, RZ, RZ, R23 ;  /* 0x000000ffff197224 */ /* 0x000fc800078e0017 */
[----:B------:R-:W1:Y:S02]  /*57b0*/  F2I.U64.TRUNC R4, R4 ;  /* 0x0000000400047311 */ /* 0x000e64000020d800 */
[----:B-1----:R1:W-:Y:S01]  /*57c0*/  STG.E.64 desc[UR36][R8.64], R4 ;  /* 0x0000000408007986 */ /* 0x0023e2000c101b24 */
[----:B------:R-:W-:Y:S05]  /*57d0*/  BRA `(.L_x_3326) ;  /* 0x0000000000107947 */ /* 0x000fea0003800000 */
.L_x_3357:
[----:B------:R-:W-:Y:S02]  /*57e0*/  IMAD.U32 R3, R3, 0x10000, RZ ;  /* 0x0001000003037824 */ /* 0x000fe400078e00ff */
[----:B------:R-:W-:-:S04]  /*57f0*/  IMAD.MOV.U32 R25, RZ, RZ, R23 ;  /* 0x000000ffff197224 */ /* 0x000fc800078e0017 */
[----:B------:R-:W1:Y:S02]  /*5800*/  F2I.FTZ.U32.TRUNC.NTZ R3, R3 ;  /* 0x0000000300037305 */ /* 0x000e64000021f000 */
[----:B-1----:R1:W-:Y:S02]  /*5810*/  STG.E desc[UR36][R8.64], R3 ;  /* 0x0000000308007986 */ /* 0x0023e4000c101924 */
.L_x_3326:
[----:B------:R-:W-:Y:S05]  /*5820*/  BSYNC B6 ;  /* 0x0000000000067941 */ /* 0x000fea0003800000 */
.L_x_3325:
[----:B------:R-:W-:Y:S01]  /*5830*/  ISETP.GE.AND P0, PT, R25, R16, PT ;  /* 0x000000101900720c */ /* 0x000fe20003f06270 */
[----:B------:R-:W-:-:S12]  /*5840*/  BSSY B6, `(.L_x_3360) ;  /* 0x00001fc000067945 */ /* 0x000fd80003800000 */
[----:B------:R-:W-:Y:S05]  /*5850*/  @P0 BRA `(.L_x_3361) ;  /* 0x0000001c00e80947 */ /* 0x000fea0003800000 */
[----:B-1--4-:R-:W1:Y:S01]  /*5860*/  LDC.64 R8, c[0x0][0x218] ;  /* 0x00008600ff087b82 */ /* 0x012e620000000a00 */
[----:B---3--:R-:W-:Y:S01]  /*5870*/  IMAD R0, R2, 0x200, R25 ;  /* 0x0000020002007824 */ /* 0x008fe200078e0219 */
[----:B--2---:R-:W-:Y:S01]  /*5880*/  PRMT R4, R18, 0x9910, RZ ;  /* 0x0000991012047816 */ /* 0x004fe200000000ff */
[----:B------:R-:W-:Y:S02]  /*5890*/  ULDC UR4, c[0x0][0x238] ;  /* 0x00008e0000047ab9 */ /* 0x000fe40000000800 */
[----:B------:R-:W-:Y:S02]  /*58a0*/  IMAD R3, R0, UR4, RZ ;  /* 0x0000000400037c24 */ /* 0x000fe4000f8e02ff */
[----:B------:R-:W-:-:S05]  /*58b0*/  IMAD.MOV.U32 R0, RZ, RZ, R4 ;  /* 0x000000ffff007224 */ /* 0x000fca00078e0004 */
[----:B------:R-:W-:Y:S02]  /*58c0*/  ISETP.GT.AND P1, PT, R0, 0x9, PT ;  /* 0x000000090000780c */ /* 0x000fe40003f24270 */
[----:B-1----:R-:W-:-:S05]  /*58d0*/  IADD3 R8, P0, R3, R8, RZ ;  /* 0x0000000803087210 */ /* 0x002fca0007f1e0ff */
        /* <DEDUP_REMOVED lines=10> */
[----:B0-----:R-:W-:-:S04]  /*5980*/  IMAD.U32 R22, R22, 0x10000, RZ ;  /* 0x0001000016167824 */ /* 0x001fc800078e00ff */
[----:B------:R-:W0:Y:S02]  /*5990*/  F2I.FTZ.TRUNC.NTZ R3, R22 ;  /* 0x0000001600037305 */ /* 0x000e24000021f100 */
[----:B0-----:R0:W-:Y:S01]  /*59a0*/  STG.E.U8 desc[UR36][R8.64], R3 ;  /* 0x0000000308007986 */ /* 0x0011e2000c101124 */
[----:B------:R-:W-:Y:S05]  /*59b0*/  BRA `(.L_x_3367) ;  /* 0x0000000c00947947 */ /* 0x000fea0003800000 */
.L_x_3365:
[----:B0-----:R-:W-:-:S06]  /*59c0*/  IMAD.U32 R5, R22, 0x10000, RZ ;  /* 0x0001000016057824 */ /* 0x001fcc00078e00ff */
[----:B------:R-:W0:Y:S02]  /*59d0*/  F2I.S64.TRUNC R4, R5 ;  /* 0x0000000500047311 */ /* 0x000e24000020d900 */
[----:B0-----:R0:W-:Y:S01]  /*59e0*/  STG.E.U8 desc[UR36][R8.64], R4 ;  /* 0x0000000408007986 */ /* 0x0011e2000c101124 */
[----:B------:R-:W-:Y:S05]  /*59f0*/  BRA `(.L_x_3367) ;  /* 0x0000000c00847947 */ /* 0x000fea0003800000 */
.L_x_3364:
[----:B------:R-:W-:-:S13]  /*5a00*/  ISETP.NE.AND P0, PT, R0, 0x2, PT ;  /* 0x000000020000780c */ /* 0x000fda0003f05270 */
[----:B------:R-:W-:Y:S05]  /*5a10*/  @!P0 BRA `(.L_x_3368) ;  /* 0x0000000000308947 */ /* 0x000fea0003800000 */
[----:B------:R-:W-:-:S13]  /*5a20*/  ISETP.NE.AND P0, PT, R0, 0x3, PT ;  /* 0x000000030000780c */ /* 0x000fda0003f05270 */
[----:B------:R-:W-:Y:S05]  /*5a30*/  @!P0 BRA `(.L_x_3369) ;  /* 0x0000000000188947 */ /* 0x000fea0003800000 */
[----:B------:R-:W-:-:S13]  /*5a40*/  ISETP.NE.AND P0, PT, R0, 0x4, PT ;  /* 0x000000040000780c */ /* 0x000fda0003f05270 */
[----:B------:R-:W-:Y:S05]  /*5a50*/  @P0 BRA `(.L_x_3366) ;  /* 0x0000000c000c0947 */ /* 0x000fea0003800000 */
[----:B0-----:R-:W-:-:S06]  /*5a60*/  IMAD.U32 R4, R22, 0x10000, RZ ;  /* 0x0001000016047824 */ /* 0x001fcc00078e00ff */
[----:B------:R-:W0:Y:S02]  /*5a70*/  F2I.S64.TRUNC R4, R4 ;  /* 0x0000000400047311 */ /* 0x000e24000020d900 */
[----:B0-----:R0:W-:Y:S01]  /*5a80*/  STG.E.64 desc[UR36][R8.64], R4 ;  /* 0x0000000408007986 */ /* 0x0011e2000c101b24 */
[----:B------:R-:W-:Y:S05]  /*5a90*/  BRA `(.L_x_3367) ;  /* 0x0000000c005c7947 */ /* 0x000fea0003800000 */
.L_x_3369:
[----:B0-----:R-:W-:-:S04]  /*5aa0*/  IMAD.U32 R22, R22, 0x10000, RZ ;  /* 0x0001000016167824 */ /* 0x001fc800078e00ff */
[----:B------:R-:W0:Y:S02]  /*5ab0*/  F2I.FTZ.TRUNC.NTZ R3, R22 ;  /* 0x0000001600037305 */ /* 0x000e24000021f100 */
[----:B0-----:R0:W-:Y:S01]  /*5ac0*/  STG.E desc[UR36][R8.64], R3 ;  /* 0x0000000308007986 */ /* 0x0011e2000c101924 */
[----:B------:R-:W-:Y:S05]  /*5ad0*/  BRA `(.L_x_3367) ;  /* 0x0000000c004c7947 */ /* 0x000fea0003800000 */
.L_x_3368:
[----:B0-----:R-:W-:-:S04]  /*5ae0*/  IMAD.U32 R22, R22, 0x10000, RZ ;  /* 0x0001000016167824 */ /* 0x001fc800078e00ff */
[----:B------:R-:W0:Y:S02]  /*5af0*/  F2I.FTZ.TRUNC.NTZ R3, R22 ;  /* 0x0000001600037305 */ /* 0x000e24000021f100 */
[----:B0-----:R0:W-:Y:S01]  /*5b00*/  STG.E.U16 desc[UR36][R8.64], R3 ;  /* 0x0000000308007986 */ /* 0x0011e2000c101524 */
[----:B------:R-:W-:Y:S05]  /*5b10*/  BRA `(.L_x_3367) ;  /* 0x0000000c003c7947 */ /* 0x000fea0003800000 */
.L_x_3363:
[----:B------:R-:W-:-:S13]  /*5b20*/  ISETP.GT.AND P0, PT, R0, 0x6, PT ;  /* 0x000000060000780c */ /* 0x000fda0003f04270 */
[----:B------:R-:W-:Y:S05]  /*5b30*/  @P0 BRA `(.L_x_3370) ;  /* 0x00000000002c0947 */ /* 0x000fea0003800000 */
[----:B------:R-:W-:-:S13]  /*5b40*/  ISETP.NE.AND P0, PT, R0, 0x5, PT ;  /* 0x000000050000780c */ /* 0x000fda0003f05270 */
[----:B------:R-:W-:Y:S05]  /*5b50*/  @!P0 BRA `(.L_x_3371) ;  /* 0x0000000000148947 */ /* 0x000fea0003800000 */
[----:B------:R-:W-:-:S13]  /*5b60*/  ISETP.NE.AND P0, PT, R0, 0x6, PT ;  /* 0x000000060000780c */ /* 0x000fda0003f05270 */
[----:B------:R-:W-:Y:S05]  /*5b70*/  @P0 BRA `(.L_x_3366) ;  /* 0x0000000800c40947 */ /* 0x000fea0003800000 */
[----:B0-----:R-:W-:-:S05]  /*5b80*/  IMAD.U32 R3, R22, 0x10000, RZ ;  /* 0x0001000016037824 */ /* 0x001fca00078e00ff */
[----:B------:R0:W-:Y:S01]  /*5b90*/  STG.E desc[UR36][R8.64], R3 ;  /* 0x0000000308007986 */ /* 0x0001e2000c101924 */
[----:B------:R-:W-:Y:S05]  /*5ba0*/  BRA `(.L_x_3367) ;  /* 0x0000000c00187947 */ /* 0x000fea0003800000 */
.L_x_3371:
[----:B0-----:R-:W-:-:S05]  /*5bb0*/  IMAD.U32 R0, R22, 0x10000, RZ ;  /* 0x0001000016007824 */ /* 0x001fca00078e00ff */
[----:B------:R-:W-:-:S05]  /*5bc0*/  F2FP.F16.F32.PACK_AB R0, RZ, R0 ;  /* 0x00000000ff00723e */ /* 0x000fca00000000ff */
[----:B------:R0:W-:Y:S01]  /*5bd0*/  STG.E.U16 desc[UR36][R8.64], R0 ;  /* 0x0000000008007986 */ /* 0x0001e2000c101524 */
[----:B------:R-:W-:Y:S05]  /*5be0*/  BRA `(.L_x_3367) ;  /* 0x0000000c00087947 */ /* 0x000fea0003800000 */
.L_x_3370:
[----:B------:R-:W-:-:S13]  /*5bf0*/  ISETP.NE.AND P0, PT, R0, 0x7, PT ;  /* 0x000000070000780c */ /* 0x000fda0003f05270 */
[----:B------:R-:W-:Y:S05]  /*5c00*/  @!P0 BRA `(.L_x_3372) ;  /* 0x0000000000348947 */ /* 0x000fea0003800000 */
[----:B------:R-:W-:-:S13]  /*5c10*/  ISETP.NE.AND P0, PT, R0, 0x8, PT ;  /* 0x000000080000780c */ /* 0x000fda0003f05270 */
[----:B------:R-:W-:Y:S05]  /*5c20*/  @!P0 BRA `(.L_x_3373) ;  /* 0x0000000000188947 */ /* 0x000fea0003800000 */
[----:B------:R-:W-:-:S13]  /*5c30*/  ISETP.NE.AND P0, PT, R0, 0x9, PT ;  /* 0x000000090000780c */ /* 0x000fda0003f05270 */
[----:B------:R-:W-:Y:S05]  /*5c40*/  @P0 BRA `(.L_x_3366) ;  /* 0x0000000800900947 */ /* 0x000fea0003800000 */
[----:B0-----:R-:W-:Y:S02]  /*5c50*/  IMAD.U32 R22, R22, 0x10000, RZ ;  /* 0x0001000016167824 */ /* 0x001fe400078e00ff */
[----:B------:R-:W-:-:S05]  /*5c60*/  IMAD.MOV.U32 R23, RZ, RZ, RZ ;  /* 0x000000ffff177224 */ /* 0x000fca00078e00ff */
[----:B------:R0:W-:Y:S01]  /*5c70*/  STG.E.64 desc[UR36][R8.64], R22 ;  /* 0x0000001608007986 */ /* 0x0001e2000c101b24 */
[----:B------:R-:W-:Y:S05]  /*5c80*/  BRA `(.L_x_3367) ;  /* 0x0000000800e07947 */ /* 0x000fea0003800000 */
.L_x_3373:
[----:B0-----:R-:W-:-:S05]  /*5c90*/  IMAD.U32 R22, R22, 0x10000, RZ ;  /* 0x0001000016167824 */ /* 0x001fca00078e00ff */
[----:B------:R-:W-:-:S04]  /*5ca0*/  F2FP.F16.F32.PACK_AB R3, RZ, R22 ;  /* 0x00000016ff03723e */ /* 0x000fc800000000ff */
[----:B------:R-:W-:-:S05]  /*5cb0*/  PRMT R3, R3, 0x5410, RZ ;  /* 0x0000541003037816 */ /* 0x000fca00000000ff */
[----:B------:R0:W-:Y:S01]  /*5cc0*/  STG.E desc[UR36][R8.64], R3 ;  /* 0x0000000308007986 */ /* 0x0001e2000c101924 */
[----:B------:R-:W-:Y:S05]  /*5cd0*/  BRA `(.L_x_3367) ;  /* 0x0000000800cc7947 */ /* 0x000fea0003800000 */
.L_x_3372:
[----:B0-----:R-:W-:-:S04]  /*5ce0*/  IMAD.U32 R4, R22, 0x10000, RZ ;  /* 0x0001000016047824 */ /* 0x001fc800078e00ff */
[----:B------:R-:W-:-:S06]  /*5cf0*/  FMUL.FTZ R4, R4, 1 ;  /* 0x3f80000004047820 */ /* 0x000fcc0000410000 */
[----:B------:R-:W0:Y:S02]  /*5d00*/  F2F.F64.F32 R4, R4 ;  /* 0x0000000400047310 */ /* 0x000e240000201800 */
[----:B0-----:R0:W-:Y:S01]  /*5d10*/  STG.E.64 desc[UR36][R8.64], R4 ;  /* 0x0000000408007986 */ /* 0x0011e2000c101b24 */
[----:B------:R-:W-:Y:S05]  /*5d20*/  BRA `(.L_x_3367) ;  /* 0x0000000800b87947 */ /* 0x000fea0003800000 */
.L_x_3362:
        /* <DEDUP_REMOVED lines=8> */
[----:B0-----:R-:W-:-:S05]  /*5db0*/  IMAD.U32 R22, R22, 0x10000, RZ ;  /* 0x0001000016167824 */ /* 0x001fca00078e00ff */
[----:B------:R-:W-:-:S04]  /*5dc0*/  FSETP.NEU.FTZ.AND P0, PT, R22, RZ, PT ;  /* 0x000000ff1600720b */ /* 0x000fc80003f1d000 */
[----:B------:R-:W-:-:S05]  /*5dd0*/  SEL R3, RZ, 0x1, !P0 ;  /* 0x00000001ff037807 */ /* 0x000fca0004000000 */
[----:B------:R0:W-:Y:S01]  /*5de0*/  STG.E.U8 desc[UR36][R8.64], R3 ;  /* 0x0000000308007986 */ /* 0x0001e2000c101124 */
[----:B------:R-:W-:Y:S05]  /*5df0*/  BRA `(.L_x_3367) ;  /* 0x0000000800847947 */ /* 0x000fea0003800000 */
.L_x_3376:
[----:B0-----:R-:W-:Y:S01]  /*5e00*/  IMAD.U32 R22, R22, 0x10000, RZ ;  /* 0x0001000016167824 */ /* 0x001fe200078e00ff */
[----:B------:R-:W-:-:S03]  /*5e10*/  CS2R R6, SRZ ;  /* 0x0000000000067805 */ /* 0x000fc6000001ff00 */
[----:B------:R-:W-:-:S06]  /*5e20*/  FMUL.FTZ R4, R22, 1 ;  /* 0x3f80000016047820 */ /* 0x000fcc0000410000 */
[----:B------:R-:W0:Y:S02]  /*5e30*/  F2F.F64.F32 R4, R4 ;  /* 0x0000000400047310 */ /* 0x000e240000201800 */
[----:B0-----:R0:W-:Y:S01]  /*5e40*/  STG.E.128 desc[UR36][R8.64], R4 ;  /* 0x0000000408007986 */ /* 0x0011e2000c101d24 */
[----:B------:R-:W-:Y:S05]  /*5e50*/  BRA `(.L_x_3367) ;  /* 0x00000008006c7947 */ /* 0x000fea0003800000 */
.L_x_3375:
[----:B------:R-:W-:-:S13]  /*5e60*/  ISETP.NE.AND P0, PT, R0, 0xf, PT ;  /* 0x0000000f0000780c */ /* 0x000fda0003f05270 */
[----:B------:R-:W-:Y:S05]  /*5e70*/  @!P0 BRA `(.L_x_3377) ;  /* 0x0000000000b48947 */ /* 0x000fea0003800000 */
[----:B------:R-:W-:-:S13]  /*5e80*/  ISETP.NE.AND P0, PT, R0, 0x17, PT ;  /* 0x000000170000780c */ /* 0x000fda0003f05270 */
[----:B------:R-:W-:Y:S05]  /*5e90*/  @!P0 BRA `(.L_x_3378) ;  /* 0x0000000000548947 */ /* 0x000fea0003800000 */
[----:B------:R-:W-:-:S13]  /*5ea0*/  ISETP.NE.AND P0, PT, R0, 0x18, PT ;  /* 0x000000180000780c */ /* 0x000fda0003f05270 */
[----:B------:R-:W-:Y:S05]  /*5eb0*/  @P0 BRA `(.L_x_3366) ;  /* 0x0000000400f40947 */ /* 0x000fea0003800000 */
[----:B0-----:R-:W-:Y:S01]  /*5ec0*/  IMAD.U32 R7, R22, 0x10000, RZ ;  /* 0x0001000016077824 */ /* 0x001fe200078e00ff */
        /* <DEDUP_REMOVED lines=14> */
.L_x_3380:
[----:B------:R-:W-:Y:S05]  /*5fb0*/  BSYNC B0 ;  /* 0x0000000000007941 */ /* 0x000fea0003800000 */
.L_x_3379:
[----:B------:R-:W-:-:S05]  /*5fc0*/  LOP3.LUT R5, R0, R5, RZ, 0xfc, !PT ;  /* 0x0000000500057212 */ /* 0x000fca00078efcff */
[----:B------:R0:W-:Y:S01]  /*5fd0*/  STG.E.U8 desc[UR36][R8.64], R5 ;  /* 0x0000000508007986 */ /* 0x0001e2000c101124 */
[----:B------:R-:W-:Y:S05]  /*5fe0*/  BRA `(.L_x_3367) ;  /* 0x0000000800087947 */ /* 0x000fea0003800000 */
.L_x_3378:
[----:B0-----:R-:W-:Y:S01]  /*5ff0*/  IMAD.U32 R5, R22, 0x10000, RZ ;  /* 0x0001000016057824 */ /* 0x001fe200078e00ff */
        /* <DEDUP_REMOVED lines=12> */
.L_x_3382:
[----:B------:R-:W-:Y:S01]  /*60c0*/  IMAD.MOV.U32 R0, RZ, RZ, 0x7f ;  /* 0x0000007fff007424 */ /* 0x000fe200078e00ff */
[----:B------:R-:W-:-:S04]  /*60d0*/  ISETP.GT.U32.AND P0, PT, R3, 0x7f800000, PT ;  /* 0x7f8000000300780c */ /* 0x000fc80003f04070 */
[----:B------:R-:W-:-:S09]  /*60e0*/  SEL R0, R0, 0x7c, P0 ;  /* 0x0000007c00007807 */ /* 0x000fd20000000000 */
.L_x_3383:
[----:B------:R-:W-:Y:S05]  /*60f0*/  BSYNC B0 ;  /* 0x0000000000007941 */ /* 0x000fea0003800000 */
.L_x_3381:
[----:B------:R-:W-:-:S04]  /*6100*/  LOP3.LUT R3, R5, 0x80000000, RZ, 0xc0, !PT ;  /* 0x8000000005037812 */ /* 0x000fc800078ec0ff */
[----:B------:R-:W-:-:S04]  /*6110*/  SHF.R.U32.HI R3, RZ, 0x18, R3 ;  /* 0x00000018ff037819 */ /* 0x000fc80000011603 */
[----:B------:R-:W-:-:S05]  /*6120*/  LOP3.LUT R3, R0, R3, RZ, 0xfc, !PT ;  /* 0x0000000300037212 */ /* 0x000fca00078efcff */
[----:B------:R0:W-:Y:S01]  /*6130*/  STG.E.U8 desc[UR36][R8.64], R3 ;  /* 0x0000000308007986 */ /* 0x0001e2000c101124 */
[----:B------:R-:W-:Y:S05]  /*6140*/  BRA `(.L_x_3367) ;  /* 0x0000000400b07947 */ /* 0x000fea0003800000 */
.L_x_3377:
[----:B0-----:R0:W-:Y:S01]  /*6150*/  STG.E.U16 desc[UR36][R8.64], R22 ;  /* 0x0000001608007986 */ /* 0x0011e2000c101524 */
[----:B------:R-:W-:Y:S05]  /*6160*/  BRA `(.L_x_3367) ;  /* 0x0000000400a87947 */ /* 0x000fea0003800000 */
.L_x_3374:
        /* <DEDUP_REMOVED lines=8> */
[----:B0-----:R-:W-:-:S06]  /*61f0*/  IMAD.U32 R3, R22, 0x10000, RZ ;  /* 0x0001000016037824 */ /* 0x001fcc00078e00ff */
[----:B------:R-:W0:Y:S02]  /*6200*/  F2I.FTZ.U32.TRUNC.NTZ R3, R3 ;  /* 0x0000000300037305 */ /* 0x000e24000021f000 */
[----:B0-----:R4:W-:Y:S01]  /*6210*/  STG.E.U16 desc[UR36][R8.64], R3 ;  /* 0x0000000308007986 */ /* 0x0019e2000c101524 */
[----:B------:R-:W-:Y:S05]  /*6220*/  BRA `(.L_x_3367) ;  /* 0x0000000400787947 */ /* 0x000fea0003800000 */
.L_x_3386:
[----:B0-----:R-:W-:Y:S01]  /*6230*/  IMAD.U32 R5, R22, 0x10000, RZ ;  /* 0x0001000016057824 */ /* 0x001fe200078e00ff */
        /* <DEDUP_REMOVED lines=16> */
.L_x_3389:
[----:B------:R-:W-:-:S04]  /*6340*/  LOP3.LUT R3, R5, 0x80000000, RZ, 0xc0, !PT ;  /* 0x8000000005037812 */ /* 0x000fc800078ec0ff */
[----:B------:R-:W-:-:S04]  /*6350*/  SHF.R.U32.HI R3, RZ, 0x18, R3 ;  /* 0x00000018ff037819 */ /* 0x000fc80000011603 */
[----:B------:R-:W-:-:S04]  /*6360*/  LOP3.LUT R0, R0, R3, RZ, 0xfc, !PT ;  /* 0x0000000300007212 */ /* 0x000fc800078efcff */
[----:B------:R-:W-:-:S07]  /*6370*/  PRMT R4, R0, 0x7610, R4 ;  /* 0x0000761000047816 */ /* 0x000fce0000000004 */
.L_x_3388:
[----:B------:R-:W-:Y:S05]  /*6380*/  BSYNC B0 ;  /* 0x0000000000007941 */ /* 0x000fea0003800000 */
.L_x_3387:
[----:B------:R3:W-:Y:S01]  /*6390*/  STG.E.U8 desc[UR36][R8.64], R4 ;  /* 0x0000000408007986 */ /* 0x0007e2000c101124 */
[----:B------:R-:W-:Y:S05]  /*63a0*/  BRA `(.L_x_3367) ;  /* 0x0000000400187947 */ /* 0x000fea0003800000 */
.L_x_3385:
        /* <DEDUP_REMOVED lines=17> */
.L_x_3392:
[----:B------:R-:W-:-:S04]  /*64c0*/  LOP3.LUT R3, R5, 0x80000000, RZ, 0xc0, !PT ;  /* 0x8000000005037812 */ /* 0x000fc800078ec0ff */
[----:B------:R-:W-:-:S04]  /*64d0*/  SHF.R.U32.HI R3, RZ, 0x18, R3 ;  /* 0x00000018ff037819 */ /* 0x000fc80000011603 */
[----:B------:R-:W-:-:S04]  /*64e0*/  LOP3.LUT R0, R0, R3, RZ, 0xfc, !PT ;  /* 0x0000000300007212 */ /* 0x000fc800078efcff */
[----:B------:R-:W-:-:S07]  /*64f0*/  PRMT R4, R0, 0x7610, R4 ;  /* 0x0000761000047816 */ /* 0x000fce0000000004 */
.L_x_3391:
[----:B------:R-:W-:Y:S05]  /*6500*/  BSYNC B0 ;  /* 0x0000000000007941 */ /* 0x000fea0003800000 */
.L_x_3390:
[----:B------:R0:W-:Y:S01]  /*6510*/  STG.E.U8 desc[UR36][R8.64], R4 ;  /* 0x0000000408007986 */ /* 0x0001e2000c101124 */
[----:B------:R-:W-:Y:S05]  /*6520*/  BRA `(.L_x_3367) ;  /* 0x0000000000b87947 */ /* 0x000fea0003800000 */
.L_x_3384:
[----:B------:R-:W-:-:S13]  /*6530*/  ISETP.NE.AND P0, PT, R0, 0x1c, PT ;  /* 0x0000001c0000780c */ /* 0x000fda0003f05270 */
[----:B------:R-:W-:Y:S05]  /*6540*/  @!P0 BRA `(.L_x_3393) ;  /* 0x0000000000a48947 */ /* 0x000fea0003800000 */
[----:B------:R-:W-:-:S13]  /*6550*/  ISETP.NE.AND P0, PT, R0, 0x1d, PT ;  /* 0x0000001d0000780c */ /* 0x000fda0003f05270 */
[----:B------:R-:W-:Y:S05]  /*6560*/  @!P0 BRA `(.L_x_3394) ;  /* 0x00000000008c8947 */ /* 0x000fea0003800000 */
[----:B------:R-:W-:-:S13]  /*6570*/  ISETP.NE.AND P0, PT, R0, 0x2c, PT ;  /* 0x0000002c0000780c */ /* 0x000fda0003f05270 */
[----:B------:R-:W-:Y:S05]  /*6580*/  @P0 BRA `(.L_x_3366) ;  /* 0x0000000000400947 */ /* 0x000fea0003800000 */
[----:B0-----:R-:W-:-:S05]  /*6590*/  IMAD.U32 R22, R22, 0x10000, RZ ;  /* 0x0001000016167824 */ /* 0x001fca00078e00ff */
        /* <DEDUP_REMOVED lines=15> */
.L_x_3366:
        /* <DEDUP_REMOVED lines=16> */
.L_x_3395:
[----:B------:R-:W-:Y:S05]  /*6790*/  BRA `(.L_x_3367) ;  /* 0x00000000001c7947 */ /* 0x000fea0003800000 */
.L_x_3394:
[----:B0-----:R-:W-:-:S06]  /*67a0*/  IMAD.U32 R4, R22, 0x10000, RZ ;  /* 0x0001000016047824 */ /* 0x001fcc00078e00ff */
[----:B------:R-:W0:Y:S02]  /*67b0*/  F2I.U64.TRUNC R4, R4 ;  /* 0x0000000400047311 */ /* 0x000e24000020d800 */
[----:B0-----:R2:W-:Y:S01]  /*67c0*/  STG.E.64 desc[UR36][R8.64], R4 ;  /* 0x0000000408007986 */ /* 0x0015e2000c101b24 */
[----:B------:R-:W-:Y:S05]  /*67d0*/  BRA `(.L_x_3367) ;  /* 0x00000000000c7947 */ /* 0x000fea0003800000 */
.L_x_3393:
[----:B0-----:R-:W-:-:S04]  /*67e0*/  IMAD.U32 R22, R22, 0x10000, RZ ;  /* 0x0001000016167824 */ /* 0x001fc800078e00ff */
[----:B------:R-:W0:Y:S02]  /*67f0*/  F2I.FTZ.U32.TRUNC.NTZ R3, R22 ;  /* 0x0000001600037305 */ /* 0x000e24000021f000 */
[----:B0-----:R0:W-:Y:S02]  /*6800*/  STG.E desc[UR36][R8.64], R3 ;  /* 0x0000000308007986 */ /* 0x0011e4000c101924 */
.L_x_3367:
        /* <DEDUP_REMOVED lines=25> */
.L_x_3399:
[----:B------:R-:W-:-:S06]  /*69a0*/  IMAD.U32 R5, R17, 0x10000, RZ ;  /* 0x0001000011057824 */ /* 0x000fcc00078e00ff */
[----:B------:R-:W0:Y:S02]  /*69b0*/  F2I.S64.TRUNC R4, R5 ;  /* 0x0000000500047311 */ /* 0x000e24000020d900 */
[----:B0-----:R3:W-:Y:S01]  /*69c0*/  STG.E.U8 desc[UR36][R8.64], R4 ;  /* 0x0000000408007986 */ /* 0x0017e2000c101124 */
[----:B------:R-:W-:Y:S05]  /*69d0*/  BRA `(.L_x_3401) ;  /* 0x0000000c00847947 */ /* 0x000fea0003800000 */
.L_x_3398:
        /* <DEDUP_REMOVED lines=10> */
.L_x_3403:
[----:B------:R-:W-:-:S06]  /*6a80*/  IMAD.U32 R17, R17, 0x10000, RZ ;  /* 0x0001000011117824 */ /* 0x000fcc00078e00ff */
[----:B------:R-:W0:Y:S02]  /*6a90*/  F2I.FTZ.TRUNC.NTZ R17, R17 ;  /* 0x0000001100117305 */ /* 0x000e24000021f100 */
[----:B0-----:R2:W-:Y:S01]  /*6aa0*/  STG.E desc[UR36][R8.64], R17 ;  /* 0x0000001108007986 */ /* 0x0015e2000c101924 */
[----:B------:R-:W-:Y:S05]  /*6ab0*/  BRA `(.L_x_3401) ;  /* 0x0000000c004c7947 */ /* 0x000fea0003800000 */
.L_x_3402:
[----:B------:R-:W-:-:S06]  /*6ac0*/  IMAD.U32 R17, R17, 0x10000, RZ ;  /* 0x0001000011117824 */ /* 0x000fcc00078e00ff */
[----:B------:R-:W0:Y:S02]  /*6ad0*/  F2I.FTZ.TRUNC.NTZ R17, R17 ;  /* 0x0000001100117305 */ /* 0x000e24000021f100 */
[----:B0-----:R0:W-:Y:S01]  /*6ae0*/  STG.E.U16 desc[UR36][R8.64], R17 ;  /* 0x0000001108007986 */ /* 0x0011e2000c101524 */
[----:B------:R-:W-:Y:S05]  /*6af0*/  BRA `(.L_x_3401) ;  /* 0x0000000c003c7947 */ /* 0x000fea0003800000 */
.L_x_3397:
        /* <DEDUP_REMOVED lines=9> */
.L_x_3405:
[----:B------:R-:W-:-:S05]  /*6b90*/  IMAD.U32 R0, R17, 0x10000, RZ ;  /* 0x0001000011007824 */ /* 0x000fca00078e00ff */
[----:B------:R-:W-:-:S05]  /*6ba0*/  F2FP.F16.F32.PACK_AB R0, RZ, R0 ;  /* 0x00000000ff00723e */ /* 0x000fca00000000ff */
[----:B------:R0:W-:Y:S01]  /*6bb0*/  STG.E.U16 desc[UR36][R8.64], R0 ;  /* 0x0000000008007986 */ /* 0x0001e2000c101524 */
[----:B------:R-:W-:Y:S05]  /*6bc0*/  BRA `(.L_x_3401) ;  /* 0x0000000c00087947 */ /* 0x000fea0003800000 */
.L_x_3404:
        /* <DEDUP_REMOVED lines=10> */
.L_x_3407:
[----:B------:R-:W-:-:S05]  /*6c70*/  IMAD.U32 R17, R17, 0x10000, RZ ;  /* 0x0001000011117824 */ /* 0x000fca00078e00ff */
[----:B------:R-:W-:-:S04]  /*6c80*/  F2FP.F16.F32.PACK_AB R3, RZ, R17 ;  /* 0x00000011ff03723e */ /* 0x000fc800000000ff */
[----:B------:R-:W-:-:S05]  /*6c90*/  PRMT R3, R3, 0x5410, RZ ;  /* 0x0000541003037816 */ /* 0x000fca00000000ff */
[----:B------:R0:W-:Y:S01]  /*6ca0*/  STG.E desc[UR36][R8.64], R3 ;  /* 0x0000000308007986 */ /* 0x0001e2000c101924 */
[----:B------:R-:W-:Y:S05]  /*6cb0*/  BRA `(.L_x_3401) ;  /* 0x0000000800cc7947 */ /* 0x000fea0003800000 */
.L_x_3406:
[----:B------:R-:W-:-:S04]  /*6cc0*/  IMAD.U32 R4, R17, 0x10000, RZ ;  /* 0x0001000011047824 */ /* 0x000fc800078e00ff */
[----:B------:R-:W-:-:S06]  /*6cd0*/  FMUL.FTZ R4, R4, 1 ;  /* 0x3f80000004047820 */ /* 0x000fcc0000410000 */
[----:B------:R-:W0:Y:S02]  /*6ce0*/  F2F.F64.F32 R4, R4 ;  /* 0x0000000400047310 */ /* 0x000e240000201800 */
[----:B0-----:R0:W-:Y:S01]  /*6cf0*/  STG.E.64 desc[UR36][R8.64], R4 ;  /* 0x0000000408007986 */ /* 0x0011e2000c101b24 */
[----:B------:R-:W-:Y:S05]  /*6d00*/  BRA `(.L_x_3401) ;  /* 0x0000000800b87947 */ /* 0x000fea0003800000 */
.L_x_3396:
        /* <DEDUP_REMOVED lines=13> */
.L_x_3410:
[----:B------:R-:W-:Y:S01]  /*6de0*/  IMAD.U32 R17, R17, 0x10000, RZ ;  /* 0x0001000011117824 */ /* 0x000fe200078e00ff */
[----:B------:R-:W-:-:S03]  /*6df0*/  CS2R R6, SRZ ;  /* 0x0000000000067805 */ /* 0x000fc6000001ff00 */
[----:B------:R-:W-:-:S06]  /*6e00*/  FMUL.FTZ R4, R17, 1 ;  /* 0x3f80000011047820 */ /* 0x000fcc0000410000 */
[----:B------:R-:W0:Y:S02]  /*6e10*/  F2F.F64.F32 R4, R4 ;  /* 0x0000000400047310 */ /* 0x000e240000201800 */
[----:B0-----:R0:W-:Y:S01]  /*6e20*/  STG.E.128 desc[UR36][R8.64], R4 ;  /* 0x0000000408007986 */ /* 0x0011e2000c101d24 */
[----:B------:R-:W-:Y:S05]  /*6e30*/  BRA `(.L_x_3401) ;  /* 0x00000008006c7947 */ /* 0x000fea0003800000 */
.L_x_3409:
        /* <DEDUP_REMOVED lines=21> */
.L_x_3414:
[----:B------:R-:W-:Y:S05]  /*6f90*/  BSYNC B0 ;  /* 0x0000000000007941 */ /* 0x000fea0003800000 */
.L_x_3413:
[----:B------:R-:W-:-:S05]  /*6fa0*/  LOP3.LUT R5, R0, R5, RZ, 0xfc, !PT ;  /* 0x0000000500057212 */ /* 0x000fca00078efcff */
[----:B------:R0:W-:Y:S01]  /*6fb0*/  STG.E.U8 desc[UR36][R8.64], R5 ;  /* 0x0000000508007986 */ /* 0x0001e2000c101124 */
[----:B------:R-:W-:Y:S05]  /*6fc0*/  BRA `(.L_x_3401) ;  /* 0x0000000800087947 */ /* 0x000fea0003800000 */
.L_x_3412:
        /* <DEDUP_REMOVED lines=13> */
.L_x_3416:
[----:B------:R-:W-:Y:S01]  /*70a0*/  IMAD.MOV.U32 R0, RZ, RZ, 0x7f ;  /* 0x0000007fff007424 */ /* 0x000fe200078e00ff */
[----:B------:R-:W-:-:S04]  /*70b0*/  ISETP.GT.U32.AND P0, PT, R3, 0x7f800000, PT ;  /* 0x7f8000000300780c */ /* 0x000fc80003f04070 */
[----:B------:R-:W-:-:S09]  /*70c0*/  SEL R0, R0, 0x7c, P0 ;  /* 0x0000007c00007807 */ /* 0x000fd20000000000 */
.L_x_3417:
[----:B------:R-:W-:Y:S05]  /*70d0*/  BSYNC B0 ;  /* 0x0000000000007941 */ /* 0x000fea0003800000 */
.L_x_3415:
[----:B------:R-:W-:-:S04]  /*70e0*/  LOP3.LUT R3, R17, 0x80000000, RZ, 0xc0, !PT ;  /* 0x8000000011037812 */ /* 0x000fc800078ec0ff */
[----:B------:R-:W-:-:S04]  /*70f0*/  SHF.R.U32.HI R3, RZ, 0x18, R3 ;  /* 0x00000018ff037819 */ /* 0x000fc80000011603 */
[----:B------:R-:W-:-:S05]  /*7100*/  LOP3.LUT R3, R0, R3, RZ, 0xfc, !PT ;  /* 0x0000000300037212 */ /* 0x000fca00078efcff */
[----:B------:R0:W-:Y:S01]  /*7110*/  STG.E.U8 desc[UR36][R8.64], R3 ;  /* 0x0000000308007986 */ /* 0x0001e2000c101124 */
[----:B------:R-:W-:Y:S05]  /*7120*/  BRA `(.L_x_3401) ;  /* 0x0000000400b07947 */ /* 0x000fea0003800000 */
.L_x_3411:
[----:B------:R0:W-:Y:S01]  /*7130*/  STG.E.U16 desc[UR36][R8.64], R17 ;  /* 0x0000001108007986 */ /* 0x0001e2000c101524 */
[----:B------:R-:W-:Y:S05]  /*7140*/  BRA `(.L_x_3401) ;  /* 0x0000000400a87947 */ /* 0x000fea0003800000 */
.L_x_3408:
        /* <DEDUP_REMOVED lines=12> */
.L_x_3420:
        /* <DEDUP_REMOVED lines=17> */
.L_x_3423:
[----:B------:R-:W-:-:S04]  /*7320*/  LOP3.LUT R3, R17, 0x80000000, RZ, 0xc0, !PT ;  /* 0x8000000011037812 */ /* 0x000fc800078ec0ff */
[----:B------:R-:W-:-:S04]  /*7330*/  SHF.R.U32.HI R3, RZ, 0x18, R3 ;  /* 0x00000018ff037819 */ /* 0x000fc80000011603 */
[----:B------:R-:W-:-:S04]  /*7340*/  LOP3.LUT R0, R0, R3, RZ, 0xfc, !PT ;  /* 0x0000000300007212 */ /* 0x000fc800078efcff */
[----:B------:R-:W-:-:S07]  /*7350*/  PRMT R4, R0, 0x7610, R4 ;  /* 0x0000761000047816 */ /* 0x000fce0000000004 */
.L_x_3422:
[----:B------:R-:W-:Y:S05]  /*7360*/  BSYNC B0 ;  /* 0x0000000000007941 */ /* 0x000fea0003800000 */
.L_x_3421:
[----:B------:R0:W-:Y:S01]  /*7370*/  STG.E.U8 desc[UR36][R8.64], R4 ;  /* 0x0000000408007986 */ /* 0x0001e2000c101124 */
[----:B------:R-:W-:Y:S05]  /*7380*/  BRA `(.L_x_3401) ;  /* 0x0000000400187947 */ /* 0x000fea0003800000 */
.L_x_3419:
        /* <DEDUP_REMOVED lines=17> */
.L_x_3426:
[----:B------:R-:W-:-:S04]  /*74a0*/  LOP3.LUT R3, R17, 0x80000000, RZ, 0xc0, !PT ;  /* 0x8000000011037812 */ /* 0x000fc800078ec0ff */
[----:B------:R-:W-:-:S04]  /*74b0*/  SHF.R.U32.HI R3, RZ, 0x18, R3 ;  /* 0x00000018ff037819 */ /* 0x000fc80000011603 */
[----:B------:R-:W-:-:S04]  /*74c0*/  LOP3.LUT R0, R0, R3, RZ, 0xfc, !PT ;  /* 0x0000000300007212 */ /* 0x000fc800078efcff */
[----:B------:R-:W-:-:S07]  /*74d0*/  PRMT R4, R0, 0x7610, R4 ;  /* 0x0000761000047816 */ /* 0x000fce0000000004 */
.L_x_3425:
[----:B------:R-:W-:Y:S05]  /*74e0*/  BSYNC B0 ;  /* 0x0000000000007941 */ /* 0x000fea0003800000 */
.L_x_3424:
[----:B------:R0:W-:Y:S01]  /*74f0*/  STG.E.U8 desc[UR36][R8.64], R4 ;  /* 0x0000000408007986 */ /* 0x0001e2000c101124 */
[----:B------:R-:W-:Y:S05]  /*7500*/  BRA `(.L_x_3401) ;  /* 0x0000000000b87947 */ /* 0x000fea0003800000 */
.L_x_3418:
        /* <DEDUP_REMOVED lines=22> */
.L_x_3400:
        /* <DEDUP_REMOVED lines=16> */
.L_x_3429:
[----:B------:R-:W-:Y:S05]  /*7770*/  BRA `(.L_x_3401) ;  /* 0x00000000001c7947 */ /* 0x000fea0003800000 */
.L_x_3428:
[----:B------:R-:W-:-:S06]  /*7780*/  IMAD.U32 R4, R17, 0x10000, RZ ;  /* 0x0001000011047824 */ /* 0x000fcc00078e00ff */
[----:B------:R-:W0:Y:S02]  /*7790*/  F2I.U64.TRUNC R4, R4 ;  /* 0x0000000400047311 */ /* 0x000e24000020d800 */
[----:B0-----:R0:W-:Y:S01]  /*77a0*/  STG.E.64 desc[UR36][R8.64], R4 ;  /* 0x0000000408007986 */ /* 0x0011e2000c101b24 */
[----:B------:R-:W-:Y:S05]  /*77b0*/  BRA `(.L_x_3401) ;  /* 0x00000000000c7947 */ /* 0x000fea0003800000 */
.L_x_3427:
[----:B------:R-:W-:-:S06]  /*77c0*/  IMAD.U32 R17, R17, 0x10000, RZ ;  /* 0x0001000011117824 */ /* 0x000fcc00078e00ff */
[----:B------:R-:W0:Y:S02]  /*77d0*/  F2I.FTZ.U32.TRUNC.NTZ R17, R17 ;  /* 0x0000001100117305 */ /* 0x000e24000021f000 */
[----:B0-----:R0:W-:Y:S02]  /*77e0*/  STG.E desc[UR36][R8.64], R17 ;  /* 0x0000001108007986 */ /* 0x0011e4000c101924 */
.L_x_3401:
[----:B------:R-:W-:-:S07]  /*77f0*/  VIADD R25, R25, 0x80 ;  /* 0x0000008019197836 */ /* 0x000fce0000000000 */
.L_x_3361:
[----:B------:R-:W-:Y:S05]  /*7800*/  BSYNC B6 ;  /* 0x0000000000067941 */ /* 0x000fea0003800000 */
.L_x_3360:
[----:B------:R-:W-:-:S13]  /*7810*/  ISETP.GE.AND P0, PT, R25, R16, PT ;  /* 0x000000101900720c */ /* 0x000fda0003f06270 */
[----:B------:R-:W-:Y:S05]  /*7820*/  @P0 EXIT ;  /* 0x000000000000094d */ /* 0x000fea0003800000 */
[----:B0123--:R-:W0:Y:S01]  /*7830*/  LDC.64 R4, c[0x0][0x218] ;  /* 0x00008600ff047b82 */ /* 0x00fe220000000a00 */
[----:B------:R-:W-:Y:S01]  /*7840*/  PRMT R0, R18, 0x9910, RZ ;  /* 0x0000991012007816 */ /* 0x000fe200000000ff */
[----:B------:R-:W-:Y:S01]  /*7850*/  IMAD R2, R2, 0x200, R25 ;  /* 0x0000020002027824 */ /* 0x000fe200078e0219 */
[----:B------:R-:W-:Y:S02]  /*7860*/  ULDC UR4, c[0x0][0x238] ;  /* 0x00008e0000047ab9 */ /* 0x000fe40000000800 */
[----:B------:R-:W-:Y:S01]  /*7870*/  ISETP.GT.AND P1, PT, R0, 0x9, PT ;  /* 0x000000090000780c */ /* 0x000fe20003f24270 */
[----:B----4-:R-:W-:-:S05]  /*7880*/  IMAD R3, R2, UR4, RZ ;  /* 0x0000000402037c24 */ /* 0x010fca000f8e02ff */
        /* <DEDUP_REMOVED lines=13> */
[----:B0-----:R-:W-:Y:S01]  /*7960*/  STG.E.U8 desc[UR36][R2.64], R19 ;  /* 0x0000001302007986 */ /* 0x001fe2000c101124 */
[----:B------:R-:W-:Y:S05]  /*7970*/  EXIT ;  /* 0x000000000000794d */ /* 0x000fea0003800000 */
.L_x_3433:
[----:B------:R-:W-:-:S06]  /*7980*/  IMAD.U32 R5, R19, 0x10000, RZ ;  /* 0x0001000013057824 */ /* 0x000fcc00078e00ff */
[----:B------:R-:W0:Y:S02]  /*7990*/  F2I.S64.TRUNC R4, R5 ;  /* 0x0000000500047311 */ /* 0x000e24000020d900 */
[----:B0-----:R-:W-:Y:S01]  /*79a0*/  STG.E.U8 desc[UR36][R2.64], R4 ;  /* 0x0000000402007986 */ /* 0x001fe2000c101124 */
[----:B------:R-:W-:Y:S05]  /*79b0*/  EXIT ;  /* 0x000000000000794d */ /* 0x000fea0003800000 */
.L_x_3432:
        /* <DEDUP_REMOVED lines=10> */
.L_x_3436:
[----:B------:R-:W-:-:S06]  /*7a60*/  IMAD.U32 R19, R19, 0x10000, RZ ;  /* 0x0001000013137824 */ /* 0x000fcc00078e00ff */
[----:B------:R-:W0:Y:S02]  /*7a70*/  F2I.FTZ.TRUNC.NTZ R19, R19 ;  /* 0x0000001300137305 */ /* 0x000e24000021f100 */
[----:B0-----:R-:W-:Y:S01]  /*7a80*/  STG.E desc[UR36][R2.64], R19 ;  /* 0x0000001302007986 */ /* 0x001fe2000c101924 */
[----:B------:R-:W-:Y:S05]  /*7a90*/  EXIT ;  /* 0x000000000000794d */ /* 0x000fea0003800000 */
.L_x_3435:
[----:B------:R-:W-:-:S06]  /*7aa0*/  IMAD.U32 R19, R19, 0x10000, RZ ;  /* 0x0001000013137824 */ /* 0x000fcc00078e00ff */
[----:B------:R-:W0:Y:S02]  /*7ab0*/  F2I.FTZ.TRUNC.NTZ R19, R19 ;  /* 0x0000001300137305 */ /* 0x000e24000021f100 */
[----:B0-----:R-:W-:Y:S01]  /*7ac0*/  STG.E.U16 desc[UR36][R2.64], R19 ;  /* 0x0000001302007986 */ /* 0x001fe2000c101524 */
[----:B------:R-:W-:Y:S05]  /*7ad0*/  EXIT ;  /* 0x000000000000794d */ /* 0x000fea0003800000 */
.L_x_3431:
        /* <DEDUP_REMOVED lines=9> */
.L_x_3438:
[----:B------:R-:W-:-:S05]  /*7b70*/  IMAD.U32 R0, R19, 0x10000, RZ ;  /* 0x0001000013007824 */ /* 0x000fca00078e00ff */
[----:B------:R-:W-:-:S05]  /*7b80*/  F2FP.F16.F32.PACK_AB R0, RZ, R0 ;  /* 0x00000000ff00723e */ /* 0x000fca00000000ff */
[----:B------:R-:W-:Y:S01]  /*7b90*/  STG.E.U16 desc[UR36][R2.64], R0 ;  /* 0x0000000002007986 */ /* 0x000fe2000c101524 */
[----:B------:R-:W-:Y:S05]  /*7ba0*/  EXIT ;  /* 0x000000000000794d */ /* 0x000fea0003800000 */
.L_x_3437:
        /* <DEDUP_REMOVED lines=10> */
.L_x_3440:
[----:B------:R-:W-:-:S05]  /*7c50*/  IMAD.U32 R19, R19, 0x10000, RZ ;  /* 0x0001000013137824 */ /* 0x000fca00078e00ff */
[----:B------:R-:W-:-:S04]  /*7c60*/  F2FP.F16.F32.PACK_AB R5, RZ, R19 ;  /* 0x00000013ff05723e */ /* 0x000fc800000000ff */
[----:B------:R-:W-:-:S05]  /*7c70*/  PRMT R5, R5, 0x5410, RZ ;  /* 0x0000541005057816 */ /* 0x000fca00000000ff */
[----:B------:R-:W-:Y:S01]  /*7c80*/  STG.E desc[UR36][R2.64], R5 ;  /* 0x0000000502007986 */ /* 0x000fe2000c101924 */
[----:B------:R-:W-:Y:S05]  /*7c90*/  EXIT ;  /* 0x000000000000794d */ /* 0x000fea0003800000 */
.L_x_3439:
[----:B------:R-:W-:-:S04]  /*7ca0*/  IMAD.U32 R4, R19, 0x10000, RZ ;  /* 0x0001000013047824 */ /* 0x000fc800078e00ff */
[----:B------:R-:W-:-:S06]  /*7cb0*/  FMUL.FTZ R4, R4, 1 ;  /* 0x3f80000004047820 */ /* 0x000fcc0000410000 */
[----:B------:R-:W0:Y:S02]  /*7cc0*/  F2F.F64.F32 R4, R4 ;  /* 0x0000000400047310 */ /* 0x000e240000201800 */
[----:B0-----:R-:W-:Y:S01]  /*7cd0*/  STG.E.64 desc[UR36][R2.64], R4 ;  /* 0x0000000402007986 */ /* 0x001fe2000c101b24 */
[----:B------:R-:W-:Y:S05]  /*7ce0*/  EXIT ;  /* 0x000000000000794d */ /* 0x000fea0003800000 */
.L_x_3430:
        /* <DEDUP_REMOVED lines=13> */
.L_x_3443:
[----:B------:R-:W-:Y:S01]  /*7dc0*/  IMAD.U32 R19, R19, 0x10000, RZ ;  /* 0x0001000013137824 */ /* 0x000fe200078e00ff */
[----:B------:R-:W-:-:S03]  /*7dd0*/  CS2R R6, SRZ ;  /* 0x0000000000067805 */ /* 0x000fc6000001ff00 */
[----:B------:R-:W-:-:S06]  /*7de0*/  FMUL.FTZ R4, R19, 1 ;  /* 0x3f80000013047820 */ /* 0x000fcc0000410000 */
[----:B------:R-:W0:Y:S02]  /*7df0*/  F2F.F64.F32 R4, R4 ;  /* 0x0000000400047310 */ /* 0x000e240000201800 */
[----:B0-----:R-:W-:Y:S01]  /*7e00*/  STG.E.128 desc[UR36][R2.64], R4 ;  /* 0x0000000402007986 */ /* 0x001fe2000c101d24 */
[----:B------:R-:W-:Y:S05]  /*7e10*/  EXIT ;  /* 0x000000000000794d */ /* 0x000fea0003800000 */
.L_x_3442:
        /* <DEDUP_REMOVED lines=21> */
.L_x_3447:
[----:B------:R-:W-:Y:S05]  /*7f70*/  BSYNC B0 ;  /* 0x0000000000007941 */ /* 0x000fea0003800000 */
.L_x_3446:
[----:B------:R-:W-:-:S05]  /*7f80*/  LOP3.LUT R5, R0, R5, RZ, 0xfc, !PT ;  /* 0x0000000500057212 */ /* 0x000fca00078efcff */
[----:B------:R-:W-:Y:S01]  /*7f90*/  STG.E.U8 desc[UR36][R2.64], R5 ;  /* 0x0000000502007986 */ /* 0x000fe2000c101124 */
[----:B------:R-:W-:Y:S05]  /*7fa0*/  EXIT ;  /* 0x000000000000794d */ /* 0x000fea0003800000 */
.L_x_3445:
        /* <DEDUP_REMOVED lines=13> */
.L_x_3449:
[----:B------:R-:W-:Y:S01]  /*8080*/  IMAD.MOV.U32 R0, RZ, RZ, 0x7f ;  /* 0x0000007fff007424 */ /* 0x000fe200078e00ff */
[----:B------:R-:W-:-:S04]  /*8090*/  ISETP.GT.U32.AND P0, PT, R4, 0x7f800000, PT ;  /* 0x7f8000000400780c */ /* 0x000fc80003f04070 */
[----:B------:R-:W-:-:S09]  /*80a0*/  SEL R0, R0, 0x7c, P0 ;  /* 0x0000007c00007807 */ /* 0x000fd20000000000 */
.L_x_3450:
[----:B------:R-:W-:Y:S05]  /*80b0*/  BSYNC B0 ;  /* 0x0000000000007941 */ /* 0x000fea0003800000 */
.L_x_3448:
[----:B------:R-:W-:-:S04]  /*80c0*/  LOP3.LUT R4, R19, 0x80000000, RZ, 0xc0, !PT ;  /* 0x8000000013047812 */ /* 0x000fc800078ec0ff */
[----:B------:R-:W-:-:S04]  /*80d0*/  SHF.R.U32.HI R5, RZ, 0x18, R4 ;  /* 0x00000018ff057819 */ /* 0x000fc80000011604 */
[----:B------:R-:W-:-:S05]  /*80e0*/  LOP3.LUT R5, R0, R5, RZ, 0xfc, !PT ;  /* 0x0000000500057212 */ /* 0x000fca00078efcff */
[----:B------:R-:W-:Y:S01]  /*80f0*/  STG.E.U8 desc[UR36][R2.64], R5 ;  /* 0x0000000502007986 */ /* 0x000fe2000c101124 */
[----:B------:R-:W-:Y:S05]  /*8100*/  EXIT ;  /* 0x000000000000794d */ /* 0x000fea0003800000 */
.L_x_3444:
[----:B------:R-:W-:Y:S01]  /*8110*/  STG.E.U16 desc[UR36][R2.64], R19 ;  /* 0x0000001302007986 */ /* 0x000fe2000c101524 */
[----:B------:R-:W-:Y:S05]  /*8120*/  EXIT ;  /* 0x000000000000794d */ /* 0x000fea0003800000 */
.L_x_3441:
        /* <DEDUP_REMOVED lines=12> */
.L_x_3453:
        /* <DEDUP_REMOVED lines=17> */
.L_x_3456:
[----:B------:R-:W-:-:S04]  /*8300*/  LOP3.LUT R0, R19, 0x80000000, RZ, 0xc0, !PT ;  /* 0x8000000013007812 */ /* 0x000fc800078ec0ff */
[----:B------:R-:W-:-:S04]  /*8310*/  SHF.R.U32.HI R5, RZ, 0x18, R0 ;  /* 0x00000018ff057819 */ /* 0x000fc80000011600 */
[----:B------:R-:W-:-:S04]  /*8320*/  LOP3.LUT R4, R4, R5, RZ, 0xfc, !PT ;  /* 0x0000000504047212 */ /* 0x000fc800078efcff */
[----:B------:R-:W-:-:S07]  /*8330*/  PRMT R0, R4, 0x7610, R0 ;  /* 0x0000761004007816 */ /* 0x000fce0000000000 */
.L_x_3455:
[----:B------:R-:W-:Y:S05]  /*8340*/  BSYNC B0 ;  /* 0x0000000000007941 */ /* 0x000fea0003800000 */
.L_x_3454:
[----:B------:R-:W-:Y:S01]  /*8350*/  STG.E.U8 desc[UR36][R2.64], R0 ;  /* 0x0000000002007986 */ /* 0x000fe2000c101124 */
[----:B------:R-:W-:Y:S05]  /*8360*/  EXIT ;  /* 0x000000000000794d */ /* 0x000fea0003800000 */
.L_x_3452:
        /* <DEDUP_REMOVED lines=17> */
.L_x_3459:
[----:B------:R-:W-:-:S04]  /*8480*/  LOP3.LUT R0, R19, 0x80000000, RZ, 0xc0, !PT ;  /* 0x8000000013007812 */ /* 0x000fc800078ec0ff */
[----:B------:R-:W-:-:S04]  /*8490*/  SHF.R.U32.HI R5, RZ, 0x18, R0 ;  /* 0x00000018ff057819 */ /* 0x000fc80000011600 */
[----:B------:R-:W-:-:S04]  /*84a0*/  LOP3.LUT R4, R4, R5, RZ, 0xfc, !PT ;  /* 0x0000000504047212 */ /* 0x000fc800078efcff */
[----:B------:R-:W-:-:S07]  /*84b0*/  PRMT R0, R4, 0x7610, R0 ;  /* 0x0000761004007816 */ /* 0x000fce0000000000 */
.L_x_3458:
[----:B------:R-:W-:Y:S05]  /*84c0*/  BSYNC B0 ;  /* 0x0000000000007941 */ /* 0x000fea0003800000 */
.L_x_3457:
[----:B------:R-:W-:Y:S01]  /*84d0*/  STG.E.U8 desc[UR36][R2.64], R0 ;  /* 0x0000000002007986 */ /* 0x000fe2000c101124 */
[----:B------:R-:W-:Y:S05]  /*84e0*/  EXIT ;  /* 0x000000000000794d */ /* 0x000fea0003800000 */
.L_x_3451:
[----:B------:R-:W-:-:S13]  /*84f0*/  ISETP.NE.AND P0, PT, R0, 0x1c, PT ;  /* 0x0000001c0000780c */ /* 0x000fda0003f05270 */
[----:B------:R-:W-:Y:S05]  /*8500*/  @!P0 BRA `(.L_x_3460) ;  /* 0x0000000000a48947 */ /* 0x000fea0003800000 */
[----:B------:R-:W-:-:S13]  /*8510*/  ISETP.NE.AND P0, PT, R0, 0x1d, PT ;  /* 0x0000001d0000780c */ /* 0x000fda0003f05270 */
[----:B------:R-:W-:Y:S05]  /*8520*/  @!P0 BRA `(.L_x_3461) ;  /* 0x00000000008c8947 */ /* 0x000fea0003800000 */
[----:B------:R-:W-:-:S13]  /*8530*/  ISETP.NE.AND P0, PT, R0, 0x2c, PT ;  /* 0x0000002c0000780c */ /* 0x000fda0003f05270 */
[----:B------:R-:W-:Y:S05]  /*8540*/  @P0 BRA `(.L_x_3434) ;  /* 0x0000000000400947 */ /* 0x000fea0003800000 */
[----:B------:R-:W-:Y:S02]  /*8550*/  IMAD.U32 R19, R19, 0x10000, RZ ;  /* 0x0001000013137824 */ /* 0x000fe400078e00ff */
        /* <DEDUP_REMOVED lines=15> */
.L_x_3434:
        /* <DEDUP_REMOVED lines=16> */
.L_x_3462:
[----:B------:R-:W-:Y:S05]  /*8750*/  EXIT ;  /* 0x000000000000794d */ /* 0x000fea0003800000 */
.L_x_3461:
[----:B------:R-:W-:-:S06]  /*8760*/  IMAD.U32 R4, R19, 0x10000, RZ ;  /* 0x0001000013047824 */ /* 0x000fcc00078e00ff */
[----:B------:R-:W0:Y:S02]  /*8770*/  F2I.U64.TRUNC R4, R4 ;  /* 0x0000000400047311 */ /* 0x000e24000020d800 */
[----:B0-----:R-:W-:Y:S01]  /*8780*/  STG.E.64 desc[UR36][R2.64], R4 ;  /* 0x0000000402007986 */ /* 0x001fe2000c101b24 */
[----:B------:R-:W-:Y:S05]  /*8790*/  EXIT ;  /* 0x000000000000794d */ /* 0x000fea0003800000 */
.L_x_3460:
[----:B------:R-:W-:-:S06]  /*87a0*/  IMAD.U32 R19, R19, 0x10000, RZ ;  /* 0x0001000013137824 */ /* 0x000fcc00078e00ff */
[----:B------:R-:W0:Y:S02]  /*87b0*/  F2I.FTZ.U32.TRUNC.NTZ R19, R19 ;  /* 0x0000001300137305 */ /* 0x000e24000021f000 */
[----:B0-----:R-:W-:Y:S01]  /*87c0*/  STG.E desc[UR36][R2.64], R19 ;  /* 0x0000001302007986 */ /* 0x001fe2000c101924 */
[----:B------:R-:W-:Y:S05]  /*87d0*/  EXIT ;  /* 0x000000000000794d */ /* 0x000fea0003800000 */
.L_x_3463:
        /* <DEDUP_REMOVED lines=10> */
.L_x_8038:


//--------------------- .text._ZN2at6native18elementwise_kernelILi128ELi4EZNS0_22gpu_kernel_impl_nocastINS0_13BUnaryFunctorIN3c108BFloat16ES5_S5_ZZZNS0_20copysign_kernel_cudaERNS_18TensorIteratorBaseEENKUlvE_clEvENKUlvE1_clEvEUlS5_S5_E_EEEEvS7_RKT_EUliE_EEviT1_ --------------------------
	.section	.text._ZN2at6native18elementwise_kernelILi128ELi4EZNS0_22gpu_kernel_impl_nocastINS0_13BUnaryFunctorIN3c108BFloat16ES5_S5_ZZZNS0_20copysign_kernel_cudaERNS_18TensorIteratorBaseEENKUlvE_clEvENKUlvE1_clEvEUlS5_S5_E_EEEEvS7_RKT_EUliE_EEviT1_,"ax",@progbits
	.align	128
        .global         _ZN2at6native18elementwise_kernelILi128ELi4EZNS0_22gpu_kernel_impl_nocastINS0_13BUnaryFunctorIN3c108BFloat16ES5_S5_ZZZNS0_20copysign_kernel_cudaERNS_18TensorIteratorBaseEENKUlvE_clEvENKUlvE1_clEvEUlS5_S5_E_EEEEvS7_RKT_EUliE_EEviT1_
        .type           _ZN2at6native18elementwise_kernelILi128ELi4EZNS0_22gpu_kernel_impl_nocastINS0_13BUnaryFunctorIN3c108BFloat16ES5_S5_ZZZNS0_20copysign_kernel_cudaERNS_18TensorIteratorBaseEENKUlvE_clEvENKUlvE1_clEvEUlS5_S5_E_EEEEvS7_RKT_EUliE_EEviT1_,@function
        .size           _ZN2at6native18elementwise_kernelILi128ELi4EZNS0_22gpu_kernel_impl_nocastINS0_13BUnaryFunctorIN3c108BFloat16ES5_S5_ZZZNS0_20copysign_kernel_cudaERNS_18TensorIteratorBaseEENKUlvE_clEvENKUlvE1_clEvEUlS5_S5_E_EEEEvS7_RKT_EUliE_EEviT1_,(.L_x_8039 - _ZN2at6native18elementwise_kernelILi128ELi4EZNS0_22gpu_kernel_impl_nocastINS0_13BUnaryFunctorIN3c108BFloat16ES5_S5_ZZZNS0_20copysign_kernel_cudaERNS_18TensorIteratorBaseEENKUlvE_clEvENKUlvE1_clEvEUlS5_S5_E_EEEEvS7_RKT_EUliE_EEviT1_)
        .other          _ZN2at6native18elementwise_kernelILi128ELi4EZNS0_22gpu_kernel_impl_nocastINS0_13BUnaryFunctorIN3c108BFloat16ES5_S5_ZZZNS0_20copysign_kernel_cudaERNS_18TensorIteratorBaseEENKUlvE_clEvENKUlvE1_clEvEUlS5_S5_E_EEEEvS7_RKT_EUliE_EEviT1_,@"STO_CUDA_ENTRY STV_DEFAULT"
_ZN2at6native18elementwise_kernelILi128ELi4EZNS0_22gpu_kernel_impl_nocastINS0_13BUnaryFunctorIN3c108BFloat16ES5_S5_ZZZNS0_20copysign_kernel_cudaERNS_18TensorIteratorBaseEENKUlvE_clEvENKUlvE1_clEvEUlS5_S5_E_EEEEvS7_RKT_EUliE_EEviT1_:
.text._ZN2at6native18elementwise_kernelILi128ELi4EZNS0_22gpu_kernel_impl_nocastINS0_13BUnaryFunctorIN3c108BFloat16ES5_S5_ZZZNS0_20copysign_kernel_cudaERNS_18TensorIteratorBaseEENKUlvE_clEvENKUlvE1_clEvEUlS5_S5_E_EEEEvS7_RKT_EUliE_EEviT1_:
[----:B------:R-:W-:Y:S01]  /*0000*/  LDC R1, c[0x0][0x28] ;  /* 0x00000a00ff017b82 */ /* 0x000fe20000000800 */
[----:B------:R-:W0:Y:S07]  /*0010*/  S2R R3, SR_CTAID.X ;  /* 0x0000000000037919 */ /* 0x000e2e0000002500 */
[----:B------:R-:W1:Y:S01]  /*0020*/  LDC.U16 R0, c[0x0][0x422] ;  /* 0x00010880ff007b82 */ /* 0x000e620000000400 */
[----:B------:R-:W-:Y:S01]  /*0030*/  ULDC UR6, c[0x0][0x210] ;  /* 0x0000840000067ab9 */ /* 0x000fe20000000800 */
[----:B------:R-:W-:Y:S01]  /*0040*/  ULDC.64 UR4, c[0x0][0x208] ;  /* 0x0000820000047ab9 */ /* 0x000fe20000000a00 */
[----:B------:R-:W0:Y:S01]  /*0050*/  S2R R2, SR_TID.X ;  /* 0x0000000000027919 */ /* 0x000e220000002100 */
[----:B------:R-:W-:Y:S01]  /*0060*/  BSSY B0, `(.L_x_3464) ;  /* 0x0000140000007945 */ /* 0x000fe20003800000 */
[----:B0-----:R-:W-:-:S04]  /*0070*/  LEA R3, R3, R2, 0x9 ;  /* 0x0000000203037211 */ /* 0x001fc800078e48ff */
[----:B------:R-:W-:-:S13]  /*0080*/  ISETP.GE.AND P0, PT, R3, UR6, PT ;  /* 0x0000000603007c0c */ /* 0x000fda000bf06270 */
[----:B-1----:R-:W-:Y:S05]  /*0090*/  @P0 BRA `(.L_x_3465) ;  /* 0x0000001000f00947 */ /* 0x002fea0003800000 */
[----:B------:R-:W0:Y:S01]  /*00a0*/  LDC R10, c[0x0][0x218] ;  /* 0x00008600ff0a7b82 */ /* 0x000e220000000800 */
[----:B------:R-:W-:Y:S01]  /*00b0*/  HFMA2.MMA R2, -RZ, RZ, 0, 0 ;  /* 0x00000000ff027435 */ /* 0x000fe200000001ff */
[----:B------:R-:W-:Y:S02]  /*00c0*/  MOV R5, RZ ;  /* 0x000000ff00057202 */ /* 0x000fe40000000f00 */
        /* <DEDUP_REMOVED lines=288> */
[----:B------:R-:W1:Y:S01]  /*12d0*/  @P0 LDC R15, c[0x0][0x33c] ;  /* 0x0000cf00ff0f0b82 */ /* 0x000e620000000800 */
[----:B------:R-:W-:Y:S01]  /*12e0*/  IMAD R6, R6, UR8, R7 ;  /* 0x0000000806067c24 */ /* 0x000fe2000f8e0207 */
[----:B------:R-:W-:-:S03]  /*12f0*/  ULDC.64 UR8, c[0x0][0x400] ;  /* 0x0001000000087ab9 */ /* 0x000fc60000000a00 */
[C---:B------:R-:W-:Y:S02]  /*1300*/  IMAD R5, R6.reuse, UR8, R5 ;  /* 0x0000000806057c24 */ /* 0x040fe4000f8e0205 */
[----:B------:R-:W-:Y:S01]  /*1310*/  IMAD R2, R6, UR9, R2 ;  /* 0x0000000906027c24 */ /* 0x000fe2000f8e0202 */
[----:B------:R-:W2:Y:S01]  /*1320*/  @P0 LDC.64 R8, c[0x0][0x408] ;  /* 0x00010200ff080b82 */ /* 0x000ea20000000a00 */
[----:B0-----:R-:W-:-:S05]  /*1330*/  @P0 IMAD.HI.U32 R4, R11, R12, R10 ;  /* 0x0000000c0b040227 */ /* 0x001fca00078e000a */
[----:B------:R-:W-:-:S05]  /*1340*/  @P0 SHF.R.U32.HI R4, RZ, R13, R4 ;  /* 0x0000000dff040219 */ /* 0x000fca0000011604 */
[----:B------:R-:W-:-:S04]  /*1350*/  @P0 IMAD.MOV R10, RZ, RZ, -R4 ;  /* 0x000000ffff0a0224 */ /* 0x000fc800078e0a04 */
[----:B-1----:R-:W-:-:S04]  /*1360*/  @P0 IMAD R10, R10, R15, R11 ;  /* 0x0000000f0a0a0224 */ /* 0x002fc800078e020b */
[C---:B--2---:R-:W-:Y:S02]  /*1370*/  @P0 IMAD R5, R10.reuse, R8, R5 ;  /* 0x000000080a050224 */ /* 0x044fe400078e0205 */
[----:B------:R-:W-:-:S07]  /*1380*/  @P0 IMAD R2, R10, R9, R2 ;  /* 0x000000090a020224 */ /* 0x000fce00078e0202 */
.L_x_3466:
[----:B------:R-:W-:Y:S02]  /*1390*/  ULDC.64 UR8, c[0x0][0x418] ;  /* 0x0001060000087ab9 */ /* 0x000fe40000000a00 */
[----:B------:R-:W-:-:S04]  /*13a0*/  IADD3 R6, P0, R2, UR8, RZ ;  /* 0x0000000802067c10 */ /* 0x000fc8000ff1e0ff */
[----:B------:R-:W-:Y:S01]  /*13b0*/  IADD3.X R7, RZ, UR9, RZ, P0, !PT ;  /* 0x00000009ff077c10 */ /* 0x000fe200087fe4ff */
[----:B------:R-:W-:-:S04]  /*13c0*/  ULDC.64 UR8, c[0x0][0x410] ;  /* 0x0001040000087ab9 */ /* 0x000fc80000000a00 */
[----:B------:R-:W2:Y:S01]  /*13d0*/  LDG.E.U16 R6, desc[UR4][R6.64] ;  /* 0x0000000406067981 */ /* 0x000ea2000c1e1500 */
[----:B------:R-:W-:Y:S02]  /*13e0*/  SHF.L.U32 R9, R0, 0x10, RZ ;  /* 0x0000001000097819 */ /* 0x000fe400000006ff */
[----:B------:R-:W-:Y:S02]  /*13f0*/  IADD3 R4, P0, R5, UR8, RZ ;  /* 0x0000000805047c10 */ /* 0x000fe4000ff1e0ff */
[----:B------:R-:W-:Y:S02]  /*1400*/  IADD3 R3, R3, 0x80, RZ ;  /* 0x0000008003037810 */ /* 0x000fe40007ffe0ff */
[----:B------:R-:W-:Y:S02]  /*1410*/  IADD3.X R5, RZ, UR9, RZ, P0, !PT ;  /* 0x00000009ff057c10 */ /* 0x000fe400087fe4ff */
[----:B--2---:R-:W-:-:S04]  /*1420*/  SHF.L.U32 R2, R6, 0x10, RZ ;  /* 0x0000001006027819 */ /* 0x004fc800000006ff */
[----:B------:R-:W-:-:S04]  /*1430*/  LOP3.LUT R2, R2, 0x80000000, R9, 0xb8, !PT ;  /* 0x8000000002027812 */ /* 0x000fc800078eb809 */
[----:B------:R-:W-:-:S05]  /*1440*/  F2FP.BF16.F32.PACK_AB R2, RZ, R2 ;  /* 0x00000002ff02723e */ /* 0x000fca00000010ff */
[----:B------:R0:W-:Y:S02]  /*1450*/  STG.E.U16 desc[UR4][R4.64], R2 ;  /* 0x0000000204007986 */ /* 0x0001e4000c101504 */
.L_x_3465:
[----:B------:R-:W-:Y:S05]  /*1460*/  BSYNC B0 ;  /* 0x0000000000007941 */ /* 0x000fea0003800000 */
.L_x_3464:
[----:B------:R-:W-:Y:S01]  /*1470*/  ISETP.GE.AND P0, PT, R3, UR6, PT ;  /* 0x0000000603007c0c */ /* 0x000fe2000bf06270 */
[----:B------:R-:W-:-:S12]  /*1480*/  BSSY B0, `(.L_x_3467) ;  /* 0x000027a000007945 */ /* 0x000fd80003800000 */
[----:B------:R-:W-:Y:S05]  /*1490*/  @P0 BRA `(.L_x_3468) ;  /* 0x0000002400e00947 */ /* 0x000fea0003800000 */
[----:B0-----:R-:W0:Y:S01]  /*14a0*/  LDC R4, c[0x0][0x218] ;  /* 0x00008600ff047b82 */ /* 0x001e220000000800 */
[----:B------:R-:W-:Y:S01]  /*14b0*/  HFMA2.MMA R5, -RZ, RZ, 0, 0 ;  /* 0x00000000ff057435 */ /* 0x000fe200000001ff */
[----:B------:R-:W-:Y:S02]  /*14c0*/  MOV R2, RZ ;  /* 0x000000ff00027202 */ /* 0x000fe40000000f00 */
        /* <DEDUP_REMOVED lines=299> */
.L_x_3469:
        /* <DEDUP_REMOVED lines=9> */
[----:B------:R-:W-:Y:S02]  /*2810*/  ISETP.GE.AND P0, PT, R3, UR6, PT ;  /* 0x0000000603007c0c */ /* 0x000fe4000bf06270 */
[----:B--2---:R-:W-:-:S04]  /*2820*/  SHF.L.U32 R2, R6, 0x10, RZ ;  /* 0x0000001006027819 */ /* 0x004fc800000006ff */
[----:B------:R-:W-:-:S04]  /*2830*/  LOP3.LUT R2, R2, 0x80000000, R9, 0xb8, !PT ;  /* 0x8000000002027812 */ /* 0x000fc800078eb809 */
[----:B------:R-:W-:-:S05]  /*2840*/  F2FP.BF16.F32.PACK_AB R2, RZ, R2 ;  /* 0x00000002ff02723e */ /* 0x000fca00000010ff */
[----:B------:R1:W-:Y:S01]  /*2850*/  STG.E.U16 desc[UR4][R4.64], R2 ;  /* 0x0000000204007986 */ /* 0x0003e2000c101504 */
[----:B------:R-:W-:Y:S05]  /*2860*/  @P0 BRA `(.L_x_3468) ;  /* 0x0000001000ec0947 */ /* 0x000fea0003800000 */
[----:B-1----:R-:W0:Y:S01]  /*2870*/  LDC R4, c[0x0][0x218] ;  /* 0x00008600ff047b82 */ /* 0x002e220000000800 */
[----:B------:R-:W-:Y:S01]  /*2880*/  IMAD.MOV.U32 R2, RZ, RZ, RZ ;  /* 0x000000ffff027224 */ /* 0x000fe200078e00ff */
[----:B------:R-:W-:Y:S02]  /*2890*/  MOV R5, RZ ;  /* 0x000000ff00057202 */ /* 0x000fe40000000f00 */
[----:B0-----:R-:W-:-:S13]  /*28a0*/  ISETP.NE.AND P0, PT, R4, RZ, PT ;  /* 0x000000ff0400720c */ /* 0x001fda0003f05270 */
[----:B------:R-:W-:Y:S05]  /*28b0*/  @!P0 BRA `(.L_x_3470) ;  /* 0x0000001000a48947 */ /* 0x000fea0003800000 */
        /* <DEDUP_REMOVED lines=297> */
.L_x_3470:
        /* <DEDUP_REMOVED lines=8> */
[----:B------:R-:W-:Y:S01]  /*3bd0*/  IADD3.X R5, RZ, UR9, RZ, P0, !PT ;  /* 0x00000009ff057c10 */ /* 0x000fe200087fe4ff */
[----:B--2---:R-:W-:-:S05]  /*3be0*/  IMAD.U32 R2, R6, 0x10000, RZ ;  /* 0x0001000006027824 */ /* 0x004fca00078e00ff */
[----:B------:R-:W-:-:S04]  /*3bf0*/  LOP3.LUT R2, R2, 0x80000000, R9, 0xb8, !PT ;  /* 0x8000000002027812 */ /* 0x000fc800078eb809 */
[----:B------:R-:W-:-:S05]  /*3c00*/  F2FP.BF16.F32.PACK_AB R2, RZ, R2 ;  /* 0x00000002ff02723e */ /* 0x000fca00000010ff */
[----:B------:R2:W-:Y:S02]  /*3c10*/  STG.E.U16 desc[UR4][R4.64], R2 ;  /* 0x0000000204007986 */ /* 0x0005e4000c101504 */
.L_x_3468:
[----:B------:R-:W-:Y:S05]  /*3c20*/  BSYNC B0 ;  /* 0x0000000000007941 */ /* 0x000fea0003800000 */
.L_x_3467:
[----:B------:R-:W-:-:S13]  /*3c30*/  ISETP.GE.AND P0, PT, R3, UR6, PT ;  /* 0x0000000603007c0c */ /* 0x000fda000bf06270 */
[----:B------:R-:W-:Y:S05]  /*3c40*/  @P0 EXIT ;  /* 0x000000000000094d */ /* 0x000fea0003800000 */
[----:B012---:R-:W0:Y:S01]  /*3c50*/  LDC R4, c[0x0][0x218] ;  /* 0x00008600ff047b82 */ /* 0x007e220000000800 */
[----:B------:R-:W-:Y:S01]  /*3c60*/  HFMA2.MMA R5, -RZ, RZ, 0, 0 ;  /* 0x00000000ff057435 */ /* 0x000fe200000001ff */
[----:B------:R-:W-:Y:S02]  /*3c70*/  MOV R2, RZ ;  /* 0x000000ff00027202 */ /* 0x000fe40000000f00 */
[----:B0-----:R-:W-:-:S13]  /*3c80*/  ISETP.NE.AND P0, PT, R4, RZ, PT ;  /* 0x000000ff0400720c */ /* 0x001fda0003f05270 */
[----:B------:R-:W-:Y:S05]  /*3c90*/  @!P0 BRA `(.L_x_3471) ;  /* 0x0000001000a48947 */ /* 0x000fea0003800000 */
        /* <DEDUP_REMOVED lines=283> */
[----:B------:R-:W-:Y:S01]  /*4e50*/  ULDC.64 UR6, c[0x0][0x400] ;  /* 0x0001000000067ab9 */ /* 0x000fe20000000a00 */
[----:B------:R-:W-:Y:S02]  /*4e60*/  @P0 MOV R10, RZ ;  /* 0x000000ff000a0202 */ /* 0x000fe40000000f00 */
[----:B------:R-:W-:Y:S01]  /*4e70*/  IADD3 R6, -R11, RZ, RZ ;  /* 0x000000ff0b067210 */ /* 0x000fe20007ffe1ff */
[----:B------:R-:W1:Y:S04]  /*4e80*/  @P0 LDC R3, c[0x0][0x33c] ;  /* 0x0000cf00ff030b82 */ /* 0x000e680000000800 */
[----:B------:R-:W-:-:S04]  /*4e90*/  IMAD R6, R6, UR8, R7 ;  /* 0x0000000806067c24 */ /* 0x000fc8000f8e0207 */
[----:B------:R-:W2:Y:S01]  /*4ea0*/  @P0 LDC.64 R8, c[0x0][0x408] ;  /* 0x00010200ff080b82 */ /* 0x000ea20000000a00 */
[C---:B------:R-:W-:Y:S02]  /*4eb0*/  IMAD R5, R6.reuse, UR6, R5 ;  /* 0x0000000606057c24 */ /* 0x040fe4000f8e0205 */
[----:B------:R-:W-:Y:S02]  /*4ec0*/  IMAD R2, R6, UR7, R2 ;  /* 0x0000000706027c24 */ /* 0x000fe4000f8e0202 */
[----:B0-----:R-:W-:-:S05]  /*4ed0*/  @P0 IMAD.HI.U32 R4, R11, R12, R10 ;  /* 0x0000000c0b040227 */ /* 0x001fca00078e000a */
[----:B------:R-:W-:-:S04]  /*4ee0*/  @P0 SHF.R.U32.HI R4, RZ, R13, R4 ;  /* 0x0000000dff040219 */ /* 0x000fc80000011604 */
[----:B------:R-:W-:-:S05]  /*4ef0*/  @P0 IADD3 R10, -R4, RZ, RZ ;  /* 0x000000ff040a0210 */ /* 0x000fca0007ffe1ff */
[----:B-1----:R-:W-:-:S04]  /*4f00*/  @P0 IMAD R10, R3, R10, R11 ;  /* 0x0000000a030a0224 */ /* 0x002fc800078e020b */
[C---:B--2---:R-:W-:Y:S02]  /*4f10*/  @P0 IMAD R5, R10.reuse, R8, R5 ;  /* 0x000000080a050224 */ /* 0x044fe400078e0205 */
[----:B------:R-:W-:-:S07]  /*4f20*/  @P0 IMAD R2, R10, R9, R2 ;  /* 0x000000090a020224 */ /* 0x000fce00078e0202 */
.L_x_3471:
[----:B------:R-:W-:Y:S02]  /*4f30*/  ULDC.64 UR6, c[0x0][0x418] ;  /* 0x0001060000067ab9 */ /* 0x000fe40000000a00 */
[----:B------:R-:W-:-:S04]  /*4f40*/  IADD3 R2, P0, R2, UR6, RZ ;  /* 0x0000000602027c10 */ /* 0x000fc8000ff1e0ff */
[----:B------:R-:W-:Y:S01]  /*4f50*/  IADD3.X R3, RZ, UR7, RZ, P0, !PT ;  /* 0x00000007ff037c10 */ /* 0x000fe200087fe4ff */
[----:B------:R-:W-:-:S04]  /*4f60*/  ULDC.64 UR6, c[0x0][0x410] ;  /* 0x0001040000067ab9 */ /* 0x000fc80000000a00 */
[----:B------:R-:W2:Y:S01]  /*4f70*/  LDG.E.U16 R2, desc[UR4][R2.64] ;  /* 0x0000000402027981 */ /* 0x000ea2000c1e1500 */
[----:B------:R-:W-:Y:S02]  /*4f80*/  SHF.L.U32 R7, R0, 0x10, RZ ;  /* 0x0000001000077819 */ /* 0x000fe400000006ff */
[----:B------:R-:W-:-:S04]  /*4f90*/  IADD3 R4, P0, R5, UR6, RZ ;  /* 0x0000000605047c10 */ /* 0x000fc8000ff1e0ff */
[----:B------:R-:W-:Y:S02]  /*4fa0*/  IADD3.X R5, RZ, UR7, RZ, P0, !PT ;  /* 0x00000007ff057c10 */ /* 0x000fe400087fe4ff */
[----:B--2---:R-:W-:-:S04]  /*4fb0*/  SHF.L.U32 R0, R2, 0x10, RZ ;  /* 0x0000001002007819 */ /* 0x004fc800000006ff */
[----:B------:R-:W-:-:S04]  /*4fc0*/  LOP3.LUT R0, R0, 0x80000000, R7, 0xb8, !PT ;  /* 0x8000000000007812 */ /* 0x000fc800078eb807 */
[----:B------:R-:W-:-:S05]  /*4fd0*/  F2FP.BF16.F32.PACK_AB R0, RZ, R0 ;  /* 0x00000000ff00723e */ /* 0x000fca00000010ff */
[----:B------:R-:W-:Y:S01]  /*4fe0*/  STG.E.U16 desc[UR4][R4.64], R0 ;  /* 0x0000000004007986 */ /* 0x000fe2000c101504 */
[----:B------:R-:W-:Y:S05]  /*4ff0*/  EXIT ;  /* 0x000000000000794d */ /* 0x000fea0003800000 */
.L_x_3472:
        /* <DEDUP_REMOVED lines=16> */
.L_x_8039:


//--------------------- .text._ZN2at6native27unrolled_elementwise_kernelINS0_13BUnaryFunctorIN3c108BFloat16ES4_S4_ZZZNS0_20copysign_kernel_cudaERNS_18TensorIteratorBaseEENKUlvE_clEvENKUlvE1_clEvEUlS4_S4_E_EESt5arrayIPcLm2EELi4E23TrivialOffsetCalculatorILi1EjESF_NS0_6memory15LoadWithoutCastENSG_16StoreWithoutCastEEEviT_T0_T2_T3_T4_T5_ --------------------------
	.section	.text._ZN2at6native27unrolled_elementwise_kernelINS0_13BUnaryFunctorIN3c108BFloat16ES4_S4_ZZZNS0_20copysign_kernel_cudaERNS_18TensorIteratorBaseEENKUlvE_clEvENKUlvE1_clEvEUlS4_S4_E_EESt5arrayIPcLm2EELi4E23TrivialOffsetCalculatorILi1EjESF_NS0_6memory15LoadWithoutCastENSG_16StoreWithoutCastEEEviT_T0_T2_T3_T4_T5_,"ax",@progbits
	.align	128
        .global         _ZN2at6native27unrolled_elementwise_kernelINS0_13BUnaryFunctorIN3c108BFloat16ES4_S4_ZZZNS0_20copysign_kernel_cudaERNS_18TensorIteratorBaseEENKUlvE_clEvENKUlvE1_clEvEUlS4_S4_E_EESt5arrayIPcLm2EELi4E23TrivialOffsetCalculatorILi1EjESF_NS0_6memory15LoadWithoutCastENSG_16StoreWithoutCastEEEviT_T0_T2_T3_T4_T5_
        .type           _ZN2at6native27unrolled_elementwise_kernelINS0_13BUnaryFunctorIN3c108BFloat16ES4_S4_ZZZNS0_20copysign_kernel_cudaERNS_18TensorIteratorBaseEENKUlvE_clEvENKUlvE1_clEvEUlS4_S4_E_EESt5arrayIPcLm2EELi4E23TrivialOffsetCalculatorILi1EjESF_NS0_6memory15LoadWithoutCastENSG_16StoreWithoutCastEEEviT_T0_T2_T3_T4_T5_,@function
        .size           _ZN2at6native27unrolled_elementwise_kernelINS0_13BUnaryFunctorIN3c108BFloat16ES4_S4_ZZZNS0_20copysign_kernel_cudaERNS_18TensorIteratorBaseEENKUlvE_clEvENKUlvE1_clEvEUlS4_S4_E_EESt5arrayIPcLm2EELi4E23TrivialOffsetCalculatorILi1EjESF_NS0_6memory15LoadWithoutCastENSG_16StoreWithoutCastEEEviT_T0_T2_T3_T4_T5_,(.L_x_8040 - _ZN2at6native27unrolled_elementwise_kernelINS0_13BUnaryFunctorIN3c108BFloat16ES4_S4_ZZZNS0_20copysign_kernel_cudaERNS_18TensorIteratorBaseEENKUlvE_clEvENKUlvE1_clEvEUlS4_S4_E_EESt5arrayIPcLm2EELi4E23TrivialOffsetCalculatorILi1EjESF_NS0_6memory15LoadWithoutCastENSG_16StoreWithoutCastEEEviT_T0_T2_T3_T4_T5_)
        .other          _ZN2at6native27unrolled_elementwise_kernelINS0_13BUnaryFunctorIN3c108BFloat16ES4_S4_ZZZNS0_20copysign_kernel_cudaERNS_18TensorIteratorBaseEENKUlvE_clEvENKUlvE1_clEvEUlS4_S4_E_EESt5arrayIPcLm2EELi4E23TrivialOffsetCalculatorILi1EjESF_NS0_6memory15LoadWithoutCastENSG_16StoreWithoutCastEEEviT_T0_T2_T3_T4_T5_,@"STO_CUDA_ENTRY STV_DEFAULT"
_ZN2at6native27unrolled_elementwise_kernelINS0_13BUnaryFunctorIN3c108BFloat16ES4_S4_ZZZNS0_20copysign_kernel_cudaERNS_18TensorIteratorBaseEENKUlvE_clEvENKUlvE1_clEvEUlS4_S4_E_EESt5arrayIPcLm2EELi4E23TrivialOffsetCalculatorILi1EjESF_NS0_6memory15LoadWithoutCastENSG_16StoreWithoutCastEEEviT_T0_T2_T3_T4_T5_:
.text._ZN2at6native27unrolled_elementwise_kernelINS0_13BUnaryFunctorIN3c108BFloat16ES4_S4_ZZZNS0_20copysign_kernel_cudaERNS_18TensorIteratorBaseEENKUlvE_clEvENKUlvE1_clEvEUlS4_S4_E_EESt5arrayIPcLm2EELi4E23TrivialOffsetCalculatorILi1EjESF_NS0_6memory15LoadWithoutCastENSG_16StoreWithoutCastEEEviT_T0_T2_T3_T4_T5_:
        /* <DEDUP_REMOVED lines=12> */
[----:B------:R-:W-:-:S13]  /*00c0*/  ISETP.GE.AND P1, PT, R13, R2, PT ;  /* 0x000000020d00720c */ /* 0x000fda0003f26270 */
[----:B------:R-:W-:Y:S01]  /*00d0*/  @!P1 LEA R19, R0, R13, 0x9 ;  /* 0x0000000d00139211 */ /* 0x000fe200078e48ff */
[----:B------:R-:W-:Y:S01]  /*00e0*/  @!P1 VIADD R13, R13, 0x80 ;  /* 0x000000800d0d9836 */ /* 0x000fe20000000000 */
[----:B------:R-:W1:Y:S01]  /*00f0*/  @!P1 LDC.64 R10, c[0x0][0x220] ;  /* 0x00008800ff0a9b82 */ /* 0x000e620000000a00 */
[----:B0-----:R-:W-:-:S03]  /*0100*/  @!P0 IMAD.WIDE.U32 R14, R17, 0x2, R14 ;  /* 0x00000002110e8825 */ /* 0x001fc600078e000e */
[----:B------:R-:W-:Y:S02]  /*0110*/  ISETP.GE.AND P3, PT, R13, R2, PT ;  /* 0x000000020d00720c */ /* 0x000fe40003f66270 */
[----:B------:R0:W2:Y:S11]  /*0120*/  @!P0 LDG.E.U16 R6, desc[UR4][R14.64] ;  /* 0x000000040e068981 */ /* 0x0000b6000c1e1500 */
[----:B------:R-:W3:Y:S01]  /*0130*/  @!P3 LDC.64 R8, c[0x0][0x220] ;  /* 0x00008800ff08bb82 */ /* 0x000ee20000000a00 */
[----:B------:R-:W-:Y:S01]  /*0140*/  @!P3 IMAD R21, R0, 0x200, R13 ;  /* 0x000002000015b824 */ /* 0x000fe200078e020d */
[----:B------:R-:W-:Y:S01]  /*0150*/  PRMT R12, RZ, 0x7610, R12 ;  /* 0x00007610ff0c7816 */ /* 0x000fe2000000000c */
[----:B-1----:R-:W-:Y:S01]  /*0160*/  @!P1 IMAD.WIDE.U32 R16, R19, 0x2, R10 ;  /* 0x0000000213109825 */ /* 0x002fe200078e000a */
[----:B------:R-:W-:-:S06]  /*0170*/  PRMT R11, RZ, 0x7610, R11 ;  /* 0x00007610ff0b7816 */ /* 0x000fcc000000000b */
[----:B------:R1:W4:Y:S01]  /*0180*/  @!P1 LDG.E.U16 R11, desc[UR4][R16.64] ;  /* 0x00000004100b9981 */ /* 0x000322000c1e1500 */
[----:B---3--:R-:W-:-:S05]  /*0190*/  @!P3 IMAD.WIDE.U32 R18, R21, 0x2, R8 ;  /* 0x000000021512b825 */ /* 0x008fca00078e0008 */
[----:B------:R3:W4:Y:S01]  /*01a0*/  @!P3 LDG.E.U16 R12, desc[UR4][R18.64] ;  /* 0x00000004120cb981 */ /* 0x000722000c1e1500 */
[----:B------:R-:W-:-:S05]  /*01b0*/  @!P3 VIADD R13, R13, 0x80 ;  /* 0x000000800d0db836 */ /* 0x000fca0000000000 */
[----:B------:R-:W-:-:S13]  /*01c0*/  ISETP.GE.AND P2, PT, R13, R2, PT ;  /* 0x000000020d00720c */ /* 0x000fda0003f46270 */
[----:B------:R-:W3:Y:S01]  /*01d0*/  @!P2 LDC.64 R8, c[0x0][0x220] ;  /* 0x00008800ff08ab82 */ /* 0x000ee20000000a00 */
[----:B0-----:R-:W-:-:S07]  /*01e0*/  @!P2 LEA R15, R0, R13, 0x9 ;  /* 0x0000000d000fa211 */ /* 0x001fce00078e48ff */
[----:B------:R-:W0:Y:S01]  /*01f0*/  LDC.U16 R13, c[0x0][0x216] ;  /* 0x00008580ff0d7b82 */ /* 0x000e220000000400 */
[----:B------:R-:W-:Y:S01]  /*0200*/  PRMT R10, RZ, 0x7610, R10 ;  /* 0x00007610ff0a7816 */ /* 0x000fe2000000000a */
[----:B-1----:R-:W-:Y:S02]  /*0210*/  VIADD R17, R7, 0x100 ;  /* 0x0000010007117836 */ /* 0x002fe40000000000 */
[----:B---3--:R-:W-:-:S04]  /*0220*/  @!P2 IMAD.WIDE.U32 R14, R15, 0x2, R8 ;  /* 0x000000020f0ea825 */ /* 0x008fc800078e0008 */
[----:B------:R-:W1:Y:S01]  /*0230*/  @!P0 LDC.64 R8, c[0x0][0x218] ;  /* 0x00008600ff088b82 */ /* 0x000e620000000a00 */
[----:B------:R3:W5:Y:S01]  /*0240*/  @!P2 LDG.E.U16 R10, desc[UR4][R14.64] ;  /* 0x000000040e0aa981 */ /* 0x000762000c1e1500 */
[----:B------:R-:W-:Y:S01]  /*0250*/  ISETP.GE.AND P2, PT, R17, R2, PT ;  /* 0x000000021100720c */ /* 0x000fe20003f46270 */
[----:B0-----:R-:W-:Y:S02]  /*0260*/  @!P0 IMAD.U32 R17, R13, 0x10000, RZ ;  /* 0x000100000d118824 */ /* 0x001fe400078e00ff */
[----:B------:R-:W-:Y:S02]  /*0270*/  @!P0 IMAD R19, R0, 0x200, R7 ;  /* 0x0000020000138824 */ /* 0x000fe400078e0207 */
[C---:B------:R-:W-:Y:S02]  /*0280*/  VIADD R21, R7.reuse, 0x80 ;  /* 0x0000008007157836 */ /* 0x040fe40000000000 */
[----:B---3--:R-:W-:-:S03]  /*0290*/  VIADD R15, R7, 0x180 ;  /* 0x00000180070f7836 */ /* 0x008fc60000000000 */
[----:B------:R-:W-:Y:S01]  /*02a0*/  ISETP.GE.AND P1, PT, R21, R2, PT ;  /* 0x000000021500720c */ /* 0x000fe20003f26270 */
[----:B------:R-:W-:Y:S02]  /*02b0*/  @!P0 VIADD R7, R7, 0x80 ;  /* 0x0000008007078836 */ /* 0x000fe40000000000 */
[----:B-1----:R-:W-:-:S03]  /*02c0*/  @!P0 IMAD.WIDE.U32 R8, R19, 0x2, R8 ;  /* 0x0000000213088825 */ /* 0x002fc600078e0008 */
[----:B------:R-:W-:Y:S01]  /*02d0*/  ISETP.GE.AND P3, PT, R7, R2, PT ;  /* 0x000000020700720c */ /* 0x000fe20003f66270 */
[----:B------:R-:W-:Y:S01]  /*02e0*/  BSSY B0, `(.L_x_3473) ;  /* 0x0000019000007945 */ /* 0x000fe20003800000 */
[----:B--2---:R-:W-:-:S04]  /*02f0*/  @!P0 SHF.L.U32 R6, R6, 0x10, RZ ;  /* 0x0000001006068819 */ /* 0x004fc800000006ff */
[----:B------:R-:W-:-:S04]  /*0300*/  @!P0 LOP3.LUT R6, R6, 0x80000000, R17, 0xb8, !PT ;  /* 0x8000000006068812 */ /* 0x000fc800078eb811 */
[----:B------:R-:W-:-:S05]  /*0310*/  @!P0 F2FP.BF16.F32.PACK_AB R5, RZ, R6 ;  /* 0x00000006ff05823e */ /* 0x000fca00000010ff */
[----:B------:R0:W-:Y:S01]  /*0320*/  @!P0 STG.E.U16 desc[UR4][R8.64], R5 ;  /* 0x0000000508008986 */ /* 0x0001e2000c101504 */
[C---:B------:R-:W-:Y:S01]  /*0330*/  @!P2 IMAD.U32 R17, R13.reuse, 0x10000, RZ ;  /* 0x000100000d11a824 */ /* 0x040fe200078e00ff */
[----:B------:R-:W-:Y:S01]  /*0340*/  @!P1 SHF.L.U32 R6, R13, 0x10, RZ ;  /* 0x000000100d069819 */ /* 0x000fe200000006ff */
[----:B----4-:R-:W-:-:S05]  /*0350*/  @!P1 IMAD.U32 R11, R11, 0x10000, RZ ;  /* 0x000100000b0b9824 */ /* 0x010fca00078e00ff */
[----:B------:R-:W-:Y:S02]  /*0360*/  @!P1 LOP3.LUT R11, R11, 0x80000000, R6, 0xb8, !PT ;  /* 0x800000000b0b9812 */ /* 0x000fe400078eb806 */
[----:B------:R-:W-:-:S04]  /*0370*/  @!P2 SHF.L.U32 R12, R12, 0x10, RZ ;  /* 0x000000100c0ca819 */ /* 0x000fc800000006ff */
[----:B------:R-:W-:Y:S02]  /*0380*/  @!P2 LOP3.LUT R12, R12, 0x80000000, R17, 0xb8, !PT ;  /* 0x800000000c0ca812 */ /* 0x000fe400078eb811 */
[----:B------:R-:W-:Y:S02]  /*0390*/  @!P1 F2FP.BF16.F32.PACK_AB R4, RZ, R11 ;  /* 0x0000000bff04923e */ /* 0x000fe400000010ff */
[----:B------:R-:W-:Y:S01]  /*03a0*/  @!P2 F2FP.BF16.F32.PACK_AB R3, RZ, R12 ;  /* 0x0000000cff03a23e */ /* 0x000fe200000010ff */
[----:B0-----:R-:W-:Y:S06]  /*03b0*/  @P3 BRA `(.L_x_3474) ;  /* 0x00000000002c3947 */ /* 0x001fec0003800000 */
[----:B------:R-:W0:Y:S01]  /*03c0*/  LDC.64 R8, c[0x0][0x218] ;  /* 0x00008600ff087b82 */ /* 0x000e220000000a00 */
[----:B------:R-:W-:Y:S01]  /*03d0*/  IMAD R5, R0, 0x200, R7 ;  /* 0x0000020000057824 */ /* 0x000fe200078e0207 */
[----:B------:R-:W-:Y:S01]  /*03e0*/  PRMT R6, R4, 0x7610, R6 ;  /* 0x0000761004067816 */ /* 0x000fe20000000006 */
        /* <DEDUP_REMOVED lines=8> */
.L_x_3474:
[----:B------:R-:W-:Y:S05]  /*0470*/  BSYNC B0 ;  /* 0x0000000000007941 */ /* 0x000fea0003800000 */
.L_x_3473:
[-C--:B------:R-:W-:Y:S02]  /*0480*/  ISETP.GE.AND P1, PT, R7, R2.reuse, PT ;  /* 0x000000020700720c */ /* 0x080fe40003f26270 */
[----:B------:R-:W-:-:S11]  /*0490*/  ISETP.GE.AND P0, PT, R15, R2, PT ;  /* 0x000000020f00720c */ /* 0x000fd60003f06270 */
[----:B------:R-:W-:Y:S05]  /*04a0*/  @P1 EXIT ;  /* 0x000000000000194d */ /* 0x000fea0003800000 */
[----:B0-----:R-:W0:Y:S01]  /*04b0*/  LDC.64 R2, c[0x0][0x218] ;  /* 0x00008600ff027b82 */ /* 0x001e220000000a00 */
[----:B------:R-:W-:Y:S01]  /*04c0*/  @!P0 IMAD.U32 R13, R13, 0x10000, RZ ;  /* 0x000100000d0d8824 */ /* 0x000fe200078e00ff */
[----:B-----5:R-:W-:Y:S01]  /*04d0*/  @!P0 SHF.L.U32 R10, R10, 0x10, RZ ;  /* 0x000000100a0a8819 */ /* 0x020fe200000006ff */
[----:B------:R-:W-:-:S03]  /*04e0*/  IMAD R7, R0, 0x200, R7 ;  /* 0x0000020000077824 */ /* 0x000fc600078e0207 */
[----:B------:R-:W-:-:S04]  /*04f0*/  @!P0 LOP3.LUT R10, R10, 0x80000000, R13, 0xb8, !PT ;  /* 0x800000000a0a8812 */ /* 0x000fc800078eb80d */
[----:B------:R-:W-:Y:S01]  /*0500*/  @!P0 F2FP.BF16.F32.PACK_AB R4, RZ, R10 ;  /* 0x0000000aff04823e */ /* 0x000fe200000010ff */
[----:B0-----:R-:W-:-:S05]  /*0510*/  IMAD.WIDE.U32 R2, R7, 0x2, R2 ;  /* 0x0000000207027825 */ /* 0x001fca00078e0002 */
[----:B------:R-:W-:Y:S01]  /*0520*/  STG.E.U16 desc[UR4][R2.64], R4 ;  /* 0x0000000402007986 */ /* 0x000fe2000c101504 */
[----:B------:R-:W-:Y:S05]  /*0530*/  EXIT ;  /* 0x000000000000794d */ /* 0x000fea0003800000 */
.L_x_3475:
        /* <DEDUP_REMOVED lines=12> */
.L_x_8040:


//--------------------- .text._ZN2at6native29vectorized_elementwise_kernelILi2ENS0_13BUnaryFunctorIN3c108BFloat16ES4_S4_ZZZNS0_20copysign_kernel_cudaERNS_18TensorIteratorBaseEENKUlvE_clEvENKUlvE1_clEvEUlS4_S4_E_EESt5arrayIPcLm2EEEEviT0_T1_ --------------------------
	.section	.text._ZN2at6native29vectorized_elementwise_kernelILi2ENS0_13BUnaryFunctorIN3c108BFloat16ES4_S4_ZZZNS0_20copysign_kernel_cudaERNS_18TensorIteratorBaseEENKUlvE_clEvENKUlvE1_clEvEUlS4_S4_E_EESt5arrayIPcLm2EEEEviT0_T1_,"ax",@progbits
	.align	128
        .global         _ZN2at6native29vectorized_elementwise_kernelILi2ENS0_13BUnaryFunctorIN3c108BFloat16ES4_S4_ZZZNS0_20copysign_kernel_cudaERNS_18TensorIteratorBaseEENKUlvE_clEvENKUlvE1_clEvEUlS4_S4_E_EESt5arrayIPcLm2EEEEviT0_T1_
        .type           _ZN2at6native29vectorized_elementwise_kernelILi2ENS0_13BUnaryFunctorIN3c108BFloat16ES4_S4_ZZZNS0_20copysign_kernel_cudaERNS_18TensorIteratorBaseEENKUlvE_clEvENKUlvE1_clEvEUlS4_S4_E_EESt5arrayIPcLm2EEEEviT0_T1_,@function
        .size           _ZN2at6native29vectorized_elementwise_kernelILi2ENS0_13BUnaryFunctorIN3c108BFloat16ES4_S4_ZZZNS0_20copysign_kernel_cudaERNS_18TensorIteratorBaseEENKUlvE_clEvENKUlvE1_clEvEUlS4_S4_E_EESt5arrayIPcLm2EEEEviT0_T1_,(.L_x_8041 - _ZN2at6native29vectorized_elementwise_kernelILi2ENS0_13BUnaryFunctorIN3c108BFloat16ES4_S4_ZZZNS0_20copysign_kernel_cudaERNS_18TensorIteratorBaseEENKUlvE_clEvENKUlvE1_clEvEUlS4_S4_E_EESt5arrayIPcLm2EEEEviT0_T1_)
        .other          _ZN2at6native29vectorized_elementwise_kernelILi2ENS0_13BUnaryFunctorIN3c108BFloat16ES4_S4_ZZZNS0_20copysign_kernel_cudaERNS_18TensorIteratorBaseEENKUlvE_clEvENKUlvE1_clEvEUlS4_S4_E_EESt5arrayIPcLm2EEEEviT0_T1_,@"STO_CUDA_ENTRY STV_DEFAULT"
_ZN2at6native29vectorized_elementwise_kernelILi2ENS0_13BUnaryFunctorIN3c108BFloat16ES4_S4_ZZZNS0_20copysign_kernel_cudaERNS_18TensorIteratorBaseEENKUlvE_clEvENKUlvE1_clEvEUlS4_S4_E_EESt5arrayIPcLm2EEEEviT0_T1_:
.text._ZN2at6native29vectorized_elementwise_kernelILi2ENS0_13BUnaryFunctorIN3c108BFloat16ES4_S4_ZZZNS0_20copysign_kernel_cudaERNS_18TensorIteratorBaseEENKUlvE_clEvENKUlvE1_clEvEUlS4_S4_E_EESt5arrayIPcLm2EEEEviT0_T1_:
[----:B------:R-:W-:Y:S01]  /*0000*/  LDC R1, c[0x0][0x28] ;  /* 0x00000a00ff017b82 */ /* 0x000fe20000000800 */
[----:B------:R-:W0:Y:S01]  /*0010*/  S2R R3, SR_CTAID.X ;  /* 0x0000000000037919 */ /* 0x000e220000002500 */
[----:B------:R-:W-:-:S06]  /*0020*/  ULDC UR4, c[0x0][0x210] ;  /* 0x0000840000047ab9 */ /* 0x000fcc0000000800 */
[----:B------:R-:W1:Y:S01]  /*0030*/  LDC.U16 R7, c[0x0][0x216] ;  /* 0x00008580ff077b82 */ /* 0x000e620000000400 */
[----:B0-----:R-:W-:-:S05]  /*0040*/  IMAD.SHL.U32 R3, R3, 0x400, RZ ;  /* 0x0000040003037824 */ /* 0x001fca00078e00ff */
[----:B------:R-:W-:Y:S01]  /*0050*/  IADD3 R5, -R3, UR4, RZ ;  /* 0x0000000403057c10 */ /* 0x000fe2000fffe1ff */
[----:B------:R-:W-:-:S03]  /*0060*/  ULDC.64 UR4, c[0x0][0x208] ;  /* 0x0000820000047ab9 */ /* 0x000fc60000000a00 */
[----:B------:R-:W-:-:S13]  /*0070*/  ISETP.GE.U32.AND P0, PT, R5, 0x400, PT ;  /* 0x000004000500780c */ /* 0x000fda0003f06070 */
[----:B------:R-:W-:Y:S05]  /*0080*/  @!P0 BRA `(.L_x_3476) ;  /* 0x0000000000a48947 */ /* 0x000fea0003800000 */
[----:B------:R-:W0:Y:S01]  /*0090*/  S2R R11, SR_TID.X ;  /* 0x00000000000b7919 */ /* 0x000e220000002100 */
[----:B------:R-:W2:Y:S08]  /*00a0*/  LDC.64 R4, c[0x0][0x220] ;  /* 0x00008800ff047b82 */ /* 0x000eb00000000a00 */
[----:B------:R-:W3:Y:S01]  /*00b0*/  LDC.64 R8, c[0x0][0x218] ;  /* 0x00008600ff087b82 */ /* 0x000ee20000000a00 */
[----:B--2---:R-:W-:-:S04]  /*00c0*/  IMAD.WIDE R4, R3, 0x2, R4 ;  /* 0x0000000203047825 */ /* 0x004fc800078e0204 */
[----:B0-----:R-:W-:-:S05]  /*00d0*/  IMAD.WIDE.U32 R4, R11, 0x4, R4 ;  /* 0x000000040b047825 */ /* 0x001fca00078e0004 */
[----:B------:R-:W2:Y:S04]  /*00e0*/  LDG.E R6, desc[UR4][R4.64] ;  /* 0x0000000404067981 */ /* 0x000ea8000c1e1900 */
[----:B------:R-:W4:Y:S04]  /*00f0*/  LDG.E R10, desc[UR4][R4.64+0x200] ;  /* 0x00020004040a7981 */ /* 0x000f28000c1e1900 */
[----:B------:R-:W5:Y:S04]  /*0100*/  LDG.E R12, desc[UR4][R4.64+0x400] ;  /* 0x00040004040c7981 */ /* 0x000f68000c1e1900 */
[----:B------:R-:W5:Y:S01]  /*0110*/  LDG.E R16, desc[UR4][R4.64+0x600] ;  /* 0x0006000404107981 */ /* 0x000f62000c1e1900 */
[----:B---3--:R-:W-:-:S04]  /*0120*/  IMAD.WIDE.U32 R2, R3, 0x2, R8 ;  /* 0x0000000203027825 */ /* 0x008fc800078e0008 */
[----:B-1----:R-:W-:Y:S02]  /*0130*/  IMAD.U32 R9, R7, 0x10000, RZ ;  /* 0x0001000007097824 */ /* 0x002fe400078e00ff */
[----:B------:R-:W-:Y:S01]  /*0140*/  IMAD.WIDE R2, R11, 0x4, R2 ;  /* 0x000000040b027825 */ /* 0x000fe200078e0202 */
[----:B--2---:R-:W-:-:S03]  /*0150*/  PRMT R0, R6, 0x7632, R0 ;  /* 0x0000763206007816 */ /* 0x004fc60000000000 */
[----:B------:R-:W-:Y:S01]  /*0160*/  IMAD.U32 R8, R6, 0x10000, RZ ;  /* 0x0001000006087824 */ /* 0x000fe200078e00ff */
[C---:B----4-:R-:W-:Y:S01]  /*0170*/  PRMT R6, R10.reuse, 0x7632, R6 ;  /* 0x000076320a067816 */ /* 0x050fe20000000006 */
[----:B------:R-:W-:-:S03]  /*0180*/  IMAD.U32 R10, R10, 0x10000, RZ ;  /* 0x000100000a0a7824 */ /* 0x000fc600078e00ff */
[----:B------:R-:W-:Y:S01]  /*0190*/  LOP3.LUT R8, R8, 0x80000000, R9, 0xb8, !PT ;  /* 0x8000000008087812 */ /* 0x000fe200078eb809 */
[----:B------:R-:W-:Y:S01]  /*01a0*/  IMAD.U32 R0, R0, 0x10000, RZ ;  /* 0x0001000000007824 */ /* 0x000fe200078e00ff */
[C---:B-----5:R-:W-:Y:S01]  /*01b0*/  PRMT R7, R12.reuse, 0x7632, R7 ;  /* 0x000076320c077816 */ /* 0x060fe20000000007 */
[----:B------:R-:W-:Y:S01]  /*01c0*/  IMAD.U32 R12, R12, 0x10000, RZ ;  /* 0x000100000c0c7824 */ /* 0x000fe200078e00ff */
[--C-:B------:R-:W-:Y:S01]  /*01d0*/  LOP3.LUT R10, R10, 0x80000000, R9.reuse, 0xb8, !PT ;  /* 0x800000000a0a7812 */ /* 0x100fe200078eb809 */
[----:B------:R-:W-:Y:S01]  /*01e0*/  IMAD.U32 R6, R6, 0x10000, RZ ;  /* 0x0001000006067824 */ /* 0x000fe200078e00ff */
[C---:B------:R-:W-:Y:S01]  /*01f0*/  PRMT R4, R16.reuse, 0x7632, R4 ;  /* 0x0000763210047816 */ /* 0x040fe20000000004 */
[----:B------:R-:W-:Y:S01]  /*0200*/  IMAD.U32 R14, R7, 0x10000, RZ ;  /* 0x00010000070e7824 */ /* 0x000fe200078e00ff */
[----:B------:R-:W-:Y:S02]  /*0210*/  SHF.L.U32 R16, R16, 0x10, RZ ;  /* 0x0000001010107819 */ /* 0x000fe400000006ff */
[--C-:B------:R-:W-:Y:S01]  /*0220*/  LOP3.LUT R12, R12, 0x80000000, R9.reuse, 0xb8, !PT ;  /* 0x800000000c0c7812 */ /* 0x100fe200078eb809 */
[----:B------:R-:W-:Y:S01]  /*0230*/  IMAD.U32 R4, R4, 0x10000, RZ ;  /* 0x0001000004047824 */ /* 0x000fe200078e00ff */
[----:B------:R-:W-:-:S02]  /*0240*/  LOP3.LUT R16, R16, 0x80000000, R9, 0xb8, !PT ;  /* 0x8000000010107812 */ /* 0x000fc400078eb809 */
[--C-:B------:R-:W-:Y:S02]  /*0250*/  LOP3.LUT R5, R0, 0x80000000, R9.reuse, 0xb8, !PT ;  /* 0x8000000000057812 */ /* 0x100fe400078eb809 */
[--C-:B------:R-:W-:Y:S02]  /*0260*/  LOP3.LUT R7, R6, 0x80000000, R9.reuse, 0xb8, !PT ;  /* 0x8000000006077812 */ /* 0x100fe400078eb809 */
[--C-:B------:R-:W-:Y:S02]  /*0270*/  LOP3.LUT R11, R14, 0x80000000, R9.reuse, 0xb8, !PT ;  /* 0x800000000e0b7812 */ /* 0x100fe400078eb809 */
[----:B------:R-:W-:Y:S02]  /*0280*/  LOP3.LUT R9, R4, 0x80000000, R9, 0xb8, !PT ;  /* 0x8000000004097812 */ /* 0x000fe400078eb809 */
[----:B------:R-:W-:Y:S02]  /*0290*/  F2FP.BF16.F32.PACK_AB R5, R5, R8 ;  /* 0x000000080505723e */ /* 0x000fe400000010ff */
[----:B------:R-:W-:-:S02]  /*02a0*/  F2FP.BF16.F32.PACK_AB R7, R7, R10 ;  /* 0x0000000a0707723e */ /* 0x000fc400000010ff */
[----:B------:R-:W-:Y:S01]  /*02b0*/  F2FP.BF16.F32.PACK_AB R11, R11, R12 ;  /* 0x0000000c0b0b723e */ /* 0x000fe200000010ff */
[----:B------:R-:W-:Y:S01]  /*02c0*/  STG.E desc[UR4][R2.64], R5 ;  /* 0x0000000502007986 */ /* 0x000fe2000c101904 */
[----:B------:R-:W-:-:S03]  /*02d0*/  F2FP.BF16.F32.PACK_AB R9, R9, R16 ;  /* 0x000000100909723e */ /* 0x000fc600000010ff */
[----:B------:R-:W-:Y:S04]  /*02e0*/  STG.E desc[UR4][R2.64+0x200], R7 ;  /* 0x0002000702007986 */ /* 0x000fe8000c101904 */
[----:B------:R-:W-:Y:S04]  /*02f0*/  STG.E desc[UR4][R2.64+0x400], R11 ;  /* 0x0004000b02007986 */ /* 0x000fe8000c101904 */
[----:B------:R-:W-:Y:S01]  /*0300*/  STG.E desc[UR4][R2.64+0x600], R9 ;  /* 0x0006000902007986 */ /* 0x000fe2000c101904 */
[----:B------:R-:W-:Y:S05]  /*0310*/  EXIT ;  /* 0x000000000000794d */ /* 0x000fea0003800000 */
.L_x_3476:
[----:B------:R-:W0:Y:S01]  /*0320*/  S2R R24, SR_TID.X ;  /* 0x0000000000187919 */ /* 0x000e220000002100 */
[----:B------:R-:W-:Y:S02]  /*0330*/  PRMT R0, RZ, 0x7610, R0 ;  /* 0x00007610ff007816 */ /* 0x000fe40000000000 */
[----:B0-----:R-:W-:Y:S01]  /*0340*/  ISETP.GE.AND P0, PT, R24, R5, PT ;  /* 0x000000051800720c */ /* 0x001fe20003f06270 */
[----:B------:R-:W-:-:S12]  /*0350*/  IMAD.MOV.U32 R2, RZ, RZ, R24 ;  /* 0x000000ffff027224 */ /* 0x000fd800078e0018 */
[----:B------:R-:W-:Y:S01]  /*0360*/  @!P0 IADD3 R16, R3, R2, RZ ;  /* 0x0000000203108210 */ /* 0x000fe20007ffe0ff */
[----:B------:R-:W-:Y:S01]  /*0370*/  @!P0 VIADD R2, R2, 0x80 ;  /* 0x0000008002028836 */ /* 0x000fe20000000000 */
[----:B------:R-:W0:Y:S04]  /*0380*/  @!P0 LDC.64 R12, c[0x0][0x220] ;  /* 0x00008800ff0c8b82 */ /* 0x000e280000000a00 */
[----:B------:R-:W-:-:S13]  /*0390*/  ISETP.GE.AND P6, PT, R2, R5, PT ;  /* 0x000000050200720c */ /* 0x000fda0003fc6270 */
[----:B------:R-:W-:Y:S01]  /*03a0*/  @!P6 IMAD.IADD R19, R3, 0x1, R2 ;  /* 0x000000010313e824 */ /* 0x000fe200078e0202 */
[----:B------:R-:W2:Y:S01]  /*03b0*/  @!P6 LDC.64 R10, c[0x0][0x220] ;  /* 0x00008800ff0aeb82 */ /* 0x000ea20000000a00 */
[----:B------:R-:W-:-:S05]  /*03c0*/  @!P6 VIADD R2, R2, 0x80 ;  /* 0x000000800202e836 */ /* 0x000fca0000000000 */
[----:B------:R-:W-:Y:S01]  /*03d0*/  ISETP.GE.AND P5, PT, R2, R5, PT ;  /* 0x000000050200720c */ /* 0x000fe20003fa6270 */
[----:B0-----:R-:W-:-:S12]  /*03e0*/  @!P0 IMAD.WIDE.U32 R12, R16, 0x2, R12 ;  /* 0x00000002100c8825 */ /* 0x001fd800078e000c */
[----:B------:R-:W-:Y:S01]  /*03f0*/  @!P5 IMAD.IADD R17, R3, 0x1, R2 ;  /* 0x000000010311d824 */ /* 0x000fe200078e0202 */
[----:B------:R-:W0:Y:S01]  /*0400*/  @!P5 LDC.64 R14, c[0x0][0x220] ;  /* 0x00008800ff0edb82 */ /* 0x000e220000000a00 */
[----:B------:R-:W-:Y:S02]  /*0410*/  @!P5 VIADD R2, R2, 0x80 ;  /* 0x000000800202d836 */ /* 0x000fe40000000000 */
[----:B--2---:R-:W-:-:S03]  /*0420*/  @!P6 IMAD.WIDE.U32 R10, R19, 0x2, R10 ;  /* 0x00000002130ae825 */ /* 0x004fc600078e000a */
[CC--:B------:R-:W-:Y:S02]  /*0430*/  ISETP.GE.AND P4, PT, R2.reuse, R5.reuse, PT ;  /* 0x000000050200720c */ /* 0x0c0fe40003f86270 */
[----:B------:R2:W3:Y:S11]  /*0440*/  @!P6 LDG.E.U16 R0, desc[UR4][R10.64] ;  /* 0x000000040a00e981 */ /* 0x0004f6000c1e1500 */
[----:B------:R-:W-:Y:S01]  /*0450*/  @!P4 IADD3 R29, R3, R2, RZ ;  /* 0x00000002031dc210 */ /* 0x000fe20007ffe0ff */
[----:B------:R-:W-:Y:S01]  /*0460*/  @!P4 VIADD R2, R2, 0x80 ;  /* 0x000000800202c836 */ /* 0x000fe20000000000 */
[----:B------:R-:W-:Y:S01]  /*0470*/  PRMT R26, RZ, 0x7610, R26 ;  /* 0x00007610ff1a7816 */ /* 0x000fe2000000001a */
[----:B------:R-:W4:Y:S03]  /*0480*/  @!P4 LDC.64 R18, c[0x0][0x220] ;  /* 0x00008800ff12cb82 */ /* 0x000f260000000a00 */
[C---:B------:R-:W-:Y:S01]  /*0490*/  ISETP.GE.AND P3, PT, R2.reuse, R5, PT ;  /* 0x000000050200720c */ /* 0x040fe20003f66270 */
[----:B0-----:R-:W-:Y:S01]  /*04a0*/  @!P5 IMAD.WIDE.U32 R14, R17, 0x2, R14 ;  /* 0x00000002110ed825 */ /* 0x001fe200078e000e */
[----:B------:R-:W-:Y:S01]  /*04b0*/  PRMT R28, RZ, 0x7610, R28 ;  /* 0x00007610ff1c7816 */ /* 0x000fe2000000001c */
[----:B------:R0:W5:Y:S05]  /*04c0*/  @!P0 LDG.E.U16 R26, desc[UR4][R12.64] ;  /* 0x000000040c1a8981 */ /* 0x00016a000c1e1500 */
[----:B------:R1:W5:Y:S05]  /*04d0*/  @!P5 LDG.E.U16 R28, desc[UR4][R14.64] ;  /* 0x000000040e1cd981 */ /* 0x00036a000c1e1500 */
[----:B------:R-:W-:Y:S01]  /*04e0*/  @!P3 IMAD.IADD R23, R3, 0x1, R2 ;  /* 0x000000010317b824 */ /* 0x000fe200078e0202 */
[----:B--2---:R-:W2:Y:S01]  /*04f0*/  @!P3 LDC.64 R10, c[0x0][0x220] ;  /* 0x00008800ff0abb82 */ /* 0x004ea20000000a00 */
[----:B------:R-:W-:-:S05]  /*0500*/  @!P3 VIADD R2, R2, 0x80 ;  /* 0x000000800202b836 */ /* 0x000fca0000000000 */
[----:B------:R-:W-:-:S13]  /*0510*/  ISETP.GE.AND P2, PT, R2, R5, PT ;  /* 0x000000050200720c */ /* 0x000fda0003f46270 */
[----:B------:R-:W-:Y:S01]  /*0520*/  @!P2 IMAD.IADD R25, R3, 0x1, R2 ;  /* 0x000000010319a824 */ /* 0x000fe200078e0202 */
[----:B0-----:R-:W0:Y:S01]  /*0530*/  @!P2 LDC.64 R12, c[0x0][0x220] ;  /* 0x00008800ff0cab82 */ /* 0x001e220000000a00 */
[----:B------:R-:W-:-:S05]  /*0540*/  @!P2 VIADD R2, R2, 0x80 ;  /* 0x000000800202a836 */ /* 0x000fca0000000000 */
[----:B------:R-:W-:-:S13]  /*0550*/  ISETP.GE.AND P1, PT, R2, R5, PT ;  /* 0x000000050200720c */ /* 0x000fda0003f26270 */
[----:B------:R-:W-:Y:S01]  /*0560*/  @!P1 IADD3 R27, R3, R2, RZ ;  /* 0x00000002031b9210 */ /* 0x000fe20007ffe0ff */
[----:B------:R-:W-:Y:S01]  /*0570*/  @!P1 VIADD R2, R2, 0x80 ;  /* 0x0000008002029836 */ /* 0x000fe20000000000 */
[----:B-1----:R-:W1:Y:S04]  /*0580*/  @!P1 LDC.64 R14, c[0x0][0x220] ;  /* 0x00008800ff0e9b82 */ /* 0x002e680000000a00 */
[----:B------:R-:W-:-:S13]  /*0590*/  ISETP.GE.AND P6, PT, R2, R5, PT ;  /* 0x000000050200720c */ /* 0x000fda0003fc6270 */
[----:B------:R-:W1:Y:S01]  /*05a0*/  @!P6 LDC.64 R16, c[0x0][0x220] ;  /* 0x00008800ff10eb82 */ /* 0x000e620000000a00 */
[----:B--2---:R-:W-:Y:S01]  /*05b0*/  @!P3 IMAD.WIDE.U32 R10, R23, 0x2, R10 ;  /* 0x00000002170ab825 */ /* 0x004fe200078e000a */
[----:B------:R-:W-:-:S03]  /*05c0*/  PRMT R23, RZ, 0x7610, R23 ;  /* 0x00007610ff177816 */ /* 0x000fc60000000017 */
[----:B----4-:R-:W-:Y:S01]  /*05d0*/  @!P4 IMAD.WIDE.U32 R18, R29, 0x2, R18 ;  /* 0x000000021d12c825 */ /* 0x010fe200078e0012 */
[----:B------:R-:W-:Y:S02]  /*05e0*/  PRMT R29, RZ, 0x7610, R29 ;  /* 0x00007610ff1d7816 */ /* 0x000fe4000000001d */
[----:B------:R2:W4:Y:S01]  /*05f0*/  @!P3 LDG.E.U16 R23, desc[UR4][R10.64] ;  /* 0x000000040a17b981 */ /* 0x000522000c1e1500 */
[----:B------:R-:W-:Y:S02]  /*0600*/  @!P6 IMAD.IADD R2, R3, 0x1, R2 ;  /* 0x000000010302e824 */ /* 0x000fe400078e0202 */
[----:B0-----:R-:W-:Y:S01]  /*0610*/  @!P2 IMAD.WIDE.U32 R12, R25, 0x2, R12 ;  /* 0x00000002190ca825 */ /* 0x001fe200078e000c */
[----:B------:R-:W-:Y:S01]  /*0620*/  PRMT R25, RZ, 0x7610, R25 ;  /* 0x00007610ff197816 */ /* 0x000fe20000000019 */
[----:B------:R0:W4:Y:S02]  /*0630*/  @!P4 LDG.E.U16 R29, desc[UR4][R18.64] ;  /* 0x00000004121dc981 */ /* 0x000124000c1e1500 */
[----:B-1----:R-:W-:Y:S01]  /*0640*/  @!P1 IMAD.WIDE.U32 R14, R27, 0x2, R14 ;  /* 0x000000021b0e9825 */ /* 0x002fe200078e000e */
[----:B------:R-:W-:-:S02]  /*0650*/  PRMT R27, RZ, 0x7610, R27 ;  /* 0x00007610ff1b7816 */ /* 0x000fc4000000001b */
[----:B------:R1:W4:Y:S04]  /*0660*/  @!P2 LDG.E.U16 R25, desc[UR4][R12.64] ;  /* 0x000000040c19a981 */ /* 0x000328000c1e1500 */
[----:B------:R1:W4:Y:S01]  /*0670*/  @!P1 LDG.E.U16 R27, desc[UR4][R14.64] ;  /* 0x000000040e1b9981 */ /* 0x000322000c1e1500 */
[----:B--2---:R-:W-:Y:S01]  /*0680*/  VIADD R10, R24, 0x80 ;  /* 0x00000080180a7836 */ /* 0x004fe20000000000 */
[----:B0-----:R-:W0:Y:S01]  /*0690*/  @!P0 LDC.64 R18, c[0x0][0x218] ;  /* 0x00008600ff128b82 */ /* 0x001e220000000a00 */
[----:B------:R-:W-:Y:S01]  /*06a0*/  @!P6 IMAD.WIDE.U32 R16, R2, 0x2, R16 ;  /* 0x000000020210e825 */ /* 0x000fe200078e0010 */
[----:B------:R-:W-:-:S06]  /*06b0*/  PRMT R2, RZ, 0x7610, R2 ;  /* 0x00007610ff027816 */ /* 0x000fcc0000000002 */
[----:B------:R-:W2:Y:S01]  /*06c0*/  @!P6 LDG.E.U16 R2, desc[UR4][R16.64] ;  /* 0x000000041002e981 */ /* 0x000ea2000c1e1500 */
[----:B------:R-:W-:Y:S01]  /*06d0*/  ISETP.GE.AND P5, PT, R10, R5, PT ;  /* 0x000000050a00720c */ /* 0x000fe20003fa6270 */
[C---:B------:R-:W-:Y:S01]  /*06e0*/  VIADD R10, R24.reuse, 0x100 ;  /* 0x00000100180a7836 */ /* 0x040fe20000000000 */
[----:B-1----:R-:W-:Y:S01]  /*06f0*/  @!P0 SHF.L.U32 R13, R7, 0x10, RZ ;  /* 0x00000010070d8819 */ /* 0x002fe200000006ff */
[----:B------:R-:W-:-:S03]  /*0700*/  VIADD R14, R24, 0x180 ;  /* 0x00000180180e7836 */ /* 0x000fc60000000000 */
[-C--:B------:R-:W-:Y:S01]  /*0710*/  ISETP.GE.AND P1, PT, R10, R5.reuse, PT ;  /* 0x000000050a00720c */ /* 0x080fe20003f26270 */
[----:B------:R-:W-:Y:S01]  /*0720*/  VIADD R10, R24, 0x200 ;  /* 0x00000200180a7836 */ /* 0x000fe20000000000 */
[----:B------:R-:W-:-:S05]  /*0730*/  ISETP.GE.AND P2, PT, R14, R5, PT ;  /* 0x000000050e00720c */ /* 0x000fca0003f46270 */
[----:B------:R-:W-:Y:S01]  /*0740*/  @!P5 IMAD.U32 R12, R7, 0x10000, RZ ;  /* 0x00010000070cd824 */ /* 0x000fe200078e00ff */
[-C--:B------:R-:W-:Y:S01]  /*0750*/  ISETP.GE.AND P3, PT, R10, R5.reuse, PT ;  /* 0x000000050a00720c */ /* 0x080fe20003f66270 */
[C---:B------:R-:W-:Y:S02]  /*0760*/  VIADD R10, R24.reuse, 0x300 ;  /* 0x00000300180a7836 */ /* 0x040fe40000000000 */
[----:B------:R-:W-:Y:S02]  /*0770*/  VIADD R14, R24, 0x380 ;  /* 0x00000380180e7836 */ /* 0x000fe40000000000 */
[----:B------:R-:W-:Y:S01]  /*0780*/  @!P0 IMAD.IADD R11, R3, 0x1, R24 ;  /* 0x00000001030b8824 */ /* 0x000fe200078e0218 */
[----:B------:R-:W-:-:S03]  /*0790*/  ISETP.GE.AND P6, PT, R10, R5, PT ;  /* 0x000000050a00720c */ /* 0x000fc60003fc6270 */
[----:B0-----:R-:W-:-:S04]  /*07a0*/  @!P0 IMAD.WIDE.U32 R18, R11, 0x2, R18 ;  /* 0x000000020b128825 */ /* 0x001fc800078e0012 */
[C---:B------:R-:W-:Y:S02]  /*07b0*/  @!P1 IMAD.U32 R11, R7.reuse, 0x10000, RZ ;  /* 0x00010000070b9824 */ /* 0x040fe400078e00ff */
[----:B------:R-:W-:Y:S01]  /*07c0*/  @!P3 IMAD.U32 R10, R7, 0x10000, RZ ;  /* 0x00010000070ab824 */ /* 0x000fe200078e00ff */
[----:B------:R-:W-:Y:S04]  /*07d0*/  BSSY B0, `(.L_x_3477) ;  /* 0x000004f000007945 */ /* 0x000fe80003800000 */
[----:B------:R-:W-:Y:S01]  /*07e0*/  BSSY B1, `(.L_x_3478) ;  /* 0x0000047000017945 */ /* 0x000fe20003800000 */
[----:B---3--:R-:W-:Y:S01]  /*07f0*/  @!P5 IMAD.U32 R15, R0, 0x10000, RZ ;  /* 0x00010000000fd824 */ /* 0x008fe200078e00ff */
[----:B------:R-:W-:-:S04]  /*0800*/  IADD3 R0, R24, 0x280, RZ ;  /* 0x0000028018007810 */ /* 0x000fc80007ffe0ff */
[----:B------:R-:W-:Y:S02]  /*0810*/  @!P5 LOP3.LUT R12, R15, 0x80000000, R12, 0xb8, !PT ;  /* 0x800000000f0cd812 */ /* 0x000fe400078eb80c */
[----:B------:R-:W-:Y:S01]  /*0820*/  ISETP.GE.AND P4, PT, R0, R5, PT ;  /* 0x000000050000720c */ /* 0x000fe20003f86270 */
[----:B-----5:R-:W-:-:S05]  /*0830*/  @!P0 IMAD.U32 R26, R26, 0x10000, RZ ;  /* 0x000100001a1a8824 */ /* 0x020fca00078e00ff */
[----:B------:R-:W-:Y:S02]  /*0840*/  @!P0 LOP3.LUT R13, R26, 0x80000000, R13, 0xb8, !PT ;  /* 0x800000001a0d8812 */ /* 0x000fe400078eb80d */
[----:B------:R-:W-:Y:S02]  /*0850*/  @!P5 F2FP.BF16.F32.PACK_AB R6, RZ, R12 ;  /* 0x0000000cff06d23e */ /* 0x000fe400000010ff */
[----:B------:R-:W-:Y:S02]  /*0860*/  @!P0 F2FP.BF16.F32.PACK_AB R4, RZ, R13 ;  /* 0x0000000dff04823e */ /* 0x000fe400000010ff */
[----:B------:R-:W-:Y:S02]  /*0870*/  ISETP.GE.AND P5, PT, R14, R5, PT ;  /* 0x000000050e00720c */ /* 0x000fe40003fa6270 */
[----:B------:R-:W-:Y:S02]  /*0880*/  PRMT R13, R4, 0x7610, R13 ;  /* 0x00007610040d7816 */ /* 0x000fe4000000000d */
[----:B------:R-:W-:Y:S01]  /*0890*/  @!P0 IADD3 R24, R24, 0x80, RZ ;  /* 0x0000008018188810 */ /* 0x000fe20007ffe0ff */
[----:B------:R-:W-:-:S02]  /*08a0*/  @!P1 IMAD.U32 R0, R28, 0x10000, RZ ;  /* 0x000100001c009824 */ /* 0x000fc400078e00ff */
[----:B------:R0:W-:Y:S01]  /*08b0*/  @!P0 STG.E.U16 desc[UR4][R18.64], R13 ;  /* 0x0000000d12008986 */ /* 0x0001e2000c101504 */
[----:B------:R-:W-:Y:S01]  /*08c0*/  ISETP.GE.AND P0, PT, R24, R5, PT ;  /* 0x000000051800720c */ /* 0x000fe20003f06270 */
[----:B------:R-:W-:Y:S01]  /*08d0*/  @!P2 IMAD.U32 R4, R7, 0x10000, RZ ;  /* 0x000100000704a824 */ /* 0x000fe200078e00ff */
[----:B------:R-:W-:-:S03]  /*08e0*/  @!P1 LOP3.LUT R0, R0, 0x80000000, R11, 0xb8, !PT ;  /* 0x8000000000009812 */ /* 0x000fc600078eb80b */
[----:B------:R-:W-:Y:S02]  /*08f0*/  @!P5 IMAD.U32 R11, R7, 0x10000, RZ ;  /* 0x00010000070bd824 */ /* 0x000fe400078e00ff */
[----:B----4-:R-:W-:Y:S02]  /*0900*/  @!P3 IMAD.U32 R23, R23, 0x10000, RZ ;  /* 0x000100001717b824 */ /* 0x010fe400078e00ff */
[----:B------:R-:W-:-:S03]  /*0910*/  @!P2 IMAD.U32 R29, R29, 0x10000, RZ ;  /* 0x000100001d1da824 */ /* 0x000fc600078e00ff */
[----:B------:R-:W-:Y:S01]  /*0920*/  @!P3 LOP3.LUT R23, R23, 0x80000000, R10, 0xb8, !PT ;  /* 0x800000001717b812 */ /* 0x000fe200078eb80a */
[----:B------:R-:W-:Y:S01]  /*0930*/  @!P6 IMAD.U32 R10, R7, 0x10000, RZ ;  /* 0x00010000070ae824 */ /* 0x000fe200078e00ff */
[----:B------:R-:W-:Y:S01]  /*0940*/  @!P2 LOP3.LUT R29, R29, 0x80000000, R4, 0xb8, !PT ;  /* 0x800000001d1da812 */ /* 0x000fe200078eb804 */
[----:B------:R-:W-:Y:S01]  /*0950*/  @!P4 IMAD.U32 R25, R25, 0x10000, RZ ;  /* 0x000100001919c824 */ /* 0x000fe200078e00ff */
[----:B------:R-:W-:Y:S01]  /*0960*/  @!P4 SHF.L.U32 R4, R7, 0x10, RZ ;  /* 0x000000100704c819 */ /* 0x000fe200000006ff */
[----:B------:R-:W-:-:S03]  /*0970*/  @!P6 IMAD.U32 R27, R27, 0x10000, RZ ;  /* 0x000100001b1be824 */ /* 0x000fc600078e00ff */
[----:B------:R-:W-:Y:S02]  /*0980*/  @!P4 LOP3.LUT R25, R25, 0x80000000, R4, 0xb8, !PT ;  /* 0x800000001919c812 */ /* 0x000fe400078eb804 */
[----:B------:R-:W-:Y:S02]  /*0990*/  @!P6 LOP3.LUT R27, R27, 0x80000000, R10, 0xb8, !PT ;  /* 0x800000001b1be812 */ /* 0x000fe400078eb80a */
[----:B--2---:R-:W-:-:S04]  /*09a0*/  @!P5 SHF.L.U32 R2, R2, 0x10, RZ ;  /* 0x000000100202d819 */ /* 0x004fc800000006ff */
[----:B------:R-:W-:Y:S02]  /*09b0*/  @!P5 LOP3.LUT R2, R2, 0x80000000, R11, 0xb8, !PT ;  /* 0x800000000202d812 */ /* 0x000fe400078eb80b */
[----:B------:R-:W-:Y:S02]  /*09c0*/  @!P1 F2FP.BF16.F32.PACK_AB R7, RZ, R0 ;  /* 0x00000000ff07923e */ /* 0x000fe400000010ff */
[----:B------:R-:W-:Y:S02]  /*09d0*/  @!P2 F2FP.BF16.F32.PACK_AB R8, RZ, R29 ;  /* 0x0000001dff08a23e */ /* 0x000fe400000010ff */
[----:B------:R-:W-:Y:S02]  /*09e0*/  @!P3 F2FP.BF16.F32.PACK_AB R9, RZ, R23 ;  /* 0x00000017ff09b23e */ /* 0x000fe400000010ff */
[----:B------:R-:W-:Y:S02]  /*09f0*/  @!P4 F2FP.BF16.F32.PACK_AB R20, RZ, R25 ;  /* 0x00000019ff14c23e */ /* 0x000fe400000010ff */
[----:B------:R-:W-:-:S02]  /*0a00*/  @!P6 F2FP.BF16.F32.PACK_AB R21, RZ, R27 ;  /* 0x0000001bff15e23e */ /* 0x000fc400000010ff */
        /* <DEDUP_REMOVED lines=14> */
.L_x_3479:
[----:B------:R-:W-:-:S13]  /*0af0*/  ISETP.GE.AND P0, PT, R24, R5, PT ;  /* 0x000000051800720c */ /* 0x000fda0003f06270 */
[----:B------:R-:W-:Y:S05]  /*0b00*/  @P0 BRA `(.L_x_3481) ;  /* 0x0000000000300947 */ /* 0x000fea0003800000 */
[----:B0-----:R-:W0:Y:S01]  /*0b10*/  LDC.64 R6, c[0x0][0x218] ;  /* 0x00008600ff067b82 */ /* 0x001e220000000a00 */
[----:B------:R-:W-:Y:S01]  /*0b20*/  IADD3 R11, R3, R24, RZ ;  /* 0x00000018030b7210 */ /* 0x000fe20007ffe0ff */
[----:B------:R-:W-:-:S04]  /*0b30*/  VIADD R24, R24, 0x80 ;  /* 0x0000008018187836 */ /* 0x000fc80000000000 */
[----:B0-----:R-:W-:-:S05]  /*0b40*/  IMAD.WIDE.U32 R6, R11, 0x2, R6 ;  /* 0x000000020b067825 */ /* 0x001fca00078e0006 */
[----:B------:R1:W-:Y:S02]  /*0b50*/  STG.E.U16 desc[UR4][R6.64], R8 ;  /* 0x0000000806007986 */ /* 0x0003e4000c101504 */
.L_x_3480:
[----:B------:R-:W-:-:S13]  /*0b60*/  ISETP.GE.AND P0, PT, R24, R5, PT ;  /* 0x000000051800720c */ /* 0x000fda0003f06270 */
[----:B------:R-:W-:Y:S05]  /*0b70*/  @P0 BRA `(.L_x_3482) ;  /* 0x0000000000340947 */ /* 0x000fea0003800000 */
[----:B01----:R-:W0:Y:S01]  /*0b80*/  LDC.64 R6, c[0x0][0x218] ;  /* 0x00008600ff067b82 */ /* 0x003e220000000a00 */
[----:B------:R-:W-:Y:S02]  /*0b90*/  IMAD.IADD R11, R3, 0x1, R24 ;  /* 0x00000001030b7824 */ /* 0x000fe400078e0218 */
[----:B------:R-:W-:Y:S02]  /*0ba0*/  VIADD R24, R24, 0x80 ;  /* 0x0000008018187836 */ /* 0x000fe40000000000 */
[----:B0-----:R-:W-:-:S05]  /*0bb0*/  IMAD.WIDE.U32 R6, R11, 0x2, R6 ;  /* 0x000000020b067825 */ /* 0x001fca00078e0006 */
[----:B------:R1:W-:Y:S02]  /*0bc0*/  STG.E.U16 desc[UR4][R6.64], R9 ;  /* 0x0000000906007986 */ /* 0x0003e4000c101504 */
.L_x_3481:
        /* <DEDUP_REMOVED lines=8> */
.L_x_3482:
[----:B------:R-:W-:Y:S05]  /*0c50*/  BSYNC B1 ;  /* 0x0000000000017941 */ /* 0x000fea0003800000 */
.L_x_3478:
[----:B------:R-:W-:-:S13]  /*0c60*/  ISETP.GE.AND P0, PT, R24, R5, PT ;  /* 0x000000051800720c */ /* 0x000fda0003f06270 */
[----:B012---:R-:W0:Y:S01]  /*0c70*/  @!P0 LDC.64 R6, c[0x0][0x218] ;  /* 0x00008600ff068b82 */ /* 0x007e220000000a00 */
[----:B------:R-:W-:Y:S02]  /*0c80*/  @!P0 IMAD.IADD R9, R3, 0x1, R24 ;  /* 0x0000000103098824 */ /* 0x000fe400078e0218 */
[----:B------:R-:W-:Y:S02]  /*0c90*/  @!P0 VIADD R24, R24, 0x80 ;  /* 0x0000008018188836 */ /* 0x000fe40000000000 */
[----:B0-----:R-:W-:-:S05]  /*0ca0*/  @!P0 IMAD.WIDE.U32 R6, R9, 0x2, R6 ;  /* 0x0000000209068825 */ /* 0x001fca00078e0006 */
[----:B------:R2:W-:Y:S02]  /*0cb0*/  @!P0 STG.E.U16 desc[UR4][R6.64], R21 ;  /* 0x0000001506008986 */ /* 0x0005e4000c101504 */
.L_x_3483:
[----:B------:R-:W-:Y:S05]  /*0cc0*/  BSYNC B0 ;  /* 0x0000000000007941 */ /* 0x000fea0003800000 */
.L_x_3477:
[----:B------:R-:W-:Y:S05]  /*0cd0*/  WARPSYNC.ALL ;  /* 0x0000000000007948 */ /* 0x000fea0003800000 */
[----:B------:R-:W-:-:S13]  /*0ce0*/  ISETP.GE.AND P0, PT, R24, R5, PT ;  /* 0x000000051800720c */ /* 0x000fda0003f06270 */
[----:B------:R-:W-:Y:S05]  /*0cf0*/  @P0 EXIT ;  /* 0x000000000000094d */ /* 0x000fea0003800000 */
[----:B------:R-:W3:Y:S01]  /*0d00*/  LDC.64 R4, c[0x0][0x218] ;  /* 0x00008600ff047b82 */ /* 0x000ee20000000a00 */
[----:B------:R-:W-:-:S04]  /*0d10*/  IMAD.IADD R3, R3, 0x1, R24 ;  /* 0x0000000103037824 */ /* 0x000fc800078e0218 */
[----:B---3--:R-:W-:-:S05]  /*0d20*/  IMAD.WIDE.U32 R2, R3, 0x2, R4 ;  /* 0x0000000203027825 */ /* 0x008fca00078e0004 */
[----:B------:R-:W-:Y:S01]  /*0d30*/  STG.E.U16 desc[UR4][R2.64], R22 ;  /* 0x0000001602007986 */ /* 0x000fe2000c101504 */
[----:B------:R-:W-:Y:S05]  /*0d40*/  EXIT ;  /* 0x000000000000794d */ /* 0x000fea0003800000 */
.L_x_3484:
        /* <DEDUP_REMOVED lines=11> */
.L_x_8041:


//--------------------- .text._ZN2at6native29vectorized_elementwise_kernelILi4ENS0_13BUnaryFunctorIN3c108BFloat16ES4_S4_ZZZNS0_20copysign_kernel_cudaERNS_18TensorIteratorBaseEENKUlvE_clEvENKUlvE1_clEvEUlS4_S4_E_EESt5arrayIPcLm2EEEEviT0_T1_ --------------------------
	.section	.text._ZN2at6native29vectorized_elementwise_kernelILi4ENS0_13BUnaryFunctorIN3c108BFloat16ES4_S4_ZZZNS0_20copysign_kernel_cudaERNS_18TensorIteratorBaseEENKUlvE_clEvENKUlvE1_clEvEUlS4_S4_E_EESt5arrayIPcLm2EEEEviT0_T1_,"ax",@progbits
	.align	128
        .global         _ZN2at6native29vectorized_elementwise_kernelILi4ENS0_13BUnaryFunctorIN3c108BFloat16ES4_S4_ZZZNS0_20copysign_kernel_cudaERNS_18TensorIteratorBaseEENKUlvE_clEvENKUlvE1_clEvEUlS4_S4_E_EESt5arrayIPcLm2EEEEviT0_T1_
        .type           _ZN2at6native29vectorized_elementwise_kernelILi4ENS0_13BUnaryFunctorIN3c108BFloat16ES4_S4_ZZZNS0_20copysign_kernel_cudaERNS_18TensorIteratorBaseEENKUlvE_clEvENKUlvE1_clEvEUlS4_S4_E_EESt5arrayIPcLm2EEEEviT0_T1_,@function
        .size           _ZN2at6native29vectorized_elementwise_kernelILi4ENS0_13BUnaryFunctorIN3c108BFloat16ES4_S4_ZZZNS0_20copysign_kernel_cudaERNS_18TensorIteratorBaseEENKUlvE_clEvENKUlvE1_clEvEUlS4_S4_E_EESt5arrayIPcLm2EEEEviT0_T1_,(.L_x_8042 - _ZN2at6native29vectorized_elementwise_kernelILi4ENS0_13BUnaryFunctorIN3c108BFloat16ES4_S4_ZZZNS0_20copysign_kernel_cudaERNS_18TensorIteratorBaseEENKUlvE_clEvENKUlvE1_clEvEUlS4_S4_E_EESt5arrayIPcLm2EEEEviT0_T1_)
        .other          _ZN2at6native29vectorized_elementwise_kernelILi4ENS0_13BUnaryFunctorIN3c108BFloat16ES4_S4_ZZZNS0_20copysign_kernel_cudaERNS_18TensorIteratorBaseEENKUlvE_clEvENKUlvE1_clEvEUlS4_S4_E_EESt5arrayIPcLm2EEEEviT0_T1_,@"STO_CUDA_ENTRY STV_DEFAULT"
_ZN2at6native29vectorized_elementwise_kernelILi4ENS0_13BUnaryFunctorIN3c108BFloat16ES4_S4_ZZZNS0_20copysign_kernel_cudaERNS_18TensorIteratorBaseEENKUlvE_clEvENKUlvE1_clEvEUlS4_S4_E_EESt5arrayIPcLm2EEEEviT0_T1_:
.text._ZN2at6native29vectorized_elementwise_kernelILi4ENS0_13BUnaryFunctorIN3c108BFloat16ES4_S4_ZZZNS0_20copysign_kernel_cudaERNS_18TensorIteratorBaseEENKUlvE_clEvENKUlvE1_clEvEUlS4_S4_E_EESt5arrayIPcLm2EEEEviT0_T1_:
        /* <DEDUP_REMOVED lines=14> */
[----:B------:R-:W2:Y:S04]  /*00e0*/  LDG.E.64 R12, desc[UR4][R8.64] ;  /* 0x00000004080c7981 */ /* 0x000ea8000c1e1b00 */
[----:B------:R-:W4:Y:S01]  /*00f0*/  LDG.E.64 R4, desc[UR4][R8.64+0x400] ;  /* 0x0004000408047981 */ /* 0x000f22000c1e1b00 */
[----:B---3--:R-:W-:-:S04]  /*0100*/  IMAD.WIDE.U32 R2, R3, 0x2, R10 ;  /* 0x0000000203027825 */ /* 0x008fc800078e000a */
[----:B-1----:R-:W-:Y:S02]  /*0110*/  IMAD.U32 R11, R7, 0x10000, RZ ;  /* 0x00010000070b7824 */ /* 0x002fe400078e00ff */
[----:B------:R-:W-:Y:S01]  /*0120*/  IMAD.WIDE R2, R15, 0x8, R2 ;  /* 0x000000080f027825 */ /* 0x000fe200078e0202 */
[----:B--2---:R-:W-:-:S03]  /*0130*/  PRMT R0, R12, 0x7632, R0 ;  /* 0x000076320c007816 */ /* 0x004fc60000000000 */
[----:B------:R-:W-:Y:S01]  /*0140*/  IMAD.U32 R10, R12, 0x10000, RZ ;  /* 0x000100000c0a7824 */ /* 0x000fe200078e00ff */
[C---:B------:R-:W-:Y:S01]  /*0150*/  PRMT R6, R13.reuse, 0x7632, R6 ;  /* 0x000076320d067816 */ /* 0x040fe20000000006 */
[----:B------:R-:W-:Y:S01]  /*0160*/  IMAD.U32 R12, R13, 0x10000, RZ ;  /* 0x000100000d0c7824 */ /* 0x000fe200078e00ff */
[C---:B----4-:R-:W-:Y:S01]  /*0170*/  PRMT R7, R4.reuse, 0x7632, R7 ;  /* 0x0000763204077816 */ /* 0x050fe20000000007 */
[----:B------:R-:W-:Y:S01]  /*0180*/  IMAD.U32 R14, R4, 0x10000, RZ ;  /* 0x00010000040e7824 */ /* 0x000fe200078e00ff */
[C---:B------:R-:W-:Y:S01]  /*0190*/  PRMT R4, R5.reuse, 0x7632, R4 ;  /* 0x0000763205047816 */ /* 0x040fe20000000004 */
[----:B------:R-:W-:Y:S01]  /*01a0*/  IMAD.U32 R0, R0, 0x10000, RZ ;  /* 0x0001000000007824 */ /* 0x000fe200078e00ff */
[----:B------:R-:W-:Y:S01]  /*01b0*/  SHF.L.U32 R16, R5, 0x10, RZ ;  /* 0x0000001005107819 */ /* 0x000fe200000006ff */
[----:B------:R-:W-:Y:S01]  /*01c0*/  IMAD.U32 R6, R6, 0x10000, RZ ;  /* 0x0001000006067824 */ /* 0x000fe200078e00ff */
[--C-:B------:R-:W-:Y:S01]  /*01d0*/  LOP3.LUT R10, R10, 0x80000000, R11.reuse, 0xb8, !PT ;  /* 0x800000000a0a7812 */ /* 0x100fe200078eb80b */
[----:B------:R-:W-:Y:S01]  /*01e0*/  IMAD.U32 R8, R7, 0x10000, RZ ;  /* 0x0001000007087824 */ /* 0x000fe200078e00ff */
[--C-:B------:R-:W-:Y:S01]  /*01f0*/  LOP3.LUT R12, R12, 0x80000000, R11.reuse, 0xb8, !PT ;  /* 0x800000000c0c7812 */ /* 0x100fe200078eb80b */
[----:B------:R-:W-:Y:S01]  /*0200*/  IMAD.U32 R4, R4, 0x10000, RZ ;  /* 0x0001000004047824 */ /* 0x000fe200078e00ff */
[----:B------:R-:W-:-:S02]  /*0210*/  LOP3.LUT R14, R14, 0x80000000, R11, 0xb8, !PT ;  /* 0x800000000e0e7812 */ /* 0x000fc400078eb80b */
[--C-:B------:R-:W-:Y:S02]  /*0220*/  LOP3.LUT R16, R16, 0x80000000, R11.reuse, 0xb8, !PT ;  /* 0x8000000010107812 */ /* 0x100fe400078eb80b */
[--C-:B------:R-:W-:Y:S02]  /*0230*/  LOP3.LUT R5, R0, 0x80000000, R11.reuse, 0xb8, !PT ;  /* 0x8000000000057812 */ /* 0x100fe400078eb80b */
[--C-:B------:R-:W-:Y:S02]  /*0240*/  LOP3.LUT R7, R6, 0x80000000, R11.reuse, 0xb8, !PT ;  /* 0x8000000006077812 */ /* 0x100fe400078eb80b */
[--C-:B------:R-:W-:Y:S02]  /*0250*/  LOP3.LUT R9, R8, 0x80000000, R11.reuse, 0xb8, !PT ;  /* 0x8000000008097812 */ /* 0x100fe400078eb80b */
[----:B------:R-:W-:Y:S02]  /*0260*/  LOP3.LUT R11, R4, 0x80000000, R11, 0xb8, !PT ;  /* 0x80000000040b7812 */ /* 0x000fe400078eb80b */
[----:B------:R-:W-:-:S02]  /*0270*/  F2FP.BF16.F32.PACK_AB R6, R5, R10 ;  /* 0x0000000a0506723e */ /* 0x000fc400000010ff */
[----:B------:R-:W-:Y:S02]  /*0280*/  F2FP.BF16.F32.PACK_AB R7, R7, R12 ;  /* 0x0000000c0707723e */ /* 0x000fe400000010ff */
[----:B------:R-:W-:Y:S02]  /*0290*/  F2FP.BF16.F32.PACK_AB R10, R9, R14 ;  /* 0x0000000e090a723e */ /* 0x000fe400000010ff */
[----:B------:R-:W-:Y:S01]  /*02a0*/  F2FP.BF16.F32.PACK_AB R11, R11, R16 ;  /* 0x000000100b0b723e */ /* 0x000fe200000010ff */
[----:B------:R-:W-:Y:S04]  /*02b0*/  STG.E.64 desc[UR4][R2.64], R6 ;  /* 0x0000000602007986 */ /* 0x000fe8000c101b04 */
[----:B------:R-:W-:Y:S01]  /*02c0*/  STG.E.64 desc[UR4][R2.64+0x400], R10 ;  /* 0x0004000a02007986 */ /* 0x000fe2000c101b04 */
[----:B------:R-:W-:Y:S05]  /*02d0*/  EXIT ;  /* 0x000000000000794d */ /* 0x000fea0003800000 */
.L_x_3485:
        /* <DEDUP_REMOVED lines=125> */
.L_x_3488:
[----:B------:R-:W-:-:S13]  /*0ab0*/  ISETP.GE.AND P0, PT, R24, R5, PT ;  /* 0x000000051800720c */ /* 0x000fda0003f06270 */
[----:B------:R-:W-:Y:S05]  /*0ac0*/  @P0 BRA `(.L_x_3490) ;  /* 0x0000000000300947 */ /* 0x000fea0003800000 */
[----:B0-----:R-:W0:Y:S01]  /*0ad0*/  LDC.64 R6, c[0x0][0x218] ;  /* 0x00008600ff067b82 */ /* 0x001e220000000a00 */
[----:B------:R-:W-:Y:S01]  /*0ae0*/  IADD3 R11, R3, R24, RZ ;  /* 0x00000018030b7210 */ /* 0x000fe20007ffe0ff */
[----:B------:R-:W-:-:S04]  /*0af0*/  VIADD R24, R24, 0x80 ;  /* 0x0000008018187836 */ /* 0x000fc80000000000 */
[----:B0-----:R-:W-:-:S05]  /*0b00*/  IMAD.WIDE.U32 R6, R11, 0x2, R6 ;  /* 0x000000020b067825 */ /* 0x001fca00078e0006 */
[----:B------:R1:W-:Y:S02]  /*0b10*/  STG.E.U16 desc[UR4][R6.64], R8 ;  /* 0x0000000806007986 */ /* 0x0003e4000c101504 */
.L_x_3489:
[----:B------:R-:W-:-:S13]  /*0b20*/  ISETP.GE.AND P0, PT, R24, R5, PT ;  /* 0x000000051800720c */ /* 0x000fda0003f06270 */
[----:B------:R-:W-:Y:S05]  /*0b30*/  @P0 BRA `(.L_x_3491) ;  /* 0x0000000000340947 */ /* 0x000fea0003800000 */
[----:B01----:R-:W0:Y:S01]  /*0b40*/  LDC.64 R6, c[0x0][0x218] ;  /* 0x00008600ff067b82 */ /* 0x003e220000000a00 */
[----:B------:R-:W-:Y:S02]  /*0b50*/  IMAD.IADD R11, R3, 0x1, R24 ;  /* 0x00000001030b7824 */ /* 0x000fe400078e0218 */
[----:B------:R-:W-:Y:S02]  /*0b60*/  VIADD R24, R24, 0x80 ;  /* 0x0000008018187836 */ /* 0x000fe40000000000 */
[----:B0-----:R-:W-:-:S05]  /*0b70*/  IMAD.WIDE.U32 R6, R11, 0x2, R6 ;  /* 0x000000020b067825 */ /* 0x001fca00078e0006 */
[----:B------:R1:W-:Y:S02]  /*0b80*/  STG.E.U16 desc[UR4][R6.64], R9 ;  /* 0x0000000906007986 */ /* 0x0003e4000c101504 */
.L_x_3490:
        /* <DEDUP_REMOVED lines=8> */
.L_x_3491:
[----:B------:R-:W-:Y:S05]  /*0c10*/  BSYNC B1 ;  /* 0x0000000000017941 */ /* 0x000fea0003800000 */
.L_x_3487:
[----:B------:R-:W-:-:S13]  /*0c20*/  ISETP.GE.AND P0, PT, R24, R5, PT ;  /* 0x000000051800720c */ /* 0x000fda0003f06270 */
[----:B012---:R-:W0:Y:S01]  /*0c30*/  @!P0 LDC.64 R6, c[0x0][0x218] ;  /* 0x00008600ff068b82 */ /* 0x007e220000000a00 */
[----:B------:R-:W-:Y:S02]  /*0c40*/  @!P0 IMAD.IADD R9, R3, 0x1, R24 ;  /* 0x0000000103098824 */ /* 0x000fe400078e0218 */
[----:B------:R-:W-:Y:S02]  /*0c50*/  @!P0 VIADD R24, R24, 0x80 ;  /* 0x0000008018188836 */ /* 0x000fe40000000000 */
[----:B0-----:R-:W-:-:S05]  /*0c60*/  @!P0 IMAD.WIDE.U32 R6, R9, 0x2, R6 ;  /* 0x0000000209068825 */ /* 0x001fca00078e0006 */
[----:B------:R2:W-:Y:S02]  /*0c70*/  @!P0 STG.E.U16 desc[UR4][R6.64], R21 ;  /* 0x0000001506008986 */ /* 0x0005e4000c101504 */
.L_x_3492:
[----:B------:R-:W-:Y:S05]  /*0c80*/  BSYNC B0 ;  /* 0x0000000000007941 */ /* 0x000fea0003800000 */
.L_x_3486:
        /* <DEDUP_REMOVED lines=8> */
.L_x_3493:
        /* <DEDUP_REMOVED lines=15> */
.L_x_8042:


//--------------------- .text._ZN2at6native29vectorized_elementwise_kernelILi8ENS0_13BUnaryFunctorIN3c108BFloat16ES4_S4_ZZZNS0_20copysign_kernel_cudaERNS_18TensorIteratorBaseEENKUlvE_clEvENKUlvE1_clEvEUlS4_S4_E_EESt5arrayIPcLm2EEEEviT0_T1_ --------------------------
	.section	.text._ZN2at6native29vectorized_elementwise_kernelILi8ENS0_13BUnaryFunctorIN3c108BFloat16ES4_S4_ZZZNS0_20copysign_kernel_cudaERNS_18TensorIteratorBaseEENKUlvE_clEvENKUlvE1_clEvEUlS4_S4_E_EESt5arrayIPcLm2EEEEviT0_T1_,"ax",@progbits
	.align	128
        .global         _ZN2at6native29vectorized_elementwise_kernelILi8ENS0_13BUnaryFunctorIN3c108BFloat16ES4_S4_ZZZNS0_20copysign_kernel_cudaERNS_18TensorIteratorBaseEENKUlvE_clEvENKUlvE1_clEvEUlS4_S4_E_EESt5arrayIPcLm2EEEEviT0_T1_
        .type           _ZN2at6native29vectorized_elementwise_kernelILi8ENS0_13BUnaryFunctorIN3c108BFloat16ES4_S4_ZZZNS0_20copysign_kernel_cudaERNS_18TensorIteratorBaseEENKUlvE_clEvENKUlvE1_clEvEUlS4_S4_E_EESt5arrayIPcLm2EEEEviT0_T1_,@function
        .size           _ZN2at6native29vectorized_elementwise_kernelILi8ENS0_13BUnaryFunctorIN3c108BFloat16ES4_S4_ZZZNS0_20copysign_kernel_cudaERNS_18TensorIteratorBaseEENKUlvE_clEvENKUlvE1_clEvEUlS4_S4_E_EESt5arrayIPcLm2EEEEviT0_T1_,(.L_x_8043 - _ZN2at6native29vectorized_elementwise_kernelILi8ENS0_13BUnaryFunctorIN3c108BFloat16ES4_S4_ZZZNS0_20copysign_kernel_cudaERNS_18TensorIteratorBaseEENKUlvE_clEvENKUlvE1_clEvEUlS4_S4_E_EESt5arrayIPcLm2EEEEviT0_T1_)
        .other          _ZN2at6native29vectorized_elementwise_kernelILi8ENS0_13BUnaryFunctorIN3c108BFloat16ES4_S4_ZZZNS0_20copysign_kernel_cudaERNS_18TensorIteratorBaseEENKUlvE_clEvENKUlvE1_clEvEUlS4_S4_E_EESt5arrayIPcLm2EEEEviT0_T1_,@"STO_CUDA_ENTRY STV_DEFAULT"
_ZN2at6native29vectorized_elementwise_kernelILi8ENS0_13BUnaryFunctorIN3c108BFloat16ES4_S4_ZZZNS0_20copysign_kernel_cudaERNS_18TensorIteratorBaseEENKUlvE_clEvENKUlvE1_clEvEUlS4_S4_E_EESt5arrayIPcLm2EEEEviT0_T1_:
.text._ZN2at6native29vectorized_elementwise_kernelILi8ENS0_13BUnaryFunctorIN3c108BFloat16ES4_S4_ZZZNS0_20copysign_kernel_cudaERNS_18TensorIteratorBaseEENKUlvE_clEvENKUlvE1_clEvEUlS4_S4_E_EESt5arrayIPcLm2EEEEviT0_T1_:
        /* <DEDUP_REMOVED lines=13> */
[----:B0-----:R-:W-:-:S06]  /*00d0*/  IMAD.WIDE.U32 R8, R5, 0x10, R8 ;  /* 0x0000001005087825 */ /* 0x001fcc00078e0008 */
[----:B------:R-:W2:Y:S01]  /*00e0*/  LDG.E.128 R8, desc[UR4][R8.64] ;  /* 0x0000000408087981 */ /* 0x000ea2000c1e1d00 */
[----:B-1----:R-:W-:Y:S02]  /*00f0*/  IMAD.U32 R7, R7, 0x10000, RZ ;  /* 0x0001000007077824 */ /* 0x002fe400078e00ff */
[----:B---3--:R-:W-:-:S04]  /*0100*/  IMAD.WIDE.U32 R2, R3, 0x2, R12 ;  /* 0x0000000203027825 */ /* 0x008fc800078e000c */
[----:B------:R-:W-:Y:S01]  /*0110*/  IMAD.WIDE R2, R5, 0x10, R2 ;  /* 0x0000001005027825 */ /* 0x000fe200078e0202 */
[----:B--2---:R-:W-:-:S03]  /*0120*/  PRMT R0, R8, 0x7632, R0 ;  /* 0x0000763208007816 */ /* 0x004fc60000000000 */
[----:B------:R-:W-:Y:S01]  /*0130*/  IMAD.U32 R18, R10, 0x10000, RZ ;  /* 0x000100000a127824 */ /* 0x000fe200078e00ff */
[C---:B------:R-:W-:Y:S01]  /*0140*/  PRMT R4, R9.reuse, 0x7632, R4 ;  /* 0x0000763209047816 */ /* 0x040fe20000000004 */
[----:B------:R-:W-:Y:S01]  /*0150*/  IMAD.U32 R14, R8, 0x10000, RZ ;  /* 0x00010000080e7824 */ /* 0x000fe200078e00ff */
[----:B------:R-:W-:Y:S01]  /*0160*/  PRMT R6, R10, 0x7632, R6 ;  /* 0x000076320a067816 */ /* 0x000fe20000000006 */
        /* <DEDUP_REMOVED lines=18> */
[----:B------:R-:W-:-:S05]  /*0290*/  F2FP.BF16.F32.PACK_AB R7, R7, R20 ;  /* 0x000000140707723e */ /* 0x000fca00000010ff */
[----:B------:R-:W-:Y:S01]  /*02a0*/  STG.E.128 desc[UR4][R2.64], R4 ;  /* 0x0000000402007986 */ /* 0x000fe2000c101d04 */
[----:B------:R-:W-:Y:S05]  /*02b0*/  EXIT ;  /* 0x000000000000794d */ /* 0x000fea0003800000 */
.L_x_3494:
        /* <DEDUP_REMOVED lines=125> */
.L_x_3497:
[----:B------:R-:W-:-:S13]  /*0a90*/  ISETP.GE.AND P0, PT, R24, R5, PT ;  /* 0x000000051800720c */ /* 0x000fda0003f06270 */
[----:B------:R-:W-:Y:S05]  /*0aa0*/  @P0 BRA `(.L_x_3499) ;  /* 0x0000000000300947 */ /* 0x000fea0003800000 */
[----:B0-----:R-:W0:Y:S01]  /*0ab0*/  LDC.64 R6, c[0x0][0x218] ;  /* 0x00008600ff067b82 */ /* 0x001e220000000a00 */
[----:B------:R-:W-:Y:S01]  /*0ac0*/  IADD3 R11, R3, R24, RZ ;  /* 0x00000018030b7210 */ /* 0x000fe20007ffe0ff */
[----:B------:R-:W-:-:S04]  /*0ad0*/  VIADD R24, R24, 0x80 ;  /* 0x0000008018187836 */ /* 0x000fc80000000000 */
[----:B0-----:R-:W-:-:S05]  /*0ae0*/  IMAD.WIDE.U32 R6, R11, 0x2, R6 ;  /* 0x000000020b067825 */ /* 0x001fca00078e0006 */
[----:B------:R1:W-:Y:S02]  /*0af0*/  STG.E.U16 desc[UR4][R6.64], R8 ;  /* 0x0000000806007986 */ /* 0x0003e4000c101504 */
.L_x_3498:
[----:B------:R-:W-:-:S13]  /*0b00*/  ISETP.GE.AND P0, PT, R24, R5, PT ;  /* 0x000000051800720c */ /* 0x000fda0003f06270 */
[----:B------:R-:W-:Y:S05]  /*0b10*/  @P0 BRA `(.L_x_3500) ;  /* 0x0000000000340947 */ /* 0x000fea0003800000 */
[----:B01----:R-:W0:Y:S01]  /*0b20*/  LDC.64 R6, c[0x0][0x218] ;  /* 0x00008600ff067b82 */ /* 0x003e220000000a00 */
[----:B------:R-:W-:Y:S02]  /*0b30*/  IMAD.IADD R11, R3, 0x1, R24 ;  /* 0x00000001030b7824 */ /* 0x000fe400078e0218 */
[----:B------:R-:W-:Y:S02]  /*0b40*/  VIADD R24, R24, 0x80 ;  /* 0x0000008018187836 */ /* 0x000fe40000000000 */
[----:B0-----:R-:W-:-:S05]  /*0b50*/  IMAD.WIDE.U32 R6, R11, 0x2, R6 ;  /* 0x000000020b067825 */ /* 0x001fca00078e0006 */
[----:B------:R1:W-:Y:S02]  /*0b60*/  STG.E.U16 desc[UR4][R6.64], R9 ;  /* 0x0000000906007986 */ /* 0x0003e4000c101504 */
.L_x_3499:
        /* <DEDUP_REMOVED lines=8> */
.L_x_3500:
[----:B------:R-:W-:Y:S05]  /*0bf0*/  BSYNC B1 ;  /* 0x0000000000017941 */ /* 0x000fea0003800000 */
.L_x_3496:
[----:B------:R-:W-:-:S13]  /*0c00*/  ISETP.GE.AND P0, PT, R24, R5, PT ;  /* 0x000000051800720c */ /* 0x000fda0003f06270 */
[----:B012---:R-:W0:Y:S01]  /*0c10*/  @!P0 LDC.64 R6, c[0x0][0x218] ;  /* 0x00008600ff068b82 */ /* 0x007e220000000a00 */
[----:B------:R-:W-:Y:S02]  /*0c20*/  @!P0 IMAD.IADD R9, R3, 0x1, R24 ;  /* 0x0000000103098824 */ /* 0x000fe400078e0218 */
[----:B------:R-:W-:Y:S02]  /*0c30*/  @!P0 VIADD R24, R24, 0x80 ;  /* 0x0000008018188836 */ /* 0x000fe40000000000 */
[----:B0-----:R-:W-:-:S05]  /*0c40*/  @!P0 IMAD.WIDE.U32 R6, R9, 0x2, R6 ;  /* 0x0000000209068825 */ /* 0x001fca00078e0006 */
[----:B------:R2:W-:Y:S02]  /*0c50*/  @!P0 STG.E.U16 desc[UR4][R6.64], R21 ;  /* 0x0000001506008986 */ /* 0x0005e4000c101504 */
.L_x_3501:
[----:B------:R-:W-:Y:S05]  /*0c60*/  BSYNC B0 ;  /* 0x0000000000007941 */ /* 0x000fea0003800000 */
.L_x_3495:
        /* <DEDUP_REMOVED lines=8> */
.L_x_3502:
        /* <DEDUP_REMOVED lines=9> */
.L_x_8043:


//--------------------- .text._ZN2at6native18elementwise_kernelILi128ELi4EZNS0_15gpu_kernel_implINS0_13AUnaryFunctorIN3c108BFloat16ES5_S5_ZZZNS0_20copysign_kernel_cudaERNS_18TensorIteratorBaseEENKUlvE_clEvENKUlvE1_clEvEUlS5_S5_E_EEEEvS7_RKT_EUliE_EEviT1_ --------------------------
	.section	.text._ZN2at6native18elementwise_kernelILi128ELi4EZNS0_15gpu_kernel_implINS0_13AUnaryFunctorIN3c108BFloat16ES5_S5_ZZZNS0_20copysign_kernel_cudaERNS_18TensorIteratorBaseEENKUlvE_clEvENKUlvE1_clEvEUlS5_S5_E_EEEEvS7_RKT_EUliE_EEviT1_,"ax",@progbits
	.align	128
        .global         _ZN2at6native18elementwise_kernelILi128ELi4EZNS0_15gpu_kernel_implINS0_13AUnaryFunctorIN3c108BFloat16ES5_S5_ZZZNS0_20copysign_kernel_cudaERNS_18TensorIteratorBaseEENKUlvE_clEvENKUlvE1_clEvEUlS5_S5_E_EEEEvS7_RKT_EUliE_EEviT1_
        .type           _ZN2at6native18elementwise_kernelILi128ELi4EZNS0_15gpu_kernel_implINS0_13AUnaryFunctorIN3c108BFloat16ES5_S5_ZZZNS0_20copysign_kernel_cudaERNS_18TensorIteratorBaseEENKUlvE_clEvENKUlvE1_clEvEUlS5_S5_E_EEEEvS7_RKT_EUliE_EEviT1_,@function
        .size           _ZN2at6native18elementwise_kernelILi128ELi4EZNS0_15gpu_kernel_implINS0_13AUnaryFunctorIN3c108BFloat16ES5_S5_ZZZNS0_20copysign_kernel_cudaERNS_18TensorIteratorBaseEENKUlvE_clEvENKUlvE1_clEvEUlS5_S5_E_EEEEvS7_RKT_EUliE_EEviT1_,(.L_x_8044 - _ZN2at6native18elementwise_kernelILi128ELi4EZNS0_15gpu_kernel_implINS0_13AUnaryFunctorIN3c108BFloat16ES5_S5_ZZZNS0_20copysign_kernel_cudaERNS_18TensorIteratorBaseEENKUlvE_clEvENKUlvE1_clEvEUlS5_S5_E_EEEEvS7_RKT_EUliE_EEviT1_)
        .other          _ZN2at6native18elementwise_kernelILi128ELi4EZNS0_15gpu_kernel_implINS0_13AUnaryFunctorIN3c108BFloat16ES5_S5_ZZZNS0_20copysign_kernel_cudaERNS_18TensorIteratorBaseEENKUlvE_clEvENKUlvE1_clEvEUlS5_S5_E_EEEEvS7_RKT_EUliE_EEviT1_,@"STO_CUDA_ENTRY STV_DEFAULT"
_ZN2at6native18elementwise_kernelILi128ELi4EZNS0_15gpu_kernel_implINS0_13AUnaryFunctorIN3c108BFloat16ES5_S5_ZZZNS0_20copysign_kernel_cudaERNS_18TensorIteratorBaseEENKUlvE_clEvENKUlvE1_clEvEUlS5_S5_E_EEEEvS7_RKT_EUliE_EEviT1_:
.text._ZN2at6native18elementwise_kernelILi128ELi4EZNS0_15gpu_kernel_implINS0_13AUnaryFunctorIN3c108BFloat16ES5_S5_ZZZNS0_20copysign_kernel_cudaERNS_18TensorIteratorBaseEENKUlvE_clEvENKUlvE1_clEvEUlS5_S5_E_EEEEvS7_RKT_EUliE_EEviT1_:
        /* <DEDUP_REMOVED lines=314> */
.L_x_3505:
        /* <DEDUP_REMOVED lines=22> */
.L_x_3509:
[----:B------:R-:W2:Y:S02]  /*1500*/  LDG.E.U8 R2, desc[UR36][R2.64] ;  /* 0x0000002402027981 */ /* 0x000ea4000c1e1100 */
[----:B--2---:R-:W-:-:S04]  /*1510*/  I2FP.F32.U32 R0, R2 ;  /* 0x0000000200007245 */ /* 0x004fc80000201000 */
[----:B------:R-:W-:Y:S01]  /*1520*/  F2FP.BF16.F32.PACK_AB R0, RZ, R0 ;  /* 0x00000000ff00723e */ /* 0x000fe200000010ff */
[----:B------:R-:W-:Y:S06]  /*1530*/  BRA `(.L_x_3511) ;  /* 0x0000000c00907947 */ /* 0x000fec0003800000 */
.L_x_3508:
        /* <DEDUP_REMOVED lines=10> */
.L_x_3513:
[----:B------:R-:W2:Y:S02]  /*15e0*/  LDG.E R2, desc[UR36][R2.64] ;  /* 0x0000002402027981 */ /* 0x000ea4000c1e1900 */
[----:B--2---:R-:W-:-:S04]  /*15f0*/  I2FP.F32.S32 R0, R2 ;  /* 0x0000000200007245 */ /* 0x004fc80000201400 */
[----:B------:R-:W-:Y:S01]  /*1600*/  F2FP.BF16.F32.PACK_AB R0, RZ, R0 ;  /* 0x00000000ff00723e */ /* 0x000fe200000010ff */
[----:B------:R-:W-:Y:S06]  /*1610*/  BRA `(.L_x_3511) ;  /* 0x0000000c00587947 */ /* 0x000fec0003800000 */
.L_x_3512:
[----:B------:R-:W2:Y:S02]  /*1620*/  LDG.E.U16 R2, desc[UR36][R2.64] ;  /* 0x0000002402027981 */ /* 0x000ea4000c1e1500 */
[----:B--2---:R-:W0:Y:S02]  /*1630*/  I2F.S16 R0, R2 ;  /* 0x0000000200007306 */ /* 0x004e240000101400 */
[----:B0-----:R-:W-:Y:S01]  /*1640*/  F2FP.BF16.F32.PACK_AB R0, RZ, R0 ;  /* 0x00000000ff00723e */ /* 0x001fe200000010ff */
[----:B------:R-:W-:Y:S06]  /*1650*/  BRA `(.L_x_3511) ;  /* 0x0000000c00487947 */ /* 0x000fec0003800000 */
.L_x_3507:
        /* <DEDUP_REMOVED lines=9> */
.L_x_3515:
[----:B------:R-:W2:Y:S02]  /*16f0*/  LDG.E.U16 R0, desc[UR36][R2.64] ;  /* 0x0000002402007981 */ /* 0x000ea4000c1e1500 */
[----:B--2---:R-:W-:-:S05]  /*1700*/  HADD2.F32 R0, -RZ, R0.H0_H0 ;  /* 0x20000000ff007230 */ /* 0x004fca0000004100 */
[----:B------:R-:W-:Y:S01]  /*1710*/  F2FP.BF16.F32.PACK_AB R0, RZ, R0 ;  /* 0x00000000ff00723e */ /* 0x000fe200000010ff */
[----:B------:R-:W-:Y:S06]  /*1720*/  BRA `(.L_x_3511) ;  /* 0x0000000c00147947 */ /* 0x000fec0003800000 */
.L_x_3514:
        /* <DEDUP_REMOVED lines=9> */
.L_x_3517:
[----:B------:R-:W2:Y:S02]  /*17c0*/  LDG.E.U16 R2, desc[UR36][R2.64] ;  /* 0x0000002402027981 */ /* 0x000ea4000c1e1500 */
[----:B--2---:R-:W-:-:S05]  /*17d0*/  HADD2.F32 R0, -RZ, R2.H0_H0 ;  /* 0x20000002ff007230 */ /* 0x004fca0000004100 */
[----:B------:R-:W-:Y:S01]  /*17e0*/  F2FP.BF16.F32.PACK_AB R0, RZ, R0 ;  /* 0x00000000ff00723e */ /* 0x000fe200000010ff */
[----:B------:R-:W-:Y:S06]  /*17f0*/  BRA `(.L_x_3511) ;  /* 0x0000000800e07947 */ /* 0x000fec0003800000 */
.L_x_3516:
        /* <DEDUP_REMOVED lines=8> */
.L_x_3506:
        /* <DEDUP_REMOVED lines=13> */
.L_x_3520:
        /* <DEDUP_REMOVED lines=8> */
.L_x_3519:
        /* <DEDUP_REMOVED lines=28> */
.L_x_3522:
        /* <DEDUP_REMOVED lines=15> */
.L_x_3521:
[----:B------:R0:W5:Y:S01]  /*1c80*/  LDG.E.U16 R0, desc[UR36][R2.64] ;  /* 0x0000002402007981 */ /* 0x000162000c1e1500 */
[----:B------:R-:W-:Y:S05]  /*1c90*/  BRA `(.L_x_3511) ;  /* 0x0000000400b87947 */ /* 0x000fea0003800000 */
.L_x_3518:
        /* <DEDUP_REMOVED lines=12> */
.L_x_3525:
        /* <DEDUP_REMOVED lines=21> */
.L_x_3529:
[----:B------:R-:W-:Y:S05]  /*1eb0*/  BSYNC B1 ;  /* 0x0000000000017941 */ /* 0x000fea0003800000 */
.L_x_3528:
[----:B------:R-:W-:Y:S01]  /*1ec0*/  LEA R3, R0, 0x3b800000, 0x17 ;  /* 0x3b80000000037811 */ /* 0x000fe200078eb8ff */
[----:B------:R-:W-:-:S05]  /*1ed0*/  IMAD.SHL.U32 R0, R2, 0x100000, RZ ;  /* 0x0010000002007824 */ /* 0x000fca00078e00ff */
[----:B------:R-:W-:-:S07]  /*1ee0*/  LOP3.LUT R0, R3, R0, R4, 0xfe, !PT ;  /* 0x0000000003007212 */ /* 0x000fce00078efe04 */
.L_x_3527:
[----:B------:R-:W-:Y:S05]  /*1ef0*/  BSYNC B0 ;  /* 0x0000000000007941 */ /* 0x000fea0003800000 */
.L_x_3526:
[----:B------:R-:W-:Y:S01]  /*1f00*/  F2FP.BF16.F32.PACK_AB R0, RZ, R0 ;  /* 0x00000000ff00723e */ /* 0x000fe200000010ff */
[----:B------:R-:W-:Y:S06]  /*1f10*/  BRA `(.L_x_3511) ;  /* 0x0000000400187947 */ /* 0x000fec0003800000 */
.L_x_3524:
        /* <DEDUP_REMOVED lines=21> */
.L_x_3533:
[----:B------:R-:W-:Y:S05]  /*2070*/  BSYNC B1 ;  /* 0x0000000000017941 */ /* 0x000fea0003800000 */
.L_x_3532:
[----:B------:R-:W-:Y:S01]  /*2080*/  LEA R3, R0, 0x37800000, 0x17 ;  /* 0x3780000000037811 */ /* 0x000fe200078eb8ff */
[----:B------:R-:W-:-:S05]  /*2090*/  IMAD.SHL.U32 R0, R2, 0x200000, RZ ;  /* 0x0020000002007824 */ /* 0x000fca00078e00ff */
[----:B------:R-:W-:-:S07]  /*20a0*/  LOP3.LUT R0, R3, R0, R4, 0xfe, !PT ;  /* 0x0000000003007212 */ /* 0x000fce00078efe04 */
.L_x_3531:
[----:B------:R-:W-:Y:S05]  /*20b0*/  BSYNC B0 ;  /* 0x0000000000007941 */ /* 0x000fea0003800000 */
.L_x_3530:
[----:B------:R-:W-:Y:S01]  /*20c0*/  F2FP.BF16.F32.PACK_AB R0, RZ, R0 ;  /* 0x00000000ff00723e */ /* 0x000fe200000010ff */
[----:B------:R-:W-:Y:S06]  /*20d0*/  BRA `(.L_x_3511) ;  /* 0x0000000000a87947 */ /* 0x000fec0003800000 */
.L_x_3523:
        /* <DEDUP_REMOVED lines=14> */
.L_x_3537:
[----:B------:R-:W-:Y:S05]  /*21c0*/  BSYNC B0 ;  /* 0x0000000000007941 */ /* 0x000fea0003800000 */
.L_x_3536:
[----:B------:R-:W-:Y:S01]  /*21d0*/  F2FP.BF16.F32.PACK_AB R0, RZ, R0 ;  /* 0x00000000ff00723e */ /* 0x000fe200000010ff */
[----:B------:R-:W-:Y:S06]  /*21e0*/  BRA `(.L_x_3511) ;  /* 0x0000000000647947 */ /* 0x000fec0003800000 */
.L_x_3510:
        /* <DEDUP_REMOVED lines=16> */
.L_x_3538:
[----:B------:R-:W-:Y:S01]  /*22f0*/  PRMT R0, RZ, 0x7610, R0 ;  /* 0x00007610ff007816 */ /* 0x000fe20000000000 */
[----:B------:R-:W-:Y:S06]  /*2300*/  BRA `(.L_x_3511) ;  /* 0x00000000001c7947 */ /* 0x000fec0003800000 */
.L_x_3535:
[----:B------:R-:W2:Y:S02]  /*2310*/  LDG.E.64 R2, desc[UR36][R2.64] ;  /* 0x0000002402027981 */ /* 0x000ea4000c1e1b00 */
[----:B--2---:R-:W0:Y:S02]  /*2320*/  I2F.U64 R0, R2 ;  /* 0x0000000200007312 */ /* 0x004e240000301000 */
[----:B0-----:R-:W-:Y:S01]  /*2330*/  F2FP.BF16.F32.PACK_AB R0, RZ, R0 ;  /* 0x00000000ff00723e */ /* 0x001fe200000010ff */
[----:B------:R-:W-:Y:S06]  /*2340*/  BRA `(.L_x_3511) ;  /* 0x00000000000c7947 */ /* 0x000fec0003800000 */
.L_x_3534:
[----:B------:R-:W2:Y:S02]  /*2350*/  LDG.E R2, desc[UR36][R2.64] ;  /* 0x0000002402027981 */ /* 0x000ea4000c1e1900 */
[----:B--2---:R-:W-:-:S04]  /*2360*/  I2FP.F32.U32 R0, R2 ;  /* 0x0000000200007245 */ /* 0x004fc80000201000 */
[----:B------:R-:W-:-:S07]  /*2370*/  F2FP.BF16.F32.PACK_AB R0, RZ, R0 ;  /* 0x00000000ff00723e */ /* 0x000fce00000010ff */
.L_x_3511:
        /* <DEDUP_REMOVED lines=21> */
.L_x_3542:
[----:B------:R-:W-:-:S06]  /*24d0*/  IMAD.U32 R3, R3, 0x10000, RZ ;  /* 0x0001000003037824 */ /* 0x000fcc00078e00ff */
[----:B------:R-:W0:Y:S02]  /*24e0*/  F2I.S64.TRUNC R2, R3 ;  /* 0x0000000300027311 */ /* 0x000e24000020d900 */
[----:B0-----:R3:W-:Y:S01]  /*24f0*/  STG.E.U8 desc[UR36][R16.64], R2 ;  /* 0x0000000210007986 */ /* 0x0017e2000c101124 */
[----:B------:R-:W-:Y:S05]  /*2500*/  BRA `(.L_x_3544) ;  /* 0x0000000c00847947 */ /* 0x000fea0003800000 */
.L_x_3541:
        /* <DEDUP_REMOVED lines=10> */
.L_x_3546:
[----:B------:R-:W-:-:S06]  /*25b0*/  IMAD.U32 R3, R3, 0x10000, RZ ;  /* 0x0001000003037824 */ /* 0x000fcc00078e00ff */
[----:B------:R-:W0:Y:S02]  /*25c0*/  F2I.FTZ.TRUNC.NTZ R3, R3 ;  /* 0x0000000300037305 */ /* 0x000e24000021f100 */
[----:B0-----:R1:W-:Y:S01]  /*25d0*/  STG.E desc[UR36][R16.64], R3 ;  /* 0x0000000310007986 */ /* 0x0013e2000c101924 */
[----:B------:R-:W-:Y:S05]  /*25e0*/  BRA `(.L_x_3544) ;  /* 0x0000000c004c7947 */ /* 0x000fea0003800000 */
.L_x_3545:
[----:B------:R-:W-:-:S06]  /*25f0*/  IMAD.U32 R3, R3, 0x10000, RZ ;  /* 0x0001000003037824 */ /* 0x000fcc00078e00ff */
[----:B------:R-:W0:Y:S02]  /*2600*/  F2I.FTZ.TRUNC.NTZ R3, R3 ;  /* 0x0000000300037305 */ /* 0x000e24000021f100 */
[----:B0-----:R2:W-:Y:S01]  /*2610*/  STG.E.U16 desc[UR36][R16.64], R3 ;  /* 0x0000000310007986 */ /* 0x0015e2000c101524 */
[----:B------:R-:W-:Y:S05]  /*2620*/  BRA `(.L_x_3544) ;  /* 0x0000000c003c7947 */ /* 0x000fea0003800000 */
.L_x_3540:
        /* <DEDUP_REMOVED lines=9> */
.L_x_3548:
[----:B------:R-:W-:-:S05]  /*26c0*/  IMAD.U32 R0, R3, 0x10000, RZ ;  /* 0x0001000003007824 */ /* 0x000fca00078e00ff */
[----:B------:R-:W-:-:S05]  /*26d0*/  F2FP.F16.F32.PACK_AB R0, RZ, R0 ;  /* 0x00000000ff00723e */ /* 0x000fca00000000ff */
[----:B------:R0:W-:Y:S01]  /*26e0*/  STG.E.U16 desc[UR36][R16.64], R0 ;  /* 0x0000000010007986 */ /* 0x0001e2000c101524 */
[----:B------:R-:W-:Y:S05]  /*26f0*/  BRA `(.L_x_3544) ;  /* 0x0000000c00087947 */ /* 0x000fea0003800000 */
.L_x_3547:
        /* <DEDUP_REMOVED lines=10> */
.L_x_3550:
[----:B------:R-:W-:-:S05]  /*27a0*/  IMAD.U32 R3, R3, 0x10000, RZ ;  /* 0x0001000003037824 */ /* 0x000fca00078e00ff */
[----:B------:R-:W-:-:S04]  /*27b0*/  F2FP.F16.F32.PACK_AB R3, RZ, R3 ;  /* 0x00000003ff03723e */ /* 0x000fc800000000ff */
[----:B------:R-:W-:-:S05]  /*27c0*/  PRMT R3, R3, 0x5410, RZ ;  /* 0x0000541003037816 */ /* 0x000fca00000000ff */
[----:B------:R0:W-:Y:S01]  /*27d0*/  STG.E desc[UR36][R16.64], R3 ;  /* 0x0000000310007986 */ /* 0x0001e2000c101924 */
[----:B------:R-:W-:Y:S05]  /*27e0*/  BRA `(.L_x_3544) ;  /* 0x0000000800cc7947 */ /* 0x000fea0003800000 */
.L_x_3549:
[----:B------:R-:W-:-:S04]  /*27f0*/  IMAD.U32 R2, R3, 0x10000, RZ ;  /* 0x0001000003027824 */ /* 0x000fc800078e00ff */
[----:B------:R-:W-:-:S06]  /*2800*/  FMUL.FTZ R2, R2, 1 ;  /* 0x3f80000002027820 */ /* 0x000fcc0000410000 */
[----:B------:R-:W0:Y:S02]  /*2810*/  F2F.F64.F32 R2, R2 ;  /* 0x0000000200027310 */ /* 0x000e240000201800 */
[----:B0-----:R0:W-:Y:S01]  /*2820*/  STG.E.64 desc[UR36][R16.64], R2 ;  /* 0x0000000210007986 */ /* 0x0011e2000c101b24 */
[----:B------:R-:W-:Y:S05]  /*2830*/  BRA `(.L_x_3544) ;  /* 0x0000000800b87947 */ /* 0x000fea0003800000 */
.L_x_3539:
        /* <DEDUP_REMOVED lines=13> */
.L_x_3553:
[----:B------:R-:W-:Y:S01]  /*2910*/  IMAD.U32 R3, R3, 0x10000, RZ ;  /* 0x0001000003037824 */ /* 0x000fe200078e00ff */
[----:B------:R-:W-:-:S03]  /*2920*/  CS2R R6, SRZ ;  /* 0x0000000000067805 */ /* 0x000fc6000001ff00 */
[----:B------:R-:W-:-:S04]  /*2930*/  FMUL.FTZ R3, R3, 1 ;  /* 0x3f80000003037820 */ /* 0x000fc80000410000 */
[----:B------:R-:W0:Y:S02]  /*2940*/  F2F.F64.F32 R4, R3 ;  /* 0x0000000300047310 */ /* 0x000e240000201800 */
[----:B0-----:R0:W-:Y:S01]  /*2950*/  STG.E.128 desc[UR36][R16.64], R4 ;  /* 0x0000000410007986 */ /* 0x0011e2000c101d24 */
[----:B------:R-:W-:Y:S05]  /*2960*/  BRA `(.L_x_3544) ;  /* 0x00000008006c7947 */ /* 0x000fea0003800000 */
.L_x_3552:
        /* <DEDUP_REMOVED lines=21> */
.L_x_3557:
[----:B------:R-:W-:Y:S05]  /*2ac0*/  BSYNC B0 ;  /* 0x0000000000007941 */ /* 0x000fea0003800000 */
.L_x_3556:
[----:B------:R-:W-:-:S05]  /*2ad0*/  LOP3.LUT R3, R0, R3, RZ, 0xfc, !PT ;  /* 0x0000000300037212 */ /* 0x000fca00078efcff */
[----:B------:R0:W-:Y:S01]  /*2ae0*/  STG.E.U8 desc[UR36][R16.64], R3 ;  /* 0x0000000310007986 */ /* 0x0001e2000c101124 */
[----:B------:R-:W-:Y:S05]  /*2af0*/  BRA `(.L_x_3544) ;  /* 0x0000000800087947 */ /* 0x000fea0003800000 */
.L_x_3555:
        /* <DEDUP_REMOVED lines=13> */
.L_x_3559:
[----:B------:R-:W-:Y:S01]  /*2bd0*/  IMAD.MOV.U32 R0, RZ, RZ, 0x7f ;  /* 0x0000007fff007424 */ /* 0x000fe200078e00ff */
[----:B------:R-:W-:-:S04]  /*2be0*/  ISETP.GT.U32.AND P0, PT, R2, 0x7f800000, PT ;  /* 0x7f8000000200780c */ /* 0x000fc80003f04070 */
[----:B------:R-:W-:-:S09]  /*2bf0*/  SEL R0, R0, 0x7c, P0 ;  /* 0x0000007c00007807 */ /* 0x000fd20000000000 */
.L_x_3560:
[----:B------:R-:W-:Y:S05]  /*2c00*/  BSYNC B0 ;  /* 0x0000000000007941 */ /* 0x000fea0003800000 */
.L_x_3558:
[----:B------:R-:W-:-:S04]  /*2c10*/  LOP3.LUT R2, R3, 0x80000000, RZ, 0xc0, !PT ;  /* 0x8000000003027812 */ /* 0x000fc800078ec0ff */
[----:B------:R-:W-:-:S04]  /*2c20*/  SHF.R.U32.HI R3, RZ, 0x18, R2 ;  /* 0x00000018ff037819 */ /* 0x000fc80000011602 */
[----:B------:R-:W-:-:S05]  /*2c30*/  LOP3.LUT R3, R0, R3, RZ, 0xfc, !PT ;  /* 0x0000000300037212 */ /* 0x000fca00078efcff */
[----:B------:R0:W-:Y:S01]  /*2c40*/  STG.E.U8 desc[UR36][R16.64], R3 ;  /* 0x0000000310007986 */ /* 0x0001e2000c101124 */
[----:B------:R-:W-:Y:S05]  /*2c50*/  BRA `(.L_x_3544) ;  /* 0x0000000400b07947 */ /* 0x000fea0003800000 */
.L_x_3554:
[----:B------:R0:W-:Y:S01]  /*2c60*/  STG.E.U16 desc[UR36][R16.64], R3 ;  /* 0x0000000310007986 */ /* 0x0001e2000c101524 */
[----:B------:R-:W-:Y:S05]  /*2c70*/  BRA `(.L_x_3544) ;  /* 0x0000000400a87947 */ /* 0x000fea0003800000 */
.L_x_3551:
        /* <DEDUP_REMOVED lines=12> */
.L_x_3563:
        /* <DEDUP_REMOVED lines=17> */
.L_x_3566:
[----:B------:R-:W-:-:S04]  /*2e50*/  LOP3.LUT R2, R3, 0x80000000, RZ, 0xc0, !PT ;  /* 0x8000000003027812 */ /* 0x000fc800078ec0ff */
[----:B------:R-:W-:-:S04]  /*2e60*/  SHF.R.U32.HI R3, RZ, 0x18, R2 ;  /* 0x00000018ff037819 */ /* 0x000fc80000011602 */
[----:B------:R-:W-:-:S04]  /*2e70*/  LOP3.LUT R0, R0, R3, RZ, 0xfc, !PT ;  /* 0x0000000300007212 */ /* 0x000fc800078efcff */
[----:B------:R-:W-:-:S07]  /*2e80*/  PRMT R8, R0, 0x7610, R8 ;  /* 0x0000761000087816 */ /* 0x000fce0000000008 */
.L_x_3565:
[----:B------:R-:W-:Y:S05]  /*2e90*/  BSYNC B0 ;  /* 0x0000000000007941 */ /* 0x000fea0003800000 */
.L_x_3564:
[----:B------:R0:W-:Y:S01]  /*2ea0*/  STG.E.U8 desc[UR36][R16.64], R8 ;  /* 0x0000000810007986 */ /* 0x0001e2000c101124 */
[----:B------:R-:W-:Y:S05]  /*2eb0*/  BRA `(.L_x_3544) ;  /* 0x0000000400187947 */ /* 0x000fea0003800000 */
.L_x_3562:
        /* <DEDUP_REMOVED lines=17> */
.L_x_3569:
[----:B------:R-:W-:-:S04]  /*2fd0*/  LOP3.LUT R2, R3, 0x80000000, RZ, 0xc0, !PT ;  /* 0x8000000003027812 */ /* 0x000fc800078ec0ff */
[----:B------:R-:W-:-:S04]  /*2fe0*/  SHF.R.U32.HI R3, RZ, 0x18, R2 ;  /* 0x00000018ff037819 */ /* 0x000fc80000011602 */
[----:B------:R-:W-:-:S04]  /*2ff0*/  LOP3.LUT R0, R0, R3, RZ, 0xfc, !PT ;  /* 0x0000000300007212 */ /* 0x000fc800078efcff */
[----:B------:R-:W-:-:S07]  /*3000*/  PRMT R8, R0, 0x7610, R8 ;  /* 0x0000761000087816 */ /* 0x000fce0000000008 */
.L_x_3568:
[----:B------:R-:W-:Y:S05]  /*3010*/  BSYNC B0 ;  /* 0x0000000000007941 */ /* 0x000fea0003800000 */
.L_x_3567:
[----:B------:R0:W-:Y:S01]  /*3020*/  STG.E.U8 desc[UR36][R16.64], R8 ;  /* 0x0000000810007986 */ /* 0x0001e2000c101124 */
[----:B------:R-:W-:Y:S05]  /*3030*/  BRA `(.L_x_3544) ;  /* 0x0000000000b87947 */ /* 0x000fea0003800000 */
.L_x_3561:
        /* <DEDUP_REMOVED lines=22> */
.L_x_3543:
        /* <DEDUP_REMOVED lines=16> */
.L_x_3572:
[----:B------:R-:W-:Y:S05]  /*32a0*/  BRA `(.L_x_3544) ;  /* 0x00000000001c7947 */ /* 0x000fea0003800000 */
.L_x_3571:
[----:B------:R-:W-:-:S06]  /*32b0*/  IMAD.U32 R3, R3, 0x10000, RZ ;  /* 0x0001000003037824 */ /* 0x000fcc00078e00ff */
[----:B------:R-:W0:Y:S02]  /*32c0*/  F2I.U64.TRUNC R2, R3 ;  /* 0x0000000300027311 */ /* 0x000e24000020d800 */
[----:B0-----:R0:W-:Y:S01]  /*32d0*/  STG.E.64 desc[UR36][R16.64], R2 ;  /* 0x0000000210007986 */ /* 0x0011e2000c101b24 */
[----:B------:R-:W-:Y:S05]  /*32e0*/  BRA `(.L_x_3544) ;  /* 0x00000000000c7947 */ /* 0x000fea0003800000 */
.L_x_3570:
[----:B------:R-:W-:-:S06]  /*32f0*/  IMAD.U32 R3, R3, 0x10000, RZ ;  /* 0x0001000003037824 */ /* 0x000fcc00078e00ff */
[----:B------:R-:W0:Y:S02]  /*3300*/  F2I.FTZ.U32.TRUNC.NTZ R3, R3 ;  /* 0x0000000300037305 */ /* 0x000e24000021f000 */
[----:B0-----:R0:W-:Y:S02]  /*3310*/  STG.E desc[UR36][R16.64], R3 ;  /* 0x0000000310007986 */ /* 0x0011e4000c101924 */
.L_x_3544:
[----:B------:R-:W-:-:S04]  /*3320*/  IMAD R18, R23, 0x200, R18 ;  /* 0x0000020017127824 */ /* 0x000fc800078e0212 */
[----:B------:R-:W-:-:S07]  /*3330*/  VIADD R19, R18, 0x80 ;  /* 0x0000008012137836 */ /* 0x000fce0000000000 */
.L_x_3504:
[----:B------:R-:W-:Y:S05]  /*3340*/  BSYNC B6 ;  /* 0x0000000000067941 */ /* 0x000fea0003800000 */
.L_x_3503:
        /* <DEDUP_REMOVED lines=307> */
.L_x_3575:
        /* <DEDUP_REMOVED lines=22> */
.L_x_3579:
[----:B------:R-:W2:Y:S02]  /*47e0*/  LDG.E.U8 R2, desc[UR36][R2.64] ;  /* 0x0000002402027981 */ /* 0x000ea4000c1e1100 */
[----:B--2---:R-:W-:-:S04]  /*47f0*/  I2FP.F32.U32 R0, R2 ;  /* 0x0000000200007245 */ /* 0x004fc80000201000 */
[----:B------:R-:W-:Y:S01]  /*4800*/  F2FP.BF16.F32.PACK_AB R0, RZ, R0 ;  /* 0x00000000ff00723e */ /* 0x000fe200000010ff */
[----:B------:R-:W-:Y:S06]  /*4810*/  BRA `(.L_x_3581) ;  /* 0x0000000c00907947 */ /* 0x000fec0003800000 */
.L_x_3578:
        /* <DEDUP_REMOVED lines=10> */
.L_x_3583:
[----:B------:R-:W2:Y:S02]  /*48c0*/  LDG.E R2, desc[UR36][R2.64] ;  /* 0x0000002402027981 */ /* 0x000ea4000c1e1900 */
[----:B--2---:R-:W-:-:S04]  /*48d0*/  I2FP.F32.S32 R0, R2 ;  /* 0x0000000200007245 */ /* 0x004fc80000201400 */
[----:B------:R-:W-:Y:S01]  /*48e0*/  F2FP.BF16.F32.PACK_AB R0, RZ, R0 ;  /* 0x00000000ff00723e */ /* 0x000fe200000010ff */
[----:B------:R-:W-:Y:S06]  /*48f0*/  BRA `(.L_x_3581) ;  /* 0x0000000c00587947 */ /* 0x000fec0003800000 */
.L_x_3582:
[----:B------:R-:W2:Y:S02]  /*4900*/  LDG.E.U16 R2, desc[UR36][R2.64] ;  /* 0x0000002402027981 */ /* 0x000ea4000c1e1500 */
[----:B--2---:R-:W0:Y:S02]  /*4910*/  I2F.S16 R0, R2 ;  /* 0x0000000200007306 */ /* 0x004e240000101400 */
[----:B0-----:R-:W-:Y:S01]  /*4920*/  F2FP.BF16.F32.PACK_AB R0, RZ, R0 ;  /* 0x00000000ff00723e */ /* 0x001fe200000010ff */
[----:B------:R-:W-:Y:S06]  /*4930*/  BRA `(.L_x_3581) ;  /* 0x0000000c00487947 */ /* 0x000fec0003800000 */
.L_x_3577:
        /* <DEDUP_REMOVED lines=9> */
.L_x_3585:
[----:B------:R-:W2:Y:S02]  /*49d0*/  LDG.E.U16 R0, desc[UR36][R2.64] ;  /* 0x0000002402007981 */ /* 0x000ea4000c1e1500 */
[----:B--2---:R-:W-:-:S05]  /*49e0*/  HADD2.F32 R0, -RZ, R0.H0_H0 ;  /* 0x20000000ff007230 */ /* 0x004fca0000004100 */
[----:B------:R-:W-:Y:S01]  /*49f0*/  F2FP.BF16.F32.PACK_AB R0, RZ, R0 ;  /* 0x00000000ff00723e */ /* 0x000fe200000010ff */
[----:B------:R-:W-:Y:S06]  /*4a00*/  BRA `(.L_x_3581) ;  /* 0x0000000c00147947 */ /* 0x000fec0003800000 */
.L_x_3584:
        /* <DEDUP_REMOVED lines=9> */
.L_x_3587:
[----:B------:R-:W2:Y:S02]  /*4aa0*/  LDG.E.U16 R2, desc[UR36][R2.64] ;  /* 0x0000002402027981 */ /* 0x000ea4000c1e1500 */
[----:B--2---:R-:W-:-:S05]  /*4ab0*/  HADD2.F32 R0, -RZ, R2.H0_H0 ;  /* 0x20000002ff007230 */ /* 0x004fca0000004100 */
[----:B------:R-:W-:Y:S01]  /*4ac0*/  F2FP.BF16.F32.PACK_AB R0, RZ, R0 ;  /* 0x00000000ff00723e */ /* 0x000fe200000010ff */
[----:B------:R-:W-:Y:S06]  /*4ad0*/  BRA `(.L_x_3581) ;  /* 0x0000000800e07947 */ /* 0x000fec0003800000 */
.L_x_3586:
        /* <DEDUP_REMOVED lines=8> */
.L_x_3576:
        /* <DEDUP_REMOVED lines=13> */
.L_x_3590:
        /* <DEDUP_REMOVED lines=8> */
.L_x_3589:
        /* <DEDUP_REMOVED lines=28> */
.L_x_3592:
        /* <DEDUP_REMOVED lines=15> */
.L_x_3591:
[----:B------:R0:W5:Y:S01]  /*4f60*/  LDG.E.U16 R0, desc[UR36][R2.64] ;  /* 0x0000002402007981 */ /* 0x000162000c1e1500 */
[----:B------:R-:W-:Y:S05]  /*4f70*/  BRA `(.L_x_3581) ;  /* 0x0000000400b87947 */ /* 0x000fea0003800000 */
.L_x_3588:
        /* <DEDUP_REMOVED lines=12> */
.L_x_3595:
        /* <DEDUP_REMOVED lines=21> */
.L_x_3599:
[----:B------:R-:W-:Y:S05]  /*5190*/  BSYNC B1 ;  /* 0x0000000000017941 */ /* 0x000fea0003800000 */
.L_x_3598:
[----:B------:R-:W-:Y:S01]  /*51a0*/  LEA R3, R0, 0x3b800000, 0x17 ;  /* 0x3b80000000037811 */ /* 0x000fe200078eb8ff */
[----:B------:R-:W-:-:S05]  /*51b0*/  IMAD.SHL.U32 R0, R2, 0x100000, RZ ;  /* 0x0010000002007824 */ /* 0x000fca00078e00ff */
[----:B------:R-:W-:-:S07]  /*51c0*/  LOP3.LUT R0, R3, R0, R4, 0xfe, !PT ;  /* 0x0000000003007212 */ /* 0x000fce00078efe04 */
.L_x_3597:
[----:B------:R-:W-:Y:S05]  /*51d0*/  BSYNC B0 ;  /* 0x0000000000007941 */ /* 0x000fea0003800000 */
.L_x_3596:
[----:B------:R-:W-:Y:S01]  /*51e0*/  F2FP.BF16.F32.PACK_AB R0, RZ, R0 ;  /* 0x00000000ff00723e */ /* 0x000fe200000010ff */
[----:B------:R-:W-:Y:S06]  /*51f0*/  BRA `(.L_x_3581) ;  /* 0x0000000400187947 */ /* 0x000fec0003800000 */
.L_x_3594:
        /* <DEDUP_REMOVED lines=21> */
.L_x_3603:
[----:B------:R-:W-:Y:S05]  /*5350*/  BSYNC B1 ;  /* 0x0000000000017941 */ /* 0x000fea0003800000 */
.L_x_3602:
[----:B------:R-:W-:Y:S01]  /*5360*/  LEA R3, R0, 0x37800000, 0x17 ;  /* 0x3780000000037811 */ /* 0x000fe200078eb8ff */
[----:B------:R-:W-:-:S05]  /*5370*/  IMAD.SHL.U32 R0, R2, 0x200000, RZ ;  /* 0x0020000002007824 */ /* 0x000fca00078e00ff */
[----:B------:R-:W-:-:S07]  /*5380*/  LOP3.LUT R0, R3, R0, R4, 0xfe, !PT ;  /* 0x0000000003007212 */ /* 0x000fce00078efe04 */
.L_x_3601:
[----:B------:R-:W-:Y:S05]  /*5390*/  BSYNC B0 ;  /* 0x0000000000007941 */ /* 0x000fea0003800000 */
.L_x_3600:
[----:B------:R-:W-:Y:S01]  /*53a0*/  F2FP.BF16.F32.PACK_AB R0, RZ, R0 ;  /* 0x00000000ff00723e */ /* 0x000fe200000010ff */
[----:B------:R-:W-:Y:S06]  /*53b0*/  BRA `(.L_x_3581) ;  /* 0x0000000000a87947 */ /* 0x000fec0003800000 */
.L_x_3593:
        /* <DEDUP_REMOVED lines=14> */
.L_x_3607:
[----:B------:R-:W-:Y:S05]  /*54a0*/  BSYNC B0 ;  /* 0x0000000000007941 */ /* 0x000fea0003800000 */
.L_x_3606:
[----:B------:R-:W-:Y:S01]  /*54b0*/  F2FP.BF16.F32.PACK_AB R0, RZ, R0 ;  /* 0x00000000ff00723e */ /* 0x000fe200000010ff */
[----:B------:R-:W-:Y:S06]  /*54c0*/  BRA `(.L_x_3581) ;  /* 0x0000000000647947 */ /* 0x000fec0003800000 */
.L_x_3580:
        /* <DEDUP_REMOVED lines=16> */
.L_x_3608:
[----:B------:R-:W-:Y:S01]  /*55d0*/  PRMT R0, RZ, 0x7610, R0 ;  /* 0x00007610ff007816 */ /* 0x000fe20000000000 */
[----:B------:R-:W-:Y:S06]  /*55e0*/  BRA `(.L_x_3581) ;  /* 0x00000000001c7947 */ /* 0x000fec0003800000 */
.L_x_3605:
[----:B------:R-:W2:Y:S02]  /*55f0*/  LDG.E.64 R2, desc[UR36][R2.64] ;  /* 0x0000002402027981 */ /* 0x000ea4000c1e1b00 */
[----:B--2---:R-:W0:Y:S02]  /*5600*/  I2F.U64 R0, R2 ;  /* 0x0000000200007312 */ /* 0x004e240000301000 */
[----:B0-----:R-:W-:Y:S01]  /*5610*/  F2FP.BF16.F32.PACK_AB R0, RZ, R0 ;  /* 0x00000000ff00723e */ /* 0x001fe200000010ff */
[----:B------:R-:W-:Y:S06]  /*5620*/  BRA `(.L_x_3581) ;  /* 0x00000000000c7947 */ /* 0x000fec0003800000 */
.L_x_3604:
[----:B------:R-:W2:Y:S02]  /*5630*/  LDG.E R2, desc[UR36][R2.64] ;  /* 0x0000002402027981 */ /* 0x000ea4000c1e1900 */
[----:B--2---:R-:W-:-:S04]  /*5640*/  I2FP.F32.U32 R0, R2 ;  /* 0x0000000200007245 */ /* 0x004fc80000201000 */
[----:B------:R-:W-:-:S07]  /*5650*/  F2FP.BF16.F32.PACK_AB R0, RZ, R0 ;  /* 0x00000000ff00723e */ /* 0x000fce00000010ff */
.L_x_3581:
        /* <DEDUP_REMOVED lines=21> */
.L_x_3612:
[----:B------:R-:W-:-:S06]  /*57b0*/  IMAD.U32 R3, R3, 0x10000, RZ ;  /* 0x0001000003037824 */ /* 0x000fcc00078e00ff */
[----:B------:R-:W0:Y:S02]  /*57c0*/  F2I.S64.TRUNC R2, R3 ;  /* 0x0000000300027311 */ /* 0x000e24000020d900 */
[----:B0-----:R0:W-:Y:S01]  /*57d0*/  STG.E.U8 desc[UR36][R16.64], R2 ;  /* 0x0000000210007986 */ /* 0x0011e2000c101124 */
[----:B------:R-:W-:Y:S05]  /*57e0*/  BRA `(.L_x_3614) ;  /* 0x0000000c00847947 */ /* 0x000fea0003800000 */
.L_x_3611:
        /* <DEDUP_REMOVED lines=10> */
.L_x_3616:
[----:B------:R-:W-:-:S06]  /*5890*/  IMAD.U32 R3, R3, 0x10000, RZ ;  /* 0x0001000003037824 */ /* 0x000fcc00078e00ff */
[----:B------:R-:W0:Y:S02]  /*58a0*/  F2I.FTZ.TRUNC.NTZ R3, R3 ;  /* 0x0000000300037305 */ /* 0x000e24000021f100 */
[----:B0-----:R0:W-:Y:S01]  /*58b0*/  STG.E desc[UR36][R16.64], R3 ;  /* 0x0000000310007986 */ /* 0x0011e2000c101924 */
[----:B------:R-:W-:Y:S05]  /*58c0*/  BRA `(.L_x_3614) ;  /* 0x0000000c004c7947 */ /* 0x000fea0003800000 */
.L_x_3615:
[----:B------:R-:W-:-:S06]  /*58d0*/  IMAD.U32 R3, R3, 0x10000, RZ ;  /* 0x0001000003037824 */ /* 0x000fcc00078e00ff */
[----:B------:R-:W0:Y:S02]  /*58e0*/  F2I.FTZ.TRUNC.NTZ R3, R3 ;  /* 0x0000000300037305 */ /* 0x000e24000021f100 */
[----:B0-----:R0:W-:Y:S01]  /*58f0*/  STG.E.U16 desc[UR36][R16.64], R3 ;  /* 0x0000000310007986 */ /* 0x0011e2000c101524 */
[----:B------:R-:W-:Y:S05]  /*5900*/  BRA `(.L_x_3614) ;  /* 0x0000000c003c7947 */ /* 0x000fea0003800000 */
.L_x_3610:
        /* <DEDUP_REMOVED lines=9> */
.L_x_3618:
[----:B------:R-:W-:-:S05]  /*59a0*/  IMAD.U32 R0, R3, 0x10000, RZ ;  /* 0x0001000003007824 */ /* 0x000fca00078e00ff */
[----:B------:R-:W-:-:S05]  /*59b0*/  F2FP.F16.F32.PACK_AB R0, RZ, R0 ;  /* 0x00000000ff00723e */ /* 0x000fca00000000ff */
[----:B------:R0:W-:Y:S01]  /*59c0*/  STG.E.U16 desc[UR36][R16.64], R0 ;  /* 0x0000000010007986 */ /* 0x0001e2000c101524 */
[----:B------:R-:W-:Y:S05]  /*59d0*/  BRA `(.L_x_3614) ;  /* 0x0000000c00087947 */ /* 0x000fea0003800000 */
.L_x_3617:
        /* <DEDUP_REMOVED lines=10> */
.L_x_3620:
[----:B------:R-:W-:-:S05]  /*5a80*/  IMAD.U32 R3, R3, 0x10000, RZ ;  /* 0x0001000003037824 */ /* 0x000fca00078e00ff */
[----:B------:R-:W-:-:S04]  /*5a90*/  F2FP.F16.F32.PACK_AB R3, RZ, R3 ;  /* 0x00000003ff03723e */ /* 0x000fc800000000ff */
[----:B------:R-:W-:-:S05]  /*5aa0*/  PRMT R3, R3, 0x5410, RZ ;  /* 0x0000541003037816 */ /* 0x000fca00000000ff */
[----:B------:R0:W-:Y:S01]  /*5ab0*/  STG.E desc[UR36][R16.64], R3 ;  /* 0x0000000310007986 */ /* 0x0001e2000c101924 */
[----:B------:R-:W-:Y:S05]  /*5ac0*/  BRA `(.L_x_3614) ;  /* 0x0000000800cc7947 */ /* 0x000fea0003800000 */
.L_x_3619:
[----:B------:R-:W-:-:S04]  /*5ad0*/  IMAD.U32 R2, R3, 0x10000, RZ ;  /* 0x0001000003027824 */ /* 0x000fc800078e00ff */
[----:B------:R-:W-:-:S06]  /*5ae0*/  FMUL.FTZ R2, R2, 1 ;  /* 0x3f80000002027820 */ /* 0x000fcc0000410000 */
[----:B------:R-:W0:Y:S02]  /*5af0*/  F2F.F64.F32 R2, R2 ;  /* 0x0000000200027310 */ /* 0x000e240000201800 */
[----:B0-----:R0:W-:Y:S01]  /*5b00*/  STG.E.64 desc[UR36][R16.64], R2 ;  /* 0x0000000210007986 */ /* 0x0011e2000c101b24 */
[----:B------:R-:W-:Y:S05]  /*5b10*/  BRA `(.L_x_3614) ;  /* 0x0000000800b87947 */ /* 0x000fea0003800000 */
.L_x_3609:
        /* <DEDUP_REMOVED lines=13> */
.L_x_3623:
[----:B------:R-:W-:Y:S01]  /*5bf0*/  IMAD.U32 R3, R3, 0x10000, RZ ;  /* 0x0001000003037824 */ /* 0x000fe200078e00ff */
[----:B------:R-:W-:-:S03]  /*5c00*/  CS2R R6, SRZ ;  /* 0x0000000000067805 */ /* 0x000fc6000001ff00 */
[----:B------:R-:W-:-:S04]  /*5c10*/  FMUL.FTZ R3, R3, 1 ;  /* 0x3f80000003037820 */ /* 0x000fc80000410000 */
[----:B------:R-:W0:Y:S02]  /*5c20*/  F2F.F64.F32 R4, R3 ;  /* 0x0000000300047310 */ /* 0x000e240000201800 */
[----:B0-----:R0:W-:Y:S01]  /*5c30*/  STG.E.128 desc[UR36][R16.64], R4 ;  /* 0x0000000410007986 */ /* 0x0011e2000c101d24 */
[----:B------:R-:W-:Y:S05]  /*5c40*/  BRA `(.L_x_3614) ;  /* 0x00000008006c7947 */ /* 0x000fea0003800000 */
.L_x_3622:
        /* <DEDUP_REMOVED lines=21> */
.L_x_3627:
[----:B------:R-:W-:Y:S05]  /*5da0*/  BSYNC B0 ;  /* 0x0000000000007941 */ /* 0x000fea0003800000 */
.L_x_3626:
[----:B------:R-:W-:-:S05]  /*5db0*/  LOP3.LUT R3, R0, R3, RZ, 0xfc, !PT ;  /* 0x0000000300037212 */ /* 0x000fca00078efcff */
[----:B------:R0:W-:Y:S01]  /*5dc0*/  STG.E.U8 desc[UR36][R16.64], R3 ;  /* 0x0000000310007986 */ /* 0x0001e2000c101124 */
[----:B------:R-:W-:Y:S05]  /*5dd0*/  BRA `(.L_x_3614) ;  /* 0x0000000800087947 */ /* 0x000fea0003800000 */
.L_x_3625:
        /* <DEDUP_REMOVED lines=13> */
.L_x_3629:
[----:B------:R-:W-:Y:S01]  /*5eb0*/  IMAD.MOV.U32 R0, RZ, RZ, 0x7f ;  /* 0x0000007fff007424 */ /* 0x000fe200078e00ff */
[----:B------:R-:W-:-:S04]  /*5ec0*/  ISETP.GT.U32.AND P0, PT, R2, 0x7f800000, PT ;  /* 0x7f8000000200780c */ /* 0x000fc80003f04070 */
[----:B------:R-:W-:-:S09]  /*5ed0*/  SEL R0, R0, 0x7c, P0 ;  /* 0x0000007c00007807 */ /* 0x000fd20000000000 */
.L_x_3630:
[----:B------:R-:W-:Y:S05]  /*5ee0*/  BSYNC B0 ;  /* 0x0000000000007941 */ /* 0x000fea0003800000 */
.L_x_3628:
[----:B------:R-:W-:-:S04]  /*5ef0*/  LOP3.LUT R2, R3, 0x80000000, RZ, 0xc0, !PT ;  /* 0x8000000003027812 */ /* 0x000fc800078ec0ff */
[----:B------:R-:W-:-:S04]  /*5f00*/  SHF.R.U32.HI R3, RZ, 0x18, R2 ;  /* 0x00000018ff037819 */ /* 0x000fc80000011602 */
[----:B------:R-:W-:-:S05]  /*5f10*/  LOP3.LUT R3, R0, R3, RZ, 0xfc, !PT ;  /* 0x0000000300037212 */ /* 0x000fca00078efcff */
[----:B------:R0:W-:Y:S01]  /*5f20*/  STG.E.U8 desc[UR36][R16.64], R3 ;  /* 0x0000000310007986 */ /* 0x0001e2000c101124 */
[----:B------:R-:W-:Y:S05]  /*5f30*/  BRA `(.L_x_3614) ;  /* 0x0000000400b07947 */ /* 0x000fea0003800000 */
.L_x_3624:
[----:B------:R0:W-:Y:S01]  /*5f40*/  STG.E.U16 desc[UR36][R16.64], R3 ;  /* 0x0000000310007986 */ /* 0x0001e2000c101524 */
[----:B------:R-:W-:Y:S05]  /*5f50*/  BRA `(.L_x_3614) ;  /* 0x0000000400a87947 */ /* 0x000fea0003800000 */
.L_x_3621:
        /* <DEDUP_REMOVED lines=12> */
.L_x_3633:
        /* <DEDUP_REMOVED lines=17> */
.L_x_3636:
[----:B------:R-:W-:-:S04]  /*6130*/  LOP3.LUT R2, R3, 0x80000000, RZ, 0xc0, !PT ;  /* 0x8000000003027812 */ /* 0x000fc800078ec0ff */
[----:B------:R-:W-:-:S04]  /*6140*/  SHF.R.U32.HI R3, RZ, 0x18, R2 ;  /* 0x00000018ff037819 */ /* 0x000fc80000011602 */
[----:B------:R-:W-:-:S04]  /*6150*/  LOP3.LUT R0, R0, R3, RZ, 0xfc, !PT ;  /* 0x0000000300007212 */ /* 0x000fc800078efcff */
[----:B------:R-:W-:-:S07]  /*6160*/  PRMT R8, R0, 0x7610, R8 ;  /* 0x0000761000087816 */ /* 0x000fce0000000008 */
.L_x_3635:
[----:B------:R-:W-:Y:S05]  /*6170*/  BSYNC B0 ;  /* 0x0000000000007941 */ /* 0x000fea0003800000 */
.L_x_3634:
[----:B------:R3:W-:Y:S01]  /*6180*/  STG.E.U8 desc[UR36][R16.64], R8 ;  /* 0x0000000810007986 */ /* 0x0007e2000c101124 */
[----:B------:R-:W-:Y:S05]  /*6190*/  BRA `(.L_x_3614) ;  /* 0x0000000400187947 */ /* 0x000fea0003800000 */
.L_x_3632:
        /* <DEDUP_REMOVED lines=17> */
.L_x_3639:
[----:B------:R-:W-:-:S04]  /*62b0*/  LOP3.LUT R2, R3, 0x80000000, RZ, 0xc0, !PT ;  /* 0x8000000003027812 */ /* 0x000fc800078ec0ff */
[----:B------:R-:W-:-:S04]  /*62c0*/  SHF.R.U32.HI R3, RZ, 0x18, R2 ;  /* 0x00000018ff037819 */ /* 0x000fc80000011602 */
[----:B------:R-:W-:-:S04]  /*62d0*/  LOP3.LUT R0, R0, R3, RZ, 0xfc, !PT ;  /* 0x0000000300007212 */ /* 0x000fc800078efcff */
[----:B------:R-:W-:-:S07]  /*62e0*/  PRMT R8, R0, 0x7610, R8 ;  /* 0x0000761000087816 */ /* 0x000fce0000000008 */
.L_x_3638:
[----:B------:R-:W-:Y:S05]  /*62f0*/  BSYNC B0 ;  /* 0x0000000000007941 */ /* 0x000fea0003800000 */
.L_x_3637:
[----:B------:R0:W-:Y:S01]  /*6300*/  STG.E.U8 desc[UR36][R16.64], R8 ;  /* 0x0000000810007986 */ /* 0x0001e2000c101124 */
[----:B------:R-:W-:Y:S05]  /*6310*/  BRA `(.L_x_3614) ;  /* 0x0000000000b87947 */ /* 0x000fea0003800000 */
.L_x_3631:
        /* <DEDUP_REMOVED lines=22> */
.L_x_3613:
        /* <DEDUP_REMOVED lines=16> */
.L_x_3642:
[----:B------:R-:W-:Y:S05]  /*6580*/  BRA `(.L_x_3614) ;  /* 0x00000000001c7947 */ /* 0x000fea0003800000 */
.L_x_3641:
[----:B------:R-:W-:-:S06]  /*6590*/  IMAD.U32 R3, R3, 0x10000, RZ ;  /* 0x0001000003037824 */ /* 0x000fcc00078e00ff */
[----:B------:R-:W0:Y:S02]  /*65a0*/  F2I.U64.TRUNC R2, R3 ;  /* 0x0000000300027311 */ /* 0x000e24000020d800 */
[----:B0-----:R2:W-:Y:S01]  /*65b0*/  STG.E.64 desc[UR36][R16.64], R2 ;  /* 0x0000000210007986 */ /* 0x0015e2000c101b24 */
[----:B------:R-:W-:Y:S05]  /*65c0*/  BRA `(.L_x_3614) ;  /* 0x00000000000c7947 */ /* 0x000fea0003800000 */
.L_x_3640:
[----:B------:R-:W-:-:S06]  /*65d0*/  IMAD.U32 R3, R3, 0x10000, RZ ;  /* 0x0001000003037824 */ /* 0x000fcc00078e00ff */
[----:B------:R-:W0:Y:S02]  /*65e0*/  F2I.FTZ.U32.TRUNC.NTZ R3, R3 ;  /* 0x0000000300037305 */ /* 0x000e24000021f000 */
[----:B0-----:R0:W-:Y:S02]  /*65f0*/  STG.E desc[UR36][R16.64], R3 ;  /* 0x0000000310007986 */ /* 0x0011e4000c101924 */
.L_x_3614:
[----:B------:R-:W-:-:S07]  /*6600*/  VIADD R19, R19, 0x80 ;  /* 0x0000008013137836 */ /* 0x000fce0000000000 */
.L_x_3574:
[----:B------:R-:W-:Y:S05]  /*6610*/  BSYNC B6 ;  /* 0x0000000000067941 */ /* 0x000fea0003800000 */
.L_x_3573:
        /* <DEDUP_REMOVED lines=307> */
.L_x_3645:
        /* <DEDUP_REMOVED lines=22> */
.L_x_3649:
[----:B------:R-:W2:Y:S02]  /*7ab0*/  LDG.E.U8 R2, desc[UR36][R2.64] ;  /* 0x0000002402027981 */ /* 0x000ea4000c1e1100 */
[----:B--2---:R-:W-:-:S04]  /*7ac0*/  I2FP.F32.U32 R0, R2 ;  /* 0x0000000200007245 */ /* 0x004fc80000201000 */
[----:B------:R-:W-:Y:S01]  /*7ad0*/  F2FP.BF16.F32.PACK_AB R0, RZ, R0 ;  /* 0x00000000ff00723e */ /* 0x000fe200000010ff */
[----:B------:R-:W-:Y:S06]  /*7ae0*/  BRA `(.L_x_3651) ;  /* 0x0000000c00907947 */ /* 0x000fec0003800000 */
.L_x_3648:
        /* <DEDUP_REMOVED lines=10> */
.L_x_3653:
[----:B------:R-:W2:Y:S02]  /*7b90*/  LDG.E R2, desc[UR36][R2.64] ;  /* 0x0000002402027981 */ /* 0x000ea4000c1e1900 */
[----:B--2---:R-:W-:-:S04]  /*7ba0*/  I2FP.F32.S32 R0, R2 ;  /* 0x0000000200007245 */ /* 0x004fc80000201400 */
[----:B------:R-:W-:Y:S01]  /*7bb0*/  F2FP.BF16.F32.PACK_AB R0, RZ, R0 ;  /* 0x00000000ff00723e */ /* 0x000fe200000010ff */
[----:B------:R-:W-:Y:S06]  /*7bc0*/  BRA `(.L_x_3651) ;  /* 0x0000000c00587947 */ /* 0x000fec0003800000 */
.L_x_3652:
[----:B------:R-:W2:Y:S02]  /*7bd0*/  LDG.E.U16 R2, desc[UR36][R2.64] ;  /* 0x0000002402027981 */ /* 0x000ea4000c1e1500 */
[----:B--2---:R-:W0:Y:S02]  /*7be0*/  I2F.S16 R0, R2 ;  /* 0x0000000200007306 */ /* 0x004e240000101400 */
[----:B0-----:R-:W-:Y:S01]  /*7bf0*/  F2FP.BF16.F32.PACK_AB R0, RZ, R0 ;  /* 0x00000000ff00723e */ /* 0x001fe200000010ff */
[----:B------:R-:W-:Y:S06]  /*7c00*/  BRA `(.L_x_3651) ;  /* 0x0000000c00487947 */ /* 0x000fec0003800000 */
.L_x_3647:
        /* <DEDUP_REMOVED lines=9> */
.L_x_3655:
[----:B------:R-:W2:Y:S02]  /*7ca0*/  LDG.E.U16 R0, desc[UR36][R2.64] ;  /* 0x0000002402007981 */ /* 0x000ea4000c1e1500 */
[----:B--2---:R-:W-:-:S05]  /*7cb0*/  HADD2.F32 R0, -RZ, R0.H0_H0 ;  /* 0x20000000ff007230 */ /* 0x004fca0000004100 */
[----:B------:R-:W-:Y:S01]  /*7cc0*/  F2FP.BF16.F32.PACK_AB R0, RZ, R0 ;  /* 0x00000000ff00723e */ /* 0x000fe200000010ff */
[----:B------:R-:W-:Y:S06]  /*7cd0*/  BRA `(.L_x_3651) ;  /* 0x0000000c00147947 */ /* 0x000fec0003800000 */
.L_x_3654:
        /* <DEDUP_REMOVED lines=9> */
.L_x_3657:
[----:B------:R-:W2:Y:S02]  /*7d70*/  LDG.E.U16 R2, desc[UR36][R2.64] ;  /* 0x0000002402027981 */ /* 0x000ea4000c1e1500 */
[----:B--2---:R-:W-:-:S05]  /*7d80*/  HADD2.F32 R0, -RZ, R2.H0_H0 ;  /* 0x20000002ff007230 */ /* 0x004fca0000004100 */
[----:B------:R-:W-:Y:S01]  /*7d90*/  F2FP.BF16.F32.PACK_AB R0, RZ, R0 ;  /* 0x00000000ff00723e */ /* 0x000fe200000010ff */
[----:B------:R-:W-:Y:S06]  /*7da0*/  BRA `(.L_x_3651) ;  /* 0x0000000800e07947 */ /* 0x000fec0003800000 */
.L_x_3656:
        /* <DEDUP_REMOVED lines=8> */
.L_x_3646:
        /* <DEDUP_REMOVED lines=13> */
.L_x_3660:
        /* <DEDUP_REMOVED lines=8> */
.L_x_3659:
        /* <DEDUP_REMOVED lines=28> */
.L_x_3662:
        /* <DEDUP_REMOVED lines=15> */
.L_x_3661:
[----:B------:R0:W5:Y:S01]  /*8230*/  LDG.E.U16 R0, desc[UR36][R2.64] ;  /* 0x0000002402007981 */ /* 0x000162000c1e1500 */
[----:B------:R-:W-:Y:S05]  /*8240*/  BRA `(.L_x_3651) ;  /* 0x0000000400b87947 */ /* 0x000fea0003800000 */
.L_x_3658:
        /* <DEDUP_REMOVED lines=12> */
.L_x_3665:
        /* <DEDUP_REMOVED lines=21> */
.L_x_3669:
[----:B------:R-:W-:Y:S05]  /*8460*/  BSYNC B1 ;  /* 0x0000000000017941 */ /* 0x000fea0003800000 */
.L_x_3668:
[----:B------:R-:W-:Y:S01]  /*8470*/  LEA R3, R0, 0x3b800000, 0x17 ;  /* 0x3b80000000037811 */ /* 0x000fe200078eb8ff */
[----:B------:R-:W-:-:S05]  /*8480*/  IMAD.SHL.U32 R0, R2, 0x100000, RZ ;  /* 0x0010000002007824 */ /* 0x000fca00078e00ff */
[----:B------:R-:W-:-:S07]  /*8490*/  LOP3.LUT R0, R3, R0, R4, 0xfe, !PT ;  /* 0x0000000003007212 */ /* 0x000fce00078efe04 */
.L_x_3667:
[----:B------:R-:W-:Y:S05]  /*84a0*/  BSYNC B0 ;  /* 0x0000000000007941 */ /* 0x000fea0003800000 */
.L_x_3666:
[----:B------:R-:W-:Y:S01]  /*84b0*/  F2FP.BF16.F32.PACK_AB R0, RZ, R0 ;  /* 0x00000000ff00723e */ /* 0x000fe200000010ff */
[----:B------:R-:W-:Y:S06]  /*84c0*/  BRA `(.L_x_3651) ;  /* 0x0000000400187947 */ /* 0x000fec0003800000 */
.L_x_3664:
        /* <DEDUP_REMOVED lines=21> */
.L_x_3673:
[----:B------:R-:W-:Y:S05]  /*8620*/  BSYNC B1 ;  /* 0x0000000000017941 */ /* 0x000fea0003800000 */
.L_x_3672:
[----:B------:R-:W-:Y:S01]  /*8630*/  LEA R3, R0, 0x37800000, 0x17 ;  /* 0x3780000000037811 */ /* 0x000fe200078eb8ff */
[----:B------:R-:W-:-:S05]  /*8640*/  IMAD.SHL.U32 R0, R2, 0x200000, RZ ;  /* 0x0020000002007824 */ /* 0x000fca00078e00ff */
[----:B------:R-:W-:-:S07]  /*8650*/  LOP3.LUT R0, R3, R0, R4, 0xfe, !PT ;  /* 0x0000000003007212 */ /* 0x000fce00078efe04 */
.L_x_3671:
[----:B------:R-:W-:Y:S05]  /*8660*/  BSYNC B0 ;  /* 0x0000000000007941 */ /* 0x000fea0003800000 */
.L_x_3670:
[----:B------:R-:W-:Y:S01]  /*8670*/  F2FP.BF16.F32.PACK_AB R0, RZ, R0 ;  /* 0x00000000ff00723e */ /* 0x000fe200000010ff */
[----:B------:R-:W-:Y:S06]  /*8680*/  BRA `(.L_x_3651) ;  /* 0x0000000000a87947 */ /* 0x000fec0003800000 */
.L_x_3663:
        /* <DEDUP_REMOVED lines=14> */
.L_x_3677:
[----:B------:R-:W-:Y:S05]  /*8770*/  BSYNC B0 ;  /* 0x0000000000007941 */ /* 0x000fea0003800000 */
.L_x_3676:
[----:B------:R-:W-:Y:S01]  /*8780*/  F2FP.BF16.F32.PACK_AB R0, RZ, R0 ;  /* 0x00000000ff00723e */ /* 0x000fe200000010ff */
[----:B------:R-:W-:Y:S06]  /*8790*/  BRA `(.L_x_3651) ;  /* 0x0000000000647947 */ /* 0x000fec0003800000 */
.L_x_3650:
        /* <DEDUP_REMOVED lines=16> */
.L_x_3678:
[----:B------:R-:W-:Y:S01]  /*88a0*/  PRMT R0, RZ, 0x7610, R0 ;  /* 0x00007610ff007816 */ /* 0x000fe20000000000 */
[----:B------:R-:W-:Y:S06]  /*88b0*/  BRA `(.L_x_3651) ;  /* 0x00000000001c7947 */ /* 0x000fec0003800000 */
.L_x_3675:
[----:B------:R-:W2:Y:S02]  /*88c0*/  LDG.E.64 R2, desc[UR36][R2.64] ;  /* 0x0000002402027981 */ /* 0x000ea4000c1e1b00 */
[----:B--2---:R-:W0:Y:S02]  /*88d0*/  I2F.U64 R0, R2 ;  /* 0x0000000200007312 */ /* 0x004e240000301000 */
[----:B0-----:R-:W-:Y:S01]  /*88e0*/  F2FP.BF16.F32.PACK_AB R0, RZ, R0 ;  /* 0x00000000ff00723e */ /* 0x001fe200000010ff */
[----:B------:R-:W-:Y:S06]  /*88f0*/  BRA `(.L_x_3651) ;  /* 0x00000000000c7947 */ /* 0x000fec0003800000 */
.L_x_3674:
[----:B------:R-:W2:Y:S02]  /*8900*/  LDG.E R2, desc[UR36][R2.64] ;  /* 0x0000002402027981 */ /* 0x000ea4000c1e1900 */
[----:B--2---:R-:W-:-:S04]  /*8910*/  I2FP.F32.U32 R0, R2 ;  /* 0x0000000200007245 */ /* 0x004fc80000201000 */
[----:B------:R-:W-:-:S07]  /*8920*/  F2FP.BF16.F32.PACK_AB R0, RZ, R0 ;  /* 0x00000000ff00723e */ /* 0x000fce00000010ff */
.L_x_3651:
        /* <DEDUP_REMOVED lines=21> */
.L_x_3682:
[----:B------:R-:W-:-:S06]  /*8a80*/  IMAD.U32 R3, R3, 0x10000, RZ ;  /* 0x0001000003037824 */ /* 0x000fcc00078e00ff */
[----:B------:R-:W0:Y:S02]  /*8a90*/  F2I.S64.TRUNC R2, R3 ;  /* 0x0000000300027311 */ /* 0x000e24000020d900 */
[----:B0-----:R3:W-:Y:S01]  /*8aa0*/  STG.E.U8 desc[UR36][R16.64], R2 ;  /* 0x0000000210007986 */ /* 0x0017e2000c101124 */
[----:B------:R-:W-:Y:S05]  /*8ab0*/  BRA `(.L_x_3684) ;  /* 0x0000000c00847947 */ /* 0x000fea0003800000 */
.L_x_3681:
        /* <DEDUP_REMOVED lines=10> */
.L_x_3686:
[----:B------:R-:W-:-:S06]  /*8b60*/  IMAD.U32 R3, R3, 0x10000, RZ ;  /* 0x0001000003037824 */ /* 0x000fcc00078e00ff */
[----:B------:R-:W0:Y:S02]  /*8b70*/  F2I.FTZ.TRUNC.NTZ R3, R3 ;  /* 0x0000000300037305 */ /* 0x000e24000021f100 */
[----:B0-----:R2:W-:Y:S01]  /*8b80*/  STG.E desc[UR36][R16.64], R3 ;  /* 0x0000000310007986 */ /* 0x0015e2000c101924 */
[----:B------:R-:W-:Y:S05]  /*8b90*/  BRA `(.L_x_3684) ;  /* 0x0000000c004c7947 */ /* 0x000fea0003800000 */
.L_x_3685:
[----:B------:R-:W-:-:S06]  /*8ba0*/  IMAD.U32 R3, R3, 0x10000, RZ ;  /* 0x0001000003037824 */ /* 0x000fcc00078e00ff */
[----:B------:R-:W0:Y:S02]  /*8bb0*/  F2I.FTZ.TRUNC.NTZ R3, R3 ;  /* 0x0000000300037305 */ /* 0x000e24000021f100 */
[----:B0-----:R0:W-:Y:S01]  /*8bc0*/  STG.E.U16 desc[UR36][R16.64], R3 ;  /* 0x0000000310007986 */ /* 0x0011e2000c101524 */
[----:B------:R-:W-:Y:S05]  /*8bd0*/  BRA `(.L_x_3684) ;  /* 0x0000000c003c7947 */ /* 0x000fea0003800000 */
.L_x_3680:
        /* <DEDUP_REMOVED lines=9> */
.L_x_3688:
[----:B------:R-:W-:-:S05]  /*8c70*/  IMAD.U32 R0, R3, 0x10000, RZ ;  /* 0x0001000003007824 */ /* 0x000fca00078e00ff */
[----:B------:R-:W-:-:S05]  /*8c80*/  F2FP.F16.F32.PACK_AB R0, RZ, R0 ;  /* 0x00000000ff00723e */ /* 0x000fca00000000ff */
[----:B------:R0:W-:Y:S01]  /*8c90*/  STG.E.U16 desc[UR36][R16.64], R0 ;  /* 0x0000000010007986 */ /* 0x0001e2000c101524 */
[----:B------:R-:W-:Y:S05]  /*8ca0*/  BRA `(.L_x_3684) ;  /* 0x0000000c00087947 */ /* 0x000fea0003800000 */
.L_x_3687:
        /* <DEDUP_REMOVED lines=10> */
.L_x_3690:
[----:B------:R-:W-:-:S05]  /*8d50*/  IMAD.U32 R3, R3, 0x10000, RZ ;  /* 0x0001000003037824 */ /* 0x000fca00078e00ff */
[----:B------:R-:W-:-:S04]  /*8d60*/  F2FP.F16.F32.PACK_AB R3, RZ, R3 ;  /* 0x00000003ff03723e */ /* 0x000fc800000000ff */
[----:B------:R-:W-:-:S05]  /*8d70*/  PRMT R3, R3, 0x5410, RZ ;  /* 0x0000541003037816 */ /* 0x000fca00000000ff */
[----:B------:R0:W-:Y:S01]  /*8d80*/  STG.E desc[UR36][R16.64], R3 ;  /* 0x0000000310007986 */ /* 0x0001e2000c101924 */
[----:B------:R-:W-:Y:S05]  /*8d90*/  BRA `(.L_x_3684) ;  /* 0x0000000800cc7947 */ /* 0x000fea0003800000 */
.L_x_3689:
[----:B------:R-:W-:-:S04]  /*8da0*/  IMAD.U32 R2, R3, 0x10000, RZ ;  /* 0x0001000003027824 */ /* 0x000fc800078e00ff */
[----:B------:R-:W-:-:S06]  /*8db0*/  FMUL.FTZ R2, R2, 1 ;  /* 0x3f80000002027820 */ /* 0x000fcc0000410000 */
[----:B------:R-:W0:Y:S02]  /*8dc0*/  F2F.F64.F32 R2, R2 ;  /* 0x0000000200027310 */ /* 0x000e240000201800 */
[----:B0-----:R0:W-:Y:S01]  /*8dd0*/  STG.E.64 desc[UR36][R16.64], R2 ;  /* 0x0000000210007986 */ /* 0x0011e2000c101b24 */
[----:B------:R-:W-:Y:S05]  /*8de0*/  BRA `(.L_x_3684) ;  /* 0x0000000800b87947 */ /* 0x000fea0003800000 */
.L_x_3679:
        /* <DEDUP_REMOVED lines=13> */
.L_x_3693:
[----:B------:R-:W-:Y:S01]  /*8ec0*/  IMAD.U32 R3, R3, 0x10000, RZ ;  /* 0x0001000003037824 */ /* 0x000fe200078e00ff */
[----:B------:R-:W-:-:S03]  /*8ed0*/  CS2R R6, SRZ ;  /* 0x0000000000067805 */ /* 0x000fc6000001ff00 */
[----:B------:R-:W-:-:S04]  /*8ee0*/  FMUL.FTZ R3, R3, 1 ;  /* 0x3f80000003037820 */ /* 0x000fc80000410000 */
[----:B------:R-:W0:Y:S02]  /*8ef0*/  F2F.F64.F32 R4, R3 ;  /* 0x0000000300047310 */ /* 0x000e240000201800 */
[----:B0-----:R0:W-:Y:S01]  /*8f00*/  STG.E.128 desc[UR36][R16.64], R4 ;  /* 0x0000000410007986 */ /* 0x0011e2000c101d24 */
[----:B------:R-:W-:Y:S05]  /*8f10*/  BRA `(.L_x_3684) ;  /* 0x00000008006c7947 */ /* 0x000fea0003800000 */
.L_x_3692:
        /* <DEDUP_REMOVED lines=21> */
.L_x_3697:
[----:B------:R-:W-:Y:S05]  /*9070*/  BSYNC B0 ;  /* 0x0000000000007941 */ /* 0x000fea0003800000 */
.L_x_3696:
[----:B------:R-:W-:-:S05]  /*9080*/  LOP3.LUT R3, R0, R3, RZ, 0xfc, !PT ;  /* 0x0000000300037212 */ /* 0x000fca00078efcff */
[----:B------:R0:W-:Y:S01]  /*9090*/  STG.E.U8 desc[UR36][R16.64], R3 ;  /* 0x0000000310007986 */ /* 0x0001e2000c101124 */
[----:B------:R-:W-:Y:S05]  /*90a0*/  BRA `(.L_x_3684) ;  /* 0x0000000800087947 */ /* 0x000fea0003800000 */
.L_x_3695:
        /* <DEDUP_REMOVED lines=13> */
.L_x_3699:
[----:B------:R-:W-:Y:S01]  /*9180*/  IMAD.MOV.U32 R0, RZ, RZ, 0x7f ;  /* 0x0000007fff007424 */ /* 0x000fe200078e00ff */
[----:B------:R-:W-:-:S04]  /*9190*/  ISETP.GT.U32.AND P0, PT, R2, 0x7f800000, PT ;  /* 0x7f8000000200780c */ /* 0x000fc80003f04070 */
[----:B------:R-:W-:-:S09]  /*91a0*/  SEL R0, R0, 0x7c, P0 ;  /* 0x0000007c00007807 */ /* 0x000fd20000000000 */
.L_x_3700:
[----:B------:R-:W-:Y:S05]  /*91b0*/  BSYNC B0 ;  /* 0x0000000000007941 */ /* 0x000fea0003800000 */
.L_x_3698:
[----:B------:R-:W-:-:S04]  /*91c0*/  LOP3.LUT R2, R3, 0x80000000, RZ, 0xc0, !PT ;  /* 0x8000000003027812 */ /* 0x000fc800078ec0ff */
[----:B------:R-:W-:-:S04]  /*91d0*/  SHF.R.U32.HI R3, RZ, 0x18, R2 ;  /* 0x00000018ff037819 */ /* 0x000fc80000011602 */
[----:B------:R-:W-:-:S05]  /*91e0*/  LOP3.LUT R3, R0, R3, RZ, 0xfc, !PT ;  /* 0x0000000300037212 */ /* 0x000fca00078efcff */
[----:B------:R0:W-:Y:S01]  /*91f0*/  STG.E.U8 desc[UR36][R16.64], R3 ;  /* 0x0000000310007986 */ /* 0x0001e2000c101124 */
[----:B------:R-:W-:Y:S05]  /*9200*/  BRA `(.L_x_3684) ;  /* 0x0000000400b07947 */ /* 0x000fea0003800000 */
.L_x_3694:
[----:B------:R0:W-:Y:S01]  /*9210*/  STG.E.U16 desc[UR36][R16.64], R3 ;  /* 0x0000000310007986 */ /* 0x0001e2000c101524 */
[----:B------:R-:W-:Y:S05]  /*9220*/  BRA `(.L_x_3684) ;  /* 0x0000000400a87947 */ /* 0x000fea0003800000 */
.L_x_3691:
        /* <DEDUP_REMOVED lines=12> */
.L_x_3703:
        /* <DEDUP_REMOVED lines=17> */
.L_x_3706:
[----:B------:R-:W-:-:S04]  /*9400*/  LOP3.LUT R2, R3, 0x80000000, RZ, 0xc0, !PT ;  /* 0x8000000003027812 */ /* 0x000fc800078ec0ff */
[----:B------:R-:W-:-:S04]  /*9410*/  SHF.R.U32.HI R3, RZ, 0x18, R2 ;  /* 0x00000018ff037819 */ /* 0x000fc80000011602 */
[----:B------:R-:W-:-:S04]  /*9420*/  LOP3.LUT R0, R0, R3, RZ, 0xfc, !PT ;  /* 0x0000000300007212 */ /* 0x000fc800078efcff */
[----:B------:R-:W-:-:S07]  /*9430*/  PRMT R8, R0, 0x7610, R8 ;  /* 0x0000761000087816 */ /* 0x000fce0000000008 */
.L_x_3705:
[----:B------:R-:W-:Y:S05]  /*9440*/  BSYNC B0 ;  /* 0x0000000000007941 */ /* 0x000fea0003800000 */
.L_x_3704:
[----:B------:R0:W-:Y:S01]  /*9450*/  STG.E.U8 desc[UR36][R16.64], R8 ;  /* 0x0000000810007986 */ /* 0x0001e2000c101124 */
[----:B------:R-:W-:Y:S05]  /*9460*/  BRA `(.L_x_3684) ;  /* 0x0000000400187947 */ /* 0x000fea0003800000 */
.L_x_3702:
        /* <DEDUP_REMOVED lines=17> */
.L_x_3709:
[----:B------:R-:W-:-:S04]  /*9580*/  LOP3.LUT R2, R3, 0x80000000, RZ, 0xc0, !PT ;  /* 0x8000000003027812 */ /* 0x000fc800078ec0ff */
[----:B------:R-:W-:-:S04]  /*9590*/  SHF.R.U32.HI R3, RZ, 0x18, R2 ;  /* 0x00000018ff037819 */ /* 0x000fc80000011602 */
[----:B------:R-:W-:-:S04]  /*95a0*/  LOP3.LUT R0, R0, R3, RZ, 0xfc, !PT ;  /* 0x0000000300007212 */ /* 0x000fc800078efcff */
[----:B------:R-:W-:-:S07]  /*95b0*/  PRMT R8, R0, 0x7610, R8 ;  /* 0x0000761000087816 */ /* 0x000fce0000000008 */
.L_x_3708:
[----:B------:R-:W-:Y:S05]  /*95c0*/  BSYNC B0 ;  /* 0x0000000000007941 */ /* 0x000fea0003800000 */
.L_x_3707:
[----:B------:R0:W-:Y:S01]  /*95d0*/  STG.E.U8 desc[UR36][R16.64], R8 ;  /* 0x0000000810007986 */ /* 0x0001e2000c101124 */
[----:B------:R-:W-:Y:S05]  /*95e0*/  BRA `(.L_x_3684) ;  /* 0x0000000000b87947 */ /* 0x000fea0003800000 */
.L_x_3701:
        /* <DEDUP_REMOVED lines=22> */
.L_x_3683:
        /* <DEDUP_REMOVED lines=16> */
.L_x_3712:
[----:B------:R-:W-:Y:S05]  /*9850*/  BRA `(.L_x_3684) ;  /* 0x00000000001c7947 */ /* 0x000fea0003800000 */
.L_x_3711:
[----:B------:R-:W-:-:S06]  /*9860*/  IMAD.U32 R3, R3, 0x10000, RZ ;  /* 0x0001000003037824 */ /* 0x000fcc00078e00ff */
[----:B------:R-:W0:Y:S02]  /*9870*/  F2I.U64.TRUNC R2, R3 ;  /* 0x0000000300027311 */ /* 0x000e24000020d800 */
[----:B0-----:R0:W-:Y:S01]  /*9880*/  STG.E.64 desc[UR36][R16.64], R2 ;  /* 0x0000000210007986 */ /* 0x0011e2000c101b24 */
[----:B------:R-:W-:Y:S05]  /*9890*/  BRA `(.L_x_3684) ;  /* 0x00000000000c7947 */ /* 0x000fea0003800000 */
.L_x_3710:
[----:B------:R-:W-:-:S06]  /*98a0*/  IMAD.U32 R3, R3, 0x10000, RZ ;  /* 0x0001000003037824 */ /* 0x000fcc00078e00ff */
[----:B------:R-:W0:Y:S02]  /*98b0*/  F2I.FTZ.U32.TRUNC.NTZ R3, R3 ;  /* 0x0000000300037305 */ /* 0x000e24000021f000 */
[----:B0-----:R0:W-:Y:S02]  /*98c0*/  STG.E desc[UR36][R16.64], R3 ;  /* 0x0000000310007986 */ /* 0x0011e4000c101924 */
.L_x_3684:
[----:B------:R-:W-:-:S07]  /*98d0*/  VIADD R19, R19, 0x80 ;  /* 0x0000008013137836 */ /* 0x000fce0000000000 */
.L_x_3644:
[----:B------:R-:W-:Y:S05]  /*98e0*/  BSYNC B6 ;  /* 0x0000000000067941 */ /* 0x000fea0003800000 */
.L_x_3643:
        /* <DEDUP_REMOVED lines=306> */
.L_x_3713:
        /* <DEDUP_REMOVED lines=22> */
.L_x_3717:
[----:B------:R-:W2:Y:S02]  /*ad70*/  LDG.E.U8 R2, desc[UR36][R2.64] ;  /* 0x0000002402027981 */ /* 0x000ea4000c1e1100 */
[----:B--2---:R-:W-:-:S04]  /*ad80*/  I2FP.F32.U32 R0, R2 ;  /* 0x0000000200007245 */ /* 0x004fc80000201000 */
[----:B------:R-:W-:Y:S01]  /*ad90*/  F2FP.BF16.F32.PACK_AB R0, RZ, R0 ;  /* 0x00000000ff00723e */ /* 0x000fe200000010ff */
[----:B------:R-:W-:Y:S06]  /*ada0*/  BRA `(.L_x_3719) ;  /* 0x0000000c00907947 */ /* 0x000fec0003800000 */
.L_x_3716:
        /* <DEDUP_REMOVED lines=10> */
.L_x_3721:
[----:B------:R-:W2:Y:S02]  /*ae50*/  LDG.E R2, desc[UR36][R2.64] ;  /* 0x0000002402027981 */ /* 0x000ea4000c1e1900 */
[----:B--2---:R-:W-:-:S04]  /*ae60*/  I2FP.F32.S32 R0, R2 ;  /* 0x0000000200007245 */ /* 0x004fc80000201400 */
[----:B------:R-:W-:Y:S01]  /*ae70*/  F2FP.BF16.F32.PACK_AB R0, RZ, R0 ;  /* 0x00000000ff00723e */ /* 0x000fe200000010ff */
[----:B------:R-:W-:Y:S06]  /*ae80*/  BRA `(.L_x_3719) ;  /* 0x0000000c00587947 */ /* 0x000fec0003800000 */
.L_x_3720:
[----:B------:R-:W2:Y:S02]  /*ae90*/  LDG.E.U16 R2, desc[UR36][R2.64] ;  /* 0x0000002402027981 */ /* 0x000ea4000c1e1500 */
[----:B--2---:R-:W0:Y:S02]  /*aea0*/  I2F.S16 R0, R2 ;  /* 0x0000000200007306 */ /* 0x004e240000101400 */
[----:B0-----:R-:W-:Y:S01]  /*aeb0*/  F2FP.BF16.F32.PACK_AB R0, RZ, R0 ;  /* 0x00000000ff00723e */ /* 0x001fe200000010ff */
[----:B------:R-:W-:Y:S06]  /*aec0*/  BRA `(.L_x_3719) ;  /* 0x0000000c00487947 */ /* 0x000fec0003800000 */
.L_x_3715:
        /* <DEDUP_REMOVED lines=9> */
.L_x_3723:
[----:B------:R-:W2:Y:S02]  /*af60*/  LDG.E.U16 R0, desc[UR36][R2.64] ;  /* 0x0000002402007981 */ /* 0x000ea4000c1e1500 */
[----:B--2---:R-:W-:-:S05]  /*af70*/  HADD2.F32 R0, -RZ, R0.H0_H0 ;  /* 0x20000000ff007230 */ /* 0x004fca0000004100 */
[----:B------:R-:W-:Y:S01]  /*af80*/  F2FP.BF16.F32.PACK_AB R0, RZ, R0 ;  /* 0x00000000ff00723e */ /* 0x000fe200000010ff */
[----:B------:R-:W-:Y:S06]  /*af90*/  BRA `(.L_x_3719) ;  /* 0x0000000c00147947 */ /* 0x000fec0003800000 */
.L_x_3722:
        /* <DEDUP_REMOVED lines=9> */
.L_x_3725:
[----:B------:R-:W2:Y:S02]  /*b030*/  LDG.E.U16 R2, desc[UR36][R2.64] ;  /* 0x0000002402027981 */ /* 0x000ea4000c1e1500 */
[----:B--2---:R-:W-:-:S05]  /*b040*/  HADD2.F32 R0, -RZ, R2.H0_H0 ;  /* 0x20000002ff007230 */ /* 0x004fca0000004100 */
[----:B------:R-:W-:Y:S01]  /*b050*/  F2FP.BF16.F32.PACK_AB R0, RZ, R0 ;  /* 0x00000000ff00723e */ /* 0x000fe200000010ff */
[----:B------:R-:W-:Y:S06]  /*b060*/  BRA `(.L_x_3719) ;  /* 0x0000000800e07947 */ /* 0x000fec0003800000 */
.L_x_3724:
        /* <DEDUP_REMOVED lines=8> */
.L_x_3714:
        /* <DEDUP_REMOVED lines=13> */
.L_x_3728:
        /* <DEDUP_REMOVED lines=8> */
.L_x_3727:
        /* <DEDUP_REMOVED lines=28> */
.L_x_3730:
        /* <DEDUP_REMOVED lines=15> */
.L_x_3729:
[----:B------:R0:W5:Y:S01]  /*b4f0*/  LDG.E.U16 R0, desc[UR36][R2.64] ;  /* 0x0000002402007981 */ /* 0x000162000c1e1500 */
[----:B------:R-:W-:Y:S05]  /*b500*/  BRA `(.L_x_3719) ;  /* 0x0000000400b87947 */ /* 0x000fea0003800000 */
.L_x_3726:
        /* <DEDUP_REMOVED lines=12> */
.L_x_3733:
        /* <DEDUP_REMOVED lines=21> */
.L_x_3737:
[----:B------:R-:W-:Y:S05]  /*b720*/  BSYNC B1 ;  /* 0x0000000000017941 */ /* 0x000fea0003800000 */
.L_x_3736:
[----:B------:R-:W-:Y:S01]  /*b730*/  LEA R3, R0, 0x3b800000, 0x17 ;  /* 0x3b80000000037811 */ /* 0x000fe200078eb8ff */
[----:B------:R-:W-:-:S05]  /*b740*/  IMAD.SHL.U32 R0, R2, 0x100000, RZ ;  /* 0x0010000002007824 */ /* 0x000fca00078e00ff */
[----:B------:R-:W-:-:S07]  /*b750*/  LOP3.LUT R0, R3, R0, R4, 0xfe, !PT ;  /* 0x0000000003007212 */ /* 0x000fce00078efe04 */
.L_x_3735:
[----:B------:R-:W-:Y:S05]  /*b760*/  BSYNC B0 ;  /* 0x0000000000007941 */ /* 0x000fea0003800000 */
.L_x_3734:
[----:B------:R-:W-:Y:S01]  /*b770*/  F2FP.BF16.F32.PACK_AB R0, RZ, R0 ;  /* 0x00000000ff00723e */ /* 0x000fe200000010ff */
[----:B------:R-:W-:Y:S06]  /*b780*/  BRA `(.L_x_3719) ;  /* 0x0000000400187947 */ /* 0x000fec0003800000 */
.L_x_3732:
        /* <DEDUP_REMOVED lines=21> */
.L_x_3741:
[----:B------:R-:W-:Y:S05]  /*b8e0*/  BSYNC B1 ;  /* 0x0000000000017941 */ /* 0x000fea0003800000 */
.L_x_3740:
[----:B------:R-:W-:Y:S01]  /*b8f0*/  LEA R3, R0, 0x37800000, 0x17 ;  /* 0x3780000000037811 */ /* 0x000fe200078eb8ff */
[----:B------:R-:W-:-:S05]  /*b900*/  IMAD.SHL.U32 R0, R2, 0x200000, RZ ;  /* 0x0020000002007824 */ /* 0x000fca00078e00ff */
[----:B------:R-:W-:-:S07]  /*b910*/  LOP3.LUT R0, R3, R0, R4, 0xfe, !PT ;  /* 0x0000000003007212 */ /* 0x000fce00078efe04 */
.L_x_3739:
[----:B------:R-:W-:Y:S05]  /*b920*/  BSYNC B0 ;  /* 0x0000000000007941 */ /* 0x000fea0003800000 */
.L_x_3738:
[----:B------:R-:W-:Y:S01]  /*b930*/  F2FP.BF16.F32.PACK_AB R0, RZ, R0 ;  /* 0x00000000ff00723e */ /* 0x000fe200000010ff */
[----:B------:R-:W-:Y:S06]  /*b940*/  BRA `(.L_x_3719) ;  /* 0x0000000000a87947 */ /* 0x000fec0003800000 */
.L_x_3731:
        /* <DEDUP_REMOVED lines=14> */
.L_x_3745:
[----:B------:R-:W-:Y:S05]  /*ba30*/  BSYNC B0 ;  /* 0x0000000000007941 */ /* 0x000fea0003800000 */
.L_x_3744:
[----:B------:R-:W-:Y:S01]  /*ba40*/  F2FP.BF16.F32.PACK_AB R0, RZ, R0 ;  /* 0x00000000ff00723e */ /* 0x000fe200000010ff */
[----:B------:R-:W-:Y:S06]  /*ba50*/  BRA `(.L_x_3719) ;  /* 0x0000000000647947 */ /* 0x000fec0003800000 */
.L_x_3718:
        /* <DEDUP_REMOVED lines=16> */
.L_x_3746:
[----:B------:R-:W-:Y:S01]  /*bb60*/  PRMT R0, RZ, 0x7610, R0 ;  /* 0x00007610ff007816 */ /* 0x000fe20000000000 */
[----:B------:R-:W-:Y:S06]  /*bb70*/  BRA `(.L_x_3719) ;  /* 0x00000000001c7947 */ /* 0x000fec0003800000 */
.L_x_3743:
[----:B------:R-:W2:Y:S02]  /*bb80*/  LDG.E.64 R2, desc[UR36][R2.64] ;  /* 0x0000002402027981 */ /* 0x000ea4000c1e1b00 */
[----:B--2---:R-:W0:Y:S02]  /*bb90*/  I2F.U64 R0, R2 ;  /* 0x0000000200007312 */ /* 0x004e240000301000 */
[----:B0-----:R-:W-:Y:S01]  /*bba0*/  F2FP.BF16.F32.PACK_AB R0, RZ, R0 ;  /* 0x00000000ff00723e */ /* 0x001fe200000010ff */
[----:B------:R-:W-:Y:S06]  /*bbb0*/  BRA `(.L_x_3719) ;  /* 0x00000000000c7947 */ /* 0x000fec0003800000 */
.L_x_3742:
[----:B------:R-:W2:Y:S02]  /*bbc0*/  LDG.E R2, desc[UR36][R2.64] ;  /* 0x0000002402027981 */ /* 0x000ea4000c1e1900 */
[----:B--2---:R-:W-:-:S04]  /*bbd0*/  I2FP.F32.U32 R0, R2 ;  /* 0x0000000200007245 */ /* 0x004fc80000201000 */
[----:B------:R-:W-:-:S07]  /*bbe0*/  F2FP.BF16.F32.PACK_AB R0, RZ, R0 ;  /* 0x00000000ff00723e */ /* 0x000fce00000010ff */
.L_x_3719:
        /* <DEDUP_REMOVED lines=21> */
.L_x_3750:
[----:B------:R-:W-:-:S06]  /*bd40*/  IMAD.U32 R3, R3, 0x10000, RZ ;  /* 0x0001000003037824 */ /* 0x000fcc00078e00ff */
[----:B------:R-:W0:Y:S02]  /*bd50*/  F2I.S64.TRUNC R2, R3 ;  /* 0x0000000300027311 */ /* 0x000e24000020d900 */
[----:B0-----:R-:W-:Y:S01]  /*bd60*/  STG.E.U8 desc[UR36][R16.64], R2 ;  /* 0x0000000210007986 */ /* 0x001fe2000c101124 */
[----:B------:R-:W-:Y:S05]  /*bd70*/  EXIT ;  /* 0x000000000000794d */ /* 0x000fea0003800000 */
.L_x_3749:
        /* <DEDUP_REMOVED lines=10> */
.L_x_3753:
[----:B------:R-:W-:-:S06]  /*be20*/  IMAD.U32 R3, R3, 0x10000, RZ ;  /* 0x0001000003037824 */ /* 0x000fcc00078e00ff */
[----:B------:R-:W0:Y:S02]  /*be30*/  F2I.FTZ.TRUNC.NTZ R3, R3 ;  /* 0x0000000300037305 */ /* 0x000e24000021f100 */
[----:B0-----:R-:W-:Y:S01]  /*be40*/  STG.E desc[UR36][R16.64], R3 ;  /* 0x0000000310007986 */ /* 0x001fe2000c101924 */
[----:B------:R-:W-:Y:S05]  /*be50*/  EXIT ;  /* 0x000000000000794d */ /* 0x000fea0003800000 */
.L_x_3752:
[----:B------:R-:W-:-:S06]  /*be60*/  IMAD.U32 R3, R3, 0x10000, RZ ;  /* 0x0001000003037824 */ /* 0x000fcc00078e00ff */
[----:B------:R-:W0:Y:S02]  /*be70*/  F2I.FTZ.TRUNC.NTZ R3, R3 ;  /* 0x0000000300037305 */ /* 0x000e24000021f100 */
[----:B0-----:R-:W-:Y:S01]  /*be80*/  STG.E.U16 desc[UR36][R16.64], R3 ;  /* 0x0000000310007986 */ /* 0x001fe2000c101524 */
[----:B------:R-:W-:Y:S05]  /*be90*/  EXIT ;  /* 0x000000000000794d */ /* 0x000fea0003800000 */
.L_x_3748:
        /* <DEDUP_REMOVED lines=9> */
.L_x_3755:
[----:B------:R-:W-:-:S05]  /*bf30*/  IMAD.U32 R0, R3, 0x10000, RZ ;  /* 0x0001000003007824 */ /* 0x000fca00078e00ff */
[----:B------:R-:W-:-:S05]  /*bf40*/  F2FP.F16.F32.PACK_AB R0, RZ, R0 ;  /* 0x00000000ff00723e */ /* 0x000fca00000000ff */
[----:B------:R-:W-:Y:S01]  /*bf50*/  STG.E.U16 desc[UR36][R16.64], R0 ;  /* 0x0000000010007986 */ /* 0x000fe2000c101524 */
[----:B------:R-:W-:Y:S05]  /*bf60*/  EXIT ;  /* 0x000000000000794d */ /* 0x000fea0003800000 */
.L_x_3754:
        /* <DEDUP_REMOVED lines=10> */
.L_x_3757:
[----:B------:R-:W-:-:S05]  /*c010*/  IMAD.U32 R3, R3, 0x10000, RZ ;  /* 0x0001000003037824 */ /* 0x000fca00078e00ff */
[----:B------:R-:W-:-:S04]  /*c020*/  F2FP.F16.F32.PACK_AB R3, RZ, R3 ;  /* 0x00000003ff03723e */ /* 0x000fc800000000ff */
[----:B------:R-:W-:-:S05]  /*c030*/  PRMT R3, R3, 0x5410, RZ ;  /* 0x0000541003037816 */ /* 0x000fca00000000ff */
[----:B------:R-:W-:Y:S01]  /*c040*/  STG.E desc[UR36][R16.64], R3 ;  /* 0x0000000310007986 */ /* 0x000fe2000c101924 */
[----:B------:R-:W-:Y:S05]  /*c050*/  EXIT ;  /* 0x000000000000794d */ /* 0x000fea0003800000 */
.L_x_3756:
[----:B------:R-:W-:-:S04]  /*c060*/  IMAD.U32 R2, R3, 0x10000, RZ ;  /* 0x0001000003027824 */ /* 0x000fc800078e00ff */
[----:B------:R-:W-:-:S06]  /*c070*/  FMUL.FTZ R2, R2, 1 ;  /* 0x3f80000002027820 */ /* 0x000fcc0000410000 */
[----:B------:R-:W0:Y:S02]  /*c080*/  F2F.F64.F32 R2, R2 ;  /* 0x0000000200027310 */ /* 0x000e240000201800 */
[----:B0-----:R-:W-:Y:S01]  /*c090*/  STG.E.64 desc[UR36][R16.64], R2 ;  /* 0x0000000210007986 */ /* 0x001fe2000c101b24 */
[----:B------:R-:W-:Y:S05]  /*c0a0*/  EXIT ;  /* 0x000000000000794d */ /* 0x000fea0003800000 */
.L_x_3747:
        /* <DEDUP_REMOVED lines=13> */
.L_x_3760:
[----:B------:R-:W-:Y:S01]  /*c180*/  IMAD.U32 R3, R3, 0x10000, RZ ;  /* 0x0001000003037824 */ /* 0x000fe200078e00ff */
[----:B------:R-:W-:-:S03]  /*c190*/  CS2R R6, SRZ ;  /* 0x0000000000067805 */ /* 0x000fc6000001ff00 */
[----:B------:R-:W-:-:S04]  /*c1a0*/  FMUL.FTZ R3, R3, 1 ;  /* 0x3f80000003037820 */ /* 0x000fc80000410000 */
[----:B------:R-:W0:Y:S02]  /*c1b0*/  F2F.F64.F32 R4, R3 ;  /* 0x0000000300047310 */ /* 0x000e240000201800 */
[----:B0-----:R-:W-:Y:S01]  /*c1c0*/  STG.E.128 desc[UR36][R16.64], R4 ;  /* 0x0000000410007986 */ /* 0x001fe2000c101d24 */
[----:B------:R-:W-:Y:S05]  /*c1d0*/  EXIT ;  /* 0x000000000000794d */ /* 0x000fea0003800000 */
.L_x_3759:
        /* <DEDUP_REMOVED lines=21> */
.L_x_3764:
[----:B------:R-:W-:Y:S05]  /*c330*/  BSYNC B0 ;  /* 0x0000000000007941 */ /* 0x000fea0003800000 */
.L_x_3763:
[----:B------:R-:W-:-:S05]  /*c340*/  LOP3.LUT R3, R0, R3, RZ, 0xfc, !PT ;  /* 0x0000000300037212 */ /* 0x000fca00078efcff */
[----:B------:R-:W-:Y:S01]  /*c350*/  STG.E.U8 desc[UR36][R16.64], R3 ;  /* 0x0000000310007986 */ /* 0x000fe2000c101124 */
[----:B------:R-:W-:Y:S05]  /*c360*/  EXIT ;  /* 0x000000000000794d */ /* 0x000fea0003800000 */
.L_x_3762:
        /* <DEDUP_REMOVED lines=13> */
.L_x_3766:
[----:B------:R-:W-:Y:S01]  /*c440*/  IMAD.MOV.U32 R0, RZ, RZ, 0x7f ;  /* 0x0000007fff007424 */ /* 0x000fe200078e00ff */
[----:B------:R-:W-:-:S04]  /*c450*/  ISETP.GT.U32.AND P0, PT, R2, 0x7f800000, PT ;  /* 0x7f8000000200780c */ /* 0x000fc80003f04070 */
[----:B------:R-:W-:-:S09]  /*c460*/  SEL R0, R0, 0x7c, P0 ;  /* 0x0000007c00007807 */ /* 0x000fd20000000000 */
.L_x_3767:
[----:B------:R-:W-:Y:S05]  /*c470*/  BSYNC B0 ;  /* 0x0000000000007941 */ /* 0x000fea0003800000 */
.L_x_3765:
[----:B------:R-:W-:-:S04]  /*c480*/  LOP3.LUT R2, R3, 0x80000000, RZ, 0xc0, !PT ;  /* 0x8000000003027812 */ /* 0x000fc800078ec0ff */
[----:B------:R-:W-:-:S04]  /*c490*/  SHF.R.U32.HI R3, RZ, 0x18, R2 ;  /* 0x00000018ff037819 */ /* 0x000fc80000011602 */
[----:B------:R-:W-:-:S05]  /*c4a0*/  LOP3.LUT R3, R0, R3, RZ, 0xfc, !PT ;  /* 0x0000000300037212 */ /* 0x000fca00078efcff */
[----:B------:R-:W-:Y:S01]  /*c4b0*/  STG.E.U8 desc[UR36][R16.64], R3 ;  /* 0x0000000310007986 */ /* 0x000fe2000c101124 */
[----:B------:R-:W-:Y:S05]  /*c4c0*/  EXIT ;  /* 0x000000000000794d */ /* 0x000fea0003800000 */
.L_x_3761:
[----:B------:R-:W-:Y:S01]  /*c4d0*/  STG.E.U16 desc[UR36][R16.64], R3 ;  /* 0x0000000310007986 */ /* 0x000fe2000c101524 */
[----:B------:R-:W-:Y:S05]  /*c4e0*/  EXIT ;  /* 0x000000000000794d */ /* 0x000fea0003800000 */
.L_x_3758:
        /* <DEDUP_REMOVED lines=12> */
.L_x_3770:
        /* <DEDUP_REMOVED lines=17> */
.L_x_3773:
[----:B------:R-:W-:-:S04]  /*c6c0*/  LOP3.LUT R2, R3, 0x80000000, RZ, 0xc0, !PT ;  /* 0x8000000003027812 */ /* 0x000fc800078ec0ff */
[----:B------:R-:W-:-:S04]  /*c6d0*/  SHF.R.U32.HI R3, RZ, 0x18, R2 ;  /* 0x00000018ff037819 */ /* 0x000fc80000011602 */
[----:B------:R-:W-:-:S04]  /*c6e0*/  LOP3.LUT R0, R0, R3, RZ, 0xfc, !PT ;  /* 0x0000000300007212 */ /* 0x000fc800078efcff */
[----:B------:R-:W-:-:S07]  /*c6f0*/  PRMT R8, R0, 0x7610, R8 ;  /* 0x0000761000087816 */ /* 0x000fce0000000008 */
.L_x_3772:
[----:B------:R-:W-:Y:S05]  /*c700*/  BSYNC B0 ;  /* 0x0000000000007941 */ /* 0x000fea0003800000 */
.L_x_3771:
[----:B------:R-:W-:Y:S01]  /*c710*/  STG.E.U8 desc[UR36][R16.64], R8 ;  /* 0x0000000810007986 */ /* 0x000fe2000c101124 */
[----:B------:R-:W-:Y:S05]  /*c720*/  EXIT ;  /* 0x000000000000794d */ /* 0x000fea0003800000 */
.L_x_3769:
        /* <DEDUP_REMOVED lines=17> */
.L_x_3776:
[----:B------:R-:W-:-:S04]  /*c840*/  LOP3.LUT R2, R3, 0x80000000, RZ, 0xc0, !PT ;  /* 0x8000000003027812 */ /* 0x000fc800078ec0ff */
[----:B------:R-:W-:-:S04]  /*c850*/  SHF.R.U32.HI R3, RZ, 0x18, R2 ;  /* 0x00000018ff037819 */ /* 0x000fc80000011602 */
[----:B------:R-:W-:-:S04]  /*c860*/  LOP3.LUT R0, R0, R3, RZ, 0xfc, !PT ;  /* 0x0000000300007212 */ /* 0x000fc800078efcff */
[----:B------:R-:W-:-:S07]  /*c870*/  PRMT R8, R0, 0x7610, R8 ;  /* 0x0000761000087816 */ /* 0x000fce0000000008 */
.L_x_3775:
[----:B------:R-:W-:Y:S05]  /*c880*/  BSYNC B0 ;  /* 0x0000000000007941 */ /* 0x000fea0003800000 */
.L_x_3774:
[----:B------:R-:W-:Y:S01]  /*c890*/  STG.E.U8 desc[UR36][R16.64], R8 ;  /* 0x0000000810007986 */ /* 0x000fe2000c101124 */
[----:B------:R-:W-:Y:S05]  /*c8a0*/  EXIT ;  /* 0x000000000000794d */ /* 0x000fea0003800000 */
.L_x_3768:
        /* <DEDUP_REMOVED lines=22> */
.L_x_3751:
        /* <DEDUP_REMOVED lines=16> */
.L_x_3779:
[----:B------:R-:W-:Y:S05]  /*cb10*/  EXIT ;  /* 0x000000000000794d */ /* 0x000fea0003800000 */
.L_x_3778:
[----:B------:R-:W-:-:S06]  /*cb20*/  IMAD.U32 R3, R3, 0x10000, RZ ;  /* 0x0001000003037824 */ /* 0x000fcc00078e00ff */
[----:B------:R-:W0:Y:S02]  /*cb30*/  F2I.U64.TRUNC R2, R3 ;  /* 0x0000000300027311 */ /* 0x000e24000020d800 */
[----:B0-----:R-:W-:Y:S01]  /*cb40*/  STG.E.64 desc[UR36][R16.64], R2 ;  /* 0x0000000210007986 */ /* 0x001fe2000c101b24 */
[----:B------:R-:W-:Y:S05]  /*cb50*/  EXIT ;  /* 0x000000000000794d */ /* 0x000fea0003800000 */
.L_x_3777:
[----:B------:R-:W-:-:S06]  /*cb60*/  IMAD.U32 R3, R3, 0x10000, RZ ;  /* 0x0001000003037824 */ /* 0x000fcc00078e00ff */
[----:B------:R-:W0:Y:S02]  /*cb70*/  F2I.FTZ.U32.TRUNC.NTZ R3, R3 ;  /* 0x0000000300037305 */ /* 0x000e24000021f000 */
[----:B0-----:R-:W-:Y:S01]  /*cb80*/  STG.E desc[UR36][R16.64], R3 ;  /* 0x0000000310007986 */ /* 0x001fe2000c101924 */
[----:B------:R-:W-:Y:S05]  /*cb90*/  EXIT ;  /* 0x000000000000794d */ /* 0x000fea0003800000 */
.L_x_3780:
        /* <DEDUP_REMOVED lines=14> */
.L_x_8044:


//--------------------- .text._ZN2at6native27unrolled_elementwise_kernelINS0_13AUnaryFunctorIN3c108BFloat16ES4_S4_ZZZNS0_20copysign_kernel_cudaERNS_18TensorIteratorBaseEENKUlvE_clEvENKUlvE1_clEvEUlS4_S4_E_EESt5arrayIPcLm2EELi4E23TrivialOffsetCalculatorILi1EjESF_NS0_6memory12LoadWithCastILi1EEENSG_13StoreWithCastILi1EEEEEviT_T0_T2_T3_T4_T5_ --------------------------
	.section	.text._ZN2at6native27unrolled_elementwise_kernelINS0_13AUnaryFunctorIN3c108BFloat16ES4_S4_ZZZNS0_20copysign_kernel_cudaERNS_18TensorIteratorBaseEENKUlvE_clEvENKUlvE1_clEvEUlS4_S4_E_EESt5arrayIPcLm2EELi4E23TrivialOffsetCalculatorILi1EjESF_NS0_6memory12LoadWithCastILi1EEENSG_13StoreWithCastILi1EEEEEviT_T0_T2_T3_T4_T5_,"ax",@progbits
	.align	128
        .global         _ZN2at6native27unrolled_elementwise_kernelINS0_13AUnaryFunctorIN3c108BFloat16ES4_S4_ZZZNS0_20copysign_kernel_cudaERNS_18TensorIteratorBaseEENKUlvE_clEvENKUlvE1_clEvEUlS4_S4_E_EESt5arrayIPcLm2EELi4E23TrivialOffsetCalculatorILi1EjESF_NS0_6memory12LoadWithCastILi1EEENSG_13StoreWithCastILi1EEEEEviT_T0_T2_T3_T4_T5_
        .type           _ZN2at6native27unrolled_elementwise_kernelINS0_13AUnaryFunctorIN3c108BFloat16ES4_S4_ZZZNS0_20copysign_kernel_cudaERNS_18TensorIteratorBaseEENKUlvE_clEvENKUlvE1_clEvEUlS4_S4_E_EESt5arrayIPcLm2EELi4E23TrivialOffsetCalculatorILi1EjESF_NS0_6memory12LoadWithCastILi1EEENSG_13StoreWithCastILi1EEEEEviT_T0_T2_T3_T4_T5_,@function
        .size           _ZN2at6native27unrolled_elementwise_kernelINS0_13AUnaryFunctorIN3c108BFloat16ES4_S4_ZZZNS0_20copysign_kernel_cudaERNS_18TensorIteratorBaseEENKUlvE_clEvENKUlvE1_clEvEUlS4_S4_E_EESt5arrayIPcLm2EELi4E23TrivialOffsetCalculatorILi1EjESF_NS0_6memory12LoadWithCastILi1EEENSG_13StoreWithCastILi1EEEEEviT_T0_T2_T3_T4_T5_,(.L_x_8045 - _ZN2at6native27unrolled_elementwise_kernelINS0_13AUnaryFunctorIN3c108BFloat16ES4_S4_ZZZNS0_20copysign_kernel_cudaERNS_18TensorIteratorBaseEENKUlvE_clEvENKUlvE1_clEvEUlS4_S4_E_EESt5arrayIPcLm2EELi4E23TrivialOffsetCalculatorILi1EjESF_NS0_6memory12LoadWithCastILi1EEENSG_13StoreWithCastILi1EEEEEviT_T0_T2_T3_T4_T5_)
        .other          _ZN2at6native27unrolled_elementwise_kernelINS0_13AUnaryFunctorIN3c108BFloat16ES4_S4_ZZZNS0_20copysign_kernel_cudaERNS_18TensorIteratorBaseEENKUlvE_clEvENKUlvE1_clEvEUlS4_S4_E_EESt5arrayIPcLm2EELi4E23TrivialOffsetCalculatorILi1EjESF_NS0_6memory12LoadWithCastILi1EEENSG_13StoreWithCastILi1EEEEEviT_T0_T2_T3_T4_T5_,@"STO_CUDA_ENTRY STV_DEFAULT"
_ZN2at6native27unrolled_elementwise_kernelINS0_13AUnaryFunctorIN3c108BFloat16ES4_S4_ZZZNS0_20copysign_kernel_cudaERNS_18TensorIteratorBaseEENKUlvE_clEvENKUlvE1_clEvEUlS4_S4_E_EESt5arrayIPcLm2EELi4E23TrivialOffsetCalculatorILi1EjESF_NS0_6memory12LoadWithCastILi1EEENSG_13StoreWithCastILi1EEEEEviT_T0_T2_T3_T4_T5_:
.text._ZN2at6native27unrolled_elementwise_kernelINS0_13AUnaryFunctorIN3c108BFloat16ES4_S4_ZZZNS0_20copysign_kernel_cudaERNS_18TensorIteratorBaseEENKUlvE_clEvENKUlvE1_clEvEUlS4_S4_E_EESt5arrayIPcLm2EELi4E23TrivialOffsetCalculatorILi1EjESF_NS0_6memory12LoadWithCastILi1EEENSG_13StoreWithCastILi1EEEEEviT_T0_T2_T3_T4_T5_:
        /* <DEDUP_REMOVED lines=34> */
.L_x_3786:
[----:B------:R-:W2:Y:S02]  /*0220*/  LDG.E.U8 R4, desc[UR36][R4.64] ;  /* 0x0000002404047981 */ /* 0x000ea4000c1e1100 */
[----:B--2---:R-:W-:-:S04]  /*0230*/  I2FP.F32.U32 R0, R4 ;  /* 0x0000000400007245 */ /* 0x004fc80000201000 */
[----:B------:R-:W-:-:S04]  /*0240*/  F2FP.BF16.F32.PACK_AB R0, RZ, R0 ;  /* 0x00000000ff00723e */ /* 0x000fc800000010ff */
[----:B------:R-:W-:Y:S01]  /*0250*/  PRMT R17, R0, 0x7610, R17 ;  /* 0x0000761000117816 */ /* 0x000fe20000000011 */
[----:B------:R-:W-:Y:S06]  /*0260*/  BRA `(.L_x_3788) ;  /* 0x0000000c00cc7947 */ /* 0x000fec0003800000 */
.L_x_3785:
        /* <DEDUP_REMOVED lines=11> */
.L_x_3790:
[----:B------:R-:W2:Y:S02]  /*0320*/  LDG.E R4, desc[UR36][R4.64] ;  /* 0x0000002404047981 */ /* 0x000ea4000c1e1900 */
[----:B--2---:R-:W-:-:S04]  /*0330*/  I2FP.F32.S32 R0, R4 ;  /* 0x0000000400007245 */ /* 0x004fc80000201400 */
[----:B------:R-:W-:-:S04]  /*0340*/  F2FP.BF16.F32.PACK_AB R0, RZ, R0 ;  /* 0x00000000ff00723e */ /* 0x000fc800000010ff */
[----:B------:R-:W-:Y:S01]  /*0350*/  PRMT R17, R0, 0x7610, R17 ;  /* 0x0000761000117816 */ /* 0x000fe20000000011 */
[----:B------:R-:W-:Y:S06]  /*0360*/  BRA `(.L_x_3788) ;  /* 0x0000000c008c7947 */ /* 0x000fec0003800000 */
.L_x_3789:
[----:B------:R-:W2:Y:S02]  /*0370*/  LDG.E.U16 R4, desc[UR36][R4.64] ;  /* 0x0000002404047981 */ /* 0x000ea4000c1e1500 */
[----:B--2---:R-:W0:Y:S02]  /*0380*/  I2F.S16 R0, R4 ;  /* 0x0000000400007306 */ /* 0x004e240000101400 */
[----:B0-----:R-:W-:-:S04]  /*0390*/  F2FP.BF16.F32.PACK_AB R0, RZ, R0 ;  /* 0x00000000ff00723e */ /* 0x001fc800000010ff */
[----:B------:R-:W-:Y:S01]  /*03a0*/  PRMT R17, R0, 0x7610, R17 ;  /* 0x0000761000117816 */ /* 0x000fe20000000011 */
[----:B------:R-:W-:Y:S06]  /*03b0*/  BRA `(.L_x_3788) ;  /* 0x0000000c00787947 */ /* 0x000fec0003800000 */
.L_x_3784:
        /* <DEDUP_REMOVED lines=9> */
.L_x_3792:
[----:B------:R-:W2:Y:S02]  /*0450*/  LDG.E.U16 R0, desc[UR36][R4.64] ;  /* 0x0000002404007981 */ /* 0x000ea4000c1e1500 */
[----:B--2---:R-:W-:-:S05]  /*0460*/  HADD2.F32 R0, -RZ, R0.H0_H0 ;  /* 0x20000000ff007230 */ /* 0x004fca0000004100 */
[----:B------:R-:W-:-:S04]  /*0470*/  F2FP.BF16.F32.PACK_AB R0, RZ, R0 ;  /* 0x00000000ff00723e */ /* 0x000fc800000010ff */
[----:B------:R-:W-:Y:S01]  /*0480*/  PRMT R17, R0, 0x7610, R17 ;  /* 0x0000761000117816 */ /* 0x000fe20000000011 */
[----:B------:R-:W-:Y:S06]  /*0490*/  BRA `(.L_x_3788) ;  /* 0x0000000c00407947 */ /* 0x000fec0003800000 */
.L_x_3791:
        /* <DEDUP_REMOVED lines=9> */
.L_x_3794:
[----:B------:R-:W2:Y:S02]  /*0530*/  LDG.E.U16 R4, desc[UR36][R4.64] ;  /* 0x0000002404047981 */ /* 0x000ea4000c1e1500 */
[----:B--2---:R-:W-:-:S05]  /*0540*/  HADD2.F32 R0, -RZ, R4.H0_H0 ;  /* 0x20000004ff007230 */ /* 0x004fca0000004100 */
[----:B------:R-:W-:-:S04]  /*0550*/  F2FP.BF16.F32.PACK_AB R0, RZ, R0 ;  /* 0x00000000ff00723e */ /* 0x000fc800000010ff */
[----:B------:R-:W-:Y:S01]  /*0560*/  PRMT R17, R0, 0x7610, R17 ;  /* 0x0000761000117816 */ /* 0x000fe20000000011 */
[----:B------:R-:W-:Y:S06]  /*0570*/  BRA `(.L_x_3788) ;  /* 0x0000000c00087947 */ /* 0x000fec0003800000 */
.L_x_3793:
        /* <DEDUP_REMOVED lines=9> */
.L_x_3783:
        /* <DEDUP_REMOVED lines=14> */
.L_x_3797:
        /* <DEDUP_REMOVED lines=9> */
.L_x_3796:
        /* <DEDUP_REMOVED lines=28> */
.L_x_3799:
        /* <DEDUP_REMOVED lines=16> */
.L_x_3798:
[----:B------:R0:W5:Y:S01]  /*0a40*/  LDG.E.U16 R17, desc[UR36][R4.64] ;  /* 0x0000002404117981 */ /* 0x000162000c1e1500 */
[----:B------:R-:W-:Y:S05]  /*0a50*/  BRA `(.L_x_3788) ;  /* 0x0000000400d07947 */ /* 0x000fea0003800000 */
.L_x_3795:
        /* <DEDUP_REMOVED lines=13> */
.L_x_3802:
        /* <DEDUP_REMOVED lines=21> */
.L_x_3806:
[----:B------:R-:W-:Y:S05]  /*0c80*/  BSYNC B1 ;  /* 0x0000000000017941 */ /* 0x000fea0003800000 */
.L_x_3805:
[----:B------:R-:W-:Y:S01]  /*0c90*/  LEA R5, R0, 0x3b800000, 0x17 ;  /* 0x3b80000000057811 */ /* 0x000fe200078eb8ff */
[----:B------:R-:W-:-:S05]  /*0ca0*/  IMAD.SHL.U32 R0, R3, 0x100000, RZ ;  /* 0x0010000003007824 */ /* 0x000fca00078e00ff */
[----:B------:R-:W-:-:S07]  /*0cb0*/  LOP3.LUT R0, R5, R0, R6, 0xfe, !PT ;  /* 0x0000000005007212 */ /* 0x000fce00078efe06 */
.L_x_3804:
[----:B------:R-:W-:Y:S05]  /*0cc0*/  BSYNC B0 ;  /* 0x0000000000007941 */ /* 0x000fea0003800000 */
.L_x_3803:
[----:B------:R-:W-:-:S04]  /*0cd0*/  F2FP.BF16.F32.PACK_AB R0, RZ, R0 ;  /* 0x00000000ff00723e */ /* 0x000fc800000010ff */
[----:B------:R-:W-:Y:S01]  /*0ce0*/  PRMT R17, R0, 0x7610, R17 ;  /* 0x0000761000117816 */ /* 0x000fe20000000011 */
[----:B------:R-:W-:Y:S06]  /*0cf0*/  BRA `(.L_x_3788) ;  /* 0x0000000400287947 */ /* 0x000fec0003800000 */
.L_x_3801:
        /* <DEDUP_REMOVED lines=21> */
.L_x_3810:
[----:B------:R-:W-:Y:S05]  /*0e50*/  BSYNC B1 ;  /* 0x0000000000017941 */ /* 0x000fea0003800000 */
.L_x_3809:
[----:B------:R-:W-:Y:S01]  /*0e60*/  LEA R5, R0, 0x37800000, 0x17 ;  /* 0x3780000000057811 */ /* 0x000fe200078eb8ff */
[----:B------:R-:W-:-:S05]  /*0e70*/  IMAD.SHL.U32 R0, R3, 0x200000, RZ ;  /* 0x0020000003007824 */ /* 0x000fca00078e00ff */
[----:B------:R-:W-:-:S07]  /*0e80*/  LOP3.LUT R0, R5, R0, R6, 0xfe, !PT ;  /* 0x0000000005007212 */ /* 0x000fce00078efe06 */
.L_x_3808:
[----:B------:R-:W-:Y:S05]  /*0e90*/  BSYNC B0 ;  /* 0x0000000000007941 */ /* 0x000fea0003800000 */
.L_x_3807:
[----:B------:R-:W-:-:S04]  /*0ea0*/  F2FP.BF16.F32.PACK_AB R0, RZ, R0 ;  /* 0x00000000ff00723e */ /* 0x000fc800000010ff */
[----:B------:R-:W-:Y:S01]  /*0eb0*/  PRMT R17, R0, 0x7610, R17 ;  /* 0x0000761000117816 */ /* 0x000fe20000000011 */
[----:B------:R-:W-:Y:S06]  /*0ec0*/  BRA `(.L_x_3788) ;  /* 0x0000000000b47947 */ /* 0x000fec0003800000 */
.L_x_3800:
        /* <DEDUP_REMOVED lines=14> */
.L_x_3814:
[----:B------:R-:W-:Y:S05]  /*0fb0*/  BSYNC B0 ;  /* 0x0000000000007941 */ /* 0x000fea0003800000 */
.L_x_3813:
[----:B------:R-:W-:-:S04]  /*0fc0*/  F2FP.BF16.F32.PACK_AB R0, RZ, R0 ;  /* 0x00000000ff00723e */ /* 0x000fc800000010ff */
[----:B------:R-:W-:Y:S01]  /*0fd0*/  PRMT R17, R0, 0x7610, R17 ;  /* 0x0000761000117816 */ /* 0x000fe20000000011 */
[----:B------:R-:W-:Y:S06]  /*0fe0*/  BRA `(.L_x_3788) ;  /* 0x00000000006c7947 */ /* 0x000fec0003800000 */
.L_x_3787:
        /* <DEDUP_REMOVED lines=16> */
.L_x_3815:
[----:B------:R-:W-:Y:S01]  /*10f0*/  PRMT R17, RZ, 0x7610, R17 ;  /* 0x00007610ff117816 */ /* 0x000fe20000000011 */
[----:B------:R-:W-:Y:S06]  /*1100*/  BRA `(.L_x_3788) ;  /* 0x0000000000247947 */ /* 0x000fec0003800000 */
.L_x_3812:
[----:B------:R-:W2:Y:S02]  /*1110*/  LDG.E.64 R4, desc[UR36][R4.64] ;  /* 0x0000002404047981 */ /* 0x000ea4000c1e1b00 */
[----:B--2---:R-:W0:Y:S02]  /*1120*/  I2F.U64 R0, R4 ;  /* 0x0000000400007312 */ /* 0x004e240000301000 */
[----:B0-----:R-:W-:-:S04]  /*1130*/  F2FP.BF16.F32.PACK_AB R0, RZ, R0 ;  /* 0x00000000ff00723e */ /* 0x001fc800000010ff */
[----:B------:R-:W-:Y:S01]  /*1140*/  PRMT R17, R0, 0x7610, R17 ;  /* 0x0000761000117816 */ /* 0x000fe20000000011 */
[----:B------:R-:W-:Y:S06]  /*1150*/  BRA `(.L_x_3788) ;  /* 0x0000000000107947 */ /* 0x000fec0003800000 */
.L_x_3811:
[----:B------:R-:W2:Y:S02]  /*1160*/  LDG.E R4, desc[UR36][R4.64] ;  /* 0x0000002404047981 */ /* 0x000ea4000c1e1900 */
[----:B--2---:R-:W-:-:S04]  /*1170*/  I2FP.F32.U32 R0, R4 ;  /* 0x0000000400007245 */ /* 0x004fc80000201000 */
[----:B------:R-:W-:-:S04]  /*1180*/  F2FP.BF16.F32.PACK_AB R0, RZ, R0 ;  /* 0x00000000ff00723e */ /* 0x000fc800000010ff */
[----:B------:R-:W-:-:S07]  /*1190*/  PRMT R17, R0, 0x7610, R17 ;  /* 0x0000761000117816 */ /* 0x000fce0000000011 */
.L_x_3788:
[----:B------:R-:W1:Y:S02]  /*11a0*/  S2R R23, SR_TID.X ;  /* 0x0000000000177919 */ /* 0x000e640000002100 */
[----:B-1----:R-:W-:-:S07]  /*11b0*/  VIADD R23, R23, 0x80 ;  /* 0x0000008017177836 */ /* 0x002fce0000000000 */
.L_x_3782:
[----:B------:R-:W-:Y:S05]  /*11c0*/  BSYNC B6 ;  /* 0x0000000000067941 */ /* 0x000fea0003800000 */
.L_x_3781:
        /* <DEDUP_REMOVED lines=26> */
.L_x_3821:
[----:B------:R-:W2:Y:S02]  /*1370*/  LDG.E.U8 R4, desc[UR36][R4.64] ;  /* 0x0000002404047981 */ /* 0x000ea4000c1e1100 */
[----:B--2---:R-:W-:-:S04]  /*1380*/  I2FP.F32.U32 R0, R4 ;  /* 0x0000000400007245 */ /* 0x004fc80000201000 */
[----:B------:R-:W-:-:S04]  /*1390*/  F2FP.BF16.F32.PACK_AB R0, RZ, R0 ;  /* 0x00000000ff00723e */ /* 0x000fc800000010ff */
[----:B------:R-:W-:Y:S01]  /*13a0*/  PRMT R18, R0, 0x7610, R18 ;  /* 0x0000761000127816 */ /* 0x000fe20000000012 */
[----:B------:R-:W-:Y:S06]  /*13b0*/  BRA `(.L_x_3823) ;  /* 0x0000000c00c87947 */ /* 0x000fec0003800000 */
.L_x_3820:
        /* <DEDUP_REMOVED lines=11> */
.L_x_3825:
[----:B------:R-:W2:Y:S02]  /*1470*/  LDG.E R4, desc[UR36][R4.64] ;  /* 0x0000002404047981 */ /* 0x000ea4000c1e1900 */
[----:B--2---:R-:W-:-:S04]  /*1480*/  I2FP.F32.S32 R0, R4 ;  /* 0x0000000400007245 */ /* 0x004fc80000201400 */
[----:B------:R-:W-:-:S04]  /*1490*/  F2FP.BF16.F32.PACK_AB R0, RZ, R0 ;  /* 0x00000000ff00723e */ /* 0x000fc800000010ff */
[----:B------:R-:W-:Y:S01]  /*14a0*/  PRMT R18, R0, 0x7610, R18 ;  /* 0x0000761000127816 */ /* 0x000fe20000000012 */
[----:B------:R-:W-:Y:S06]  /*14b0*/  BRA `(.L_x_3823) ;  /* 0x0000000c00887947 */ /* 0x000fec0003800000 */
.L_x_3824:
[----:B------:R-:W2:Y:S02]  /*14c0*/  LDG.E.U16 R4, desc[UR36][R4.64] ;  /* 0x0000002404047981 */ /* 0x000ea4000c1e1500 */
[----:B--2---:R-:W0:Y:S02]  /*14d0*/  I2F.S16 R0, R4 ;  /* 0x0000000400007306 */ /* 0x004e240000101400 */
[----:B0-----:R-:W-:-:S04]  /*14e0*/  F2FP.BF16.F32.PACK_AB R0, RZ, R0 ;  /* 0x00000000ff00723e */ /* 0x001fc800000010ff */
[----:B------:R-:W-:Y:S01]  /*14f0*/  PRMT R18, R0, 0x7610, R18 ;  /* 0x0000761000127816 */ /* 0x000fe20000000012 */
[----:B------:R-:W-:Y:S06]  /*1500*/  BRA `(.L_x_3823) ;  /* 0x0000000c00747947 */ /* 0x000fec0003800000 */
.L_x_3819:
        /* <DEDUP_REMOVED lines=9> */
.L_x_3827:
[----:B------:R-:W2:Y:S02]  /*15a0*/  LDG.E.U16 R0, desc[UR36][R4.64] ;  /* 0x0000002404007981 */ /* 0x000ea4000c1e1500 */
[----:B--2---:R-:W-:-:S05]  /*15b0*/  HADD2.F32 R0, -RZ, R0.H0_H0 ;  /* 0x20000000ff007230 */ /* 0x004fca0000004100 */
[----:B------:R-:W-:-:S04]  /*15c0*/  F2FP.BF16.F32.PACK_AB R0, RZ, R0 ;  /* 0x00000000ff00723e */ /* 0x000fc800000010ff */
[----:B------:R-:W-:Y:S01]  /*15d0*/  PRMT R18, R0, 0x7610, R18 ;  /* 0x0000761000127816 */ /* 0x000fe20000000012 */
[----:B------:R-:W-:Y:S06]  /*15e0*/  BRA `(.L_x_3823) ;  /* 0x0000000c003c7947 */ /* 0x000fec0003800000 */
.L_x_3826:
        /* <DEDUP_REMOVED lines=9> */
.L_x_3829:
[----:B------:R-:W2:Y:S02]  /*1680*/  LDG.E.U16 R4, desc[UR36][R4.64] ;  /* 0x0000002404047981 */ /* 0x000ea4000c1e1500 */
[----:B--2---:R-:W-:-:S05]  /*1690*/  HADD2.F32 R0, -RZ, R4.H0_H0 ;  /* 0x20000004ff007230 */ /* 0x004fca0000004100 */
[----:B------:R-:W-:-:S04]  /*16a0*/  F2FP.BF16.F32.PACK_AB R0, RZ, R0 ;  /* 0x00000000ff00723e */ /* 0x000fc800000010ff */
[----:B------:R-:W-:Y:S01]  /*16b0*/  PRMT R18, R0, 0x7610, R18 ;  /* 0x0000761000127816 */ /* 0x000fe20000000012 */
[----:B------:R-:W-:Y:S06]  /*16c0*/  BRA `(.L_x_3823) ;  /* 0x0000000c00047947 */ /* 0x000fec0003800000 */
.L_x_3828:
        /* <DEDUP_REMOVED lines=9> */
.L_x_3818:
        /* <DEDUP_REMOVED lines=14> */
.L_x_3832:
        /* <DEDUP_REMOVED lines=9> */
.L_x_3831:
        /* <DEDUP_REMOVED lines=28> */
.L_x_3834:
        /* <DEDUP_REMOVED lines=15> */
.L_x_3833:
[----:B------:R0:W5:Y:S01]  /*1b80*/  LDG.E.U16 R18, desc[UR36][R4.64] ;  /* 0x0000002404127981 */ /* 0x000162000c1e1500 */
[----:B------:R-:W-:Y:S05]  /*1b90*/  BRA `(.L_x_3823) ;  /* 0x0000000400d07947 */ /* 0x000fea0003800000 */
.L_x_3830:
        /* <DEDUP_REMOVED lines=13> */
.L_x_3837:
        /* <DEDUP_REMOVED lines=21> */
.L_x_3841:
[----:B------:R-:W-:Y:S05]  /*1dc0*/  BSYNC B1 ;  /* 0x0000000000017941 */ /* 0x000fea0003800000 */
.L_x_3840:
[----:B------:R-:W-:Y:S01]  /*1dd0*/  LEA R5, R0, 0x3b800000, 0x17 ;  /* 0x3b80000000057811 */ /* 0x000fe200078eb8ff */
[----:B------:R-:W-:-:S05]  /*1de0*/  IMAD.SHL.U32 R0, R3, 0x100000, RZ ;  /* 0x0010000003007824 */ /* 0x000fca00078e00ff */
[----:B------:R-:W-:-:S07]  /*1df0*/  LOP3.LUT R0, R5, R0, R6, 0xfe, !PT ;  /* 0x0000000005007212 */ /* 0x000fce00078efe06 */
.L_x_3839:
[----:B------:R-:W-:Y:S05]  /*1e00*/  BSYNC B0 ;  /* 0x0000000000007941 */ /* 0x000fea0003800000 */
.L_x_3838:
[----:B------:R-:W-:-:S04]  /*1e10*/  F2FP.BF16.F32.PACK_AB R0, RZ, R0 ;  /* 0x00000000ff00723e */ /* 0x000fc800000010ff */
[----:B------:R-:W-:Y:S01]  /*1e20*/  PRMT R18, R0, 0x7610, R18 ;  /* 0x0000761000127816 */ /* 0x000fe20000000012 */
[----:B------:R-:W-:Y:S06]  /*1e30*/  BRA `(.L_x_3823) ;  /* 0x0000000400287947 */ /* 0x000fec0003800000 */
.L_x_3836:
        /* <DEDUP_REMOVED lines=21> */
.L_x_3845:
[----:B------:R-:W-:Y:S05]  /*1f90*/  BSYNC B1 ;  /* 0x0000000000017941 */ /* 0x000fea0003800000 */
.L_x_3844:
[----:B------:R-:W-:Y:S01]  /*1fa0*/  LEA R5, R0, 0x37800000, 0x17 ;  /* 0x3780000000057811 */ /* 0x000fe200078eb8ff */
[----:B------:R-:W-:-:S05]  /*1fb0*/  IMAD.SHL.U32 R0, R3, 0x200000, RZ ;  /* 0x0020000003007824 */ /* 0x000fca00078e00ff */
[----:B------:R-:W-:-:S07]  /*1fc0*/  LOP3.LUT R0, R5, R0, R6, 0xfe, !PT ;  /* 0x0000000005007212 */ /* 0x000fce00078efe06 */
.L_x_3843:
[----:B------:R-:W-:Y:S05]  /*1fd0*/  BSYNC B0 ;  /* 0x0000000000007941 */ /* 0x000fea0003800000 */
.L_x_3842:
[----:B------:R-:W-:-:S04]  /*1fe0*/  F2FP.BF16.F32.PACK_AB R0, RZ, R0 ;  /* 0x00000000ff00723e */ /* 0x000fc800000010ff */
[----:B------:R-:W-:Y:S01]  /*1ff0*/  PRMT R18, R0, 0x7610, R18 ;  /* 0x0000761000127816 */ /* 0x000fe20000000012 */
[----:B------:R-:W-:Y:S06]  /*2000*/  BRA `(.L_x_3823) ;  /* 0x0000000000b47947 */ /* 0x000fec0003800000 */
.L_x_3835:
        /* <DEDUP_REMOVED lines=14> */
.L_x_3849:
[----:B------:R-:W-:Y:S05]  /*20f0*/  BSYNC B0 ;  /* 0x0000000000007941 */ /* 0x000fea0003800000 */
.L_x_3848:
[----:B------:R-:W-:-:S04]  /*2100*/  F2FP.BF16.F32.PACK_AB R0, RZ, R0 ;  /* 0x00000000ff00723e */ /* 0x000fc800000010ff */
[----:B------:R-:W-:Y:S01]  /*2110*/  PRMT R18, R0, 0x7610, R18 ;  /* 0x0000761000127816 */ /* 0x000fe20000000012 */
[----:B------:R-:W-:Y:S06]  /*2120*/  BRA `(.L_x_3823) ;  /* 0x00000000006c7947 */ /* 0x000fec0003800000 */
.L_x_3822:
        /* <DEDUP_REMOVED lines=16> */
.L_x_3850:
[----:B------:R-:W-:Y:S01]  /*2230*/  PRMT R18, RZ, 0x7610, R18 ;  /* 0x00007610ff127816 */ /* 0x000fe20000000012 */
[----:B------:R-:W-:Y:S06]  /*2240*/  BRA `(.L_x_3823) ;  /* 0x0000000000247947 */ /* 0x000fec0003800000 */
.L_x_3847:
[----:B------:R-:W2:Y:S02]  /*2250*/  LDG.E.64 R4, desc[UR36][R4.64] ;  /* 0x0000002404047981 */ /* 0x000ea4000c1e1b00 */
[----:B--2---:R-:W0:Y:S02]  /*2260*/  I2F.U64 R0, R4 ;  /* 0x0000000400007312 */ /* 0x004e240000301000 */
[----:B0-----:R-:W-:-:S04]  /*2270*/  F2FP.BF16.F32.PACK_AB R0, RZ, R0 ;  /* 0x00000000ff00723e */ /* 0x001fc800000010ff */
[----:B------:R-:W-:Y:S01]  /*2280*/  PRMT R18, R0, 0x7610, R18 ;  /* 0x0000761000127816 */ /* 0x000fe20000000012 */
[----:B------:R-:W-:Y:S06]  /*2290*/  BRA `(.L_x_3823) ;  /* 0x0000000000107947 */ /* 0x000fec0003800000 */
.L_x_3846:
[----:B------:R-:W2:Y:S02]  /*22a0*/  LDG.E R4, desc[UR36][R4.64] ;  /* 0x0000002404047981 */ /* 0x000ea4000c1e1900 */
[----:B--2---:R-:W-:-:S04]  /*22b0*/  I2FP.F32.U32 R0, R4 ;  /* 0x0000000400007245 */ /* 0x004fc80000201000 */
[----:B------:R-:W-:-:S04]  /*22c0*/  F2FP.BF16.F32.PACK_AB R0, RZ, R0 ;  /* 0x00000000ff00723e */ /* 0x000fc800000010ff */
[----:B------:R-:W-:-:S07]  /*22d0*/  PRMT R18, R0, 0x7610, R18 ;  /* 0x0000761000127816 */ /* 0x000fce0000000012 */
.L_x_3823:
[----:B------:R-:W-:-:S07]  /*22e0*/  VIADD R23, R23, 0x80 ;  /* 0x0000008017177836 */ /* 0x000fce0000000000 */
.L_x_3817:
[----:B------:R-:W-:Y:S05]  /*22f0*/  BSYNC B6 ;  /* 0x0000000000067941 */ /* 0x000fea0003800000 */
.L_x_3816:
        /* <DEDUP_REMOVED lines=28> */
.L_x_3856:
[----:B------:R-:W2:Y:S02]  /*24c0*/  LDG.E.U8 R4, desc[UR36][R4.64] ;  /* 0x0000002404047981 */ /* 0x000ea4000c1e1100 */
[----:B--2---:R-:W-:-:S04]  /*24d0*/  I2FP.F32.U32 R0, R4 ;  /* 0x0000000400007245 */ /* 0x004fc80000201000 */
[----:B------:R-:W-:-:S04]  /*24e0*/  F2FP.BF16.F32.PACK_AB R0, RZ, R0 ;  /* 0x00000000ff00723e */ /* 0x000fc800000010ff */
[----:B------:R-:W-:Y:S01]  /*24f0*/  PRMT R24, R0, 0x7610, R24 ;  /* 0x0000761000187816 */ /* 0x000fe20000000018 */
[----:B------:R-:W-:Y:S06]  /*2500*/  BRA `(.L_x_3858) ;  /* 0x0000000c00c87947 */ /* 0x000fec0003800000 */
.L_x_3855:
        /* <DEDUP_REMOVED lines=11> */
.L_x_3860:
[----:B------:R-:W2:Y:S02]  /*25c0*/  LDG.E R4, desc[UR36][R4.64] ;  /* 0x0000002404047981 */ /* 0x000ea4000c1e1900 */
[----:B--2---:R-:W-:-:S04]  /*25d0*/  I2FP.F32.S32 R0, R4 ;  /* 0x0000000400007245 */ /* 0x004fc80000201400 */
[----:B------:R-:W-:-:S04]  /*25e0*/  F2FP.BF16.F32.PACK_AB R0, RZ, R0 ;  /* 0x00000000ff00723e */ /* 0x000fc800000010ff */
[----:B------:R-:W-:Y:S01]  /*25f0*/  PRMT R24, R0, 0x7610, R24 ;  /* 0x0000761000187816 */ /* 0x000fe20000000018 */
[----:B------:R-:W-:Y:S06]  /*2600*/  BRA `(.L_x_3858) ;  /* 0x0000000c00887947 */ /* 0x000fec0003800000 */
.L_x_3859:
[----:B------:R-:W2:Y:S02]  /*2610*/  LDG.E.U16 R4, desc[UR36][R4.64] ;  /* 0x0000002404047981 */ /* 0x000ea4000c1e1500 */
[----:B--2---:R-:W0:Y:S02]  /*2620*/  I2F.S16 R0, R4 ;  /* 0x0000000400007306 */ /* 0x004e240000101400 */
[----:B0-----:R-:W-:-:S04]  /*2630*/  F2FP.BF16.F32.PACK_AB R0, RZ, R0 ;  /* 0x00000000ff00723e */ /* 0x001fc800000010ff */
[----:B------:R-:W-:Y:S01]  /*2640*/  PRMT R24, R0, 0x7610, R24 ;  /* 0x0000761000187816 */ /* 0x000fe20000000018 */
[----:B------:R-:W-:Y:S06]  /*2650*/  BRA `(.L_x_3858) ;  /* 0x0000000c00747947 */ /* 0x000fec0003800000 */
.L_x_3854:
        /* <DEDUP_REMOVED lines=9> */
.L_x_3862:
[----:B------:R-:W2:Y:S02]  /*26f0*/  LDG.E.U16 R0, desc[UR36][R4.64] ;  /* 0x0000002404007981 */ /* 0x000ea4000c1e1500 */
[----:B--2---:R-:W-:-:S05]  /*2700*/  HADD2.F32 R0, -RZ, R0.H0_H0 ;  /* 0x20000000ff007230 */ /* 0x004fca0000004100 */
[----:B------:R-:W-:-:S04]  /*2710*/  F2FP.BF16.F32.PACK_AB R0, RZ, R0 ;  /* 0x00000000ff00723e */ /* 0x000fc800000010ff */
[----:B------:R-:W-:Y:S01]  /*2720*/  PRMT R24, R0, 0x7610, R24 ;  /* 0x0000761000187816 */ /* 0x000fe20000000018 */
[----:B------:R-:W-:Y:S06]  /*2730*/  BRA `(.L_x_3858) ;  /* 0x0000000c003c7947 */ /* 0x000fec0003800000 */
.L_x_3861:
        /* <DEDUP_REMOVED lines=9> */
.L_x_3864:
[----:B------:R-:W2:Y:S02]  /*27d0*/  LDG.E.U16 R4, desc[UR36][R4.64] ;  /* 0x0000002404047981 */ /* 0x000ea4000c1e1500 */
[----:B--2---:R-:W-:-:S05]  /*27e0*/  HADD2.F32 R0, -RZ, R4.H0_H0 ;  /* 0x20000004ff007230 */ /* 0x004fca0000004100 */
[----:B------:R-:W-:-:S04]  /*27f0*/  F2FP.BF16.F32.PACK_AB R0, RZ, R0 ;  /* 0x00000000ff00723e */ /* 0x000fc800000010ff */
[----:B------:R-:W-:Y:S01]  /*2800*/  PRMT R24, R0, 0x7610, R24 ;  /* 0x0000761000187816 */ /* 0x000fe20000000018 */
[----:B------:R-:W-:Y:S06]  /*2810*/  BRA `(.L_x_3858) ;  /* 0x0000000c00047947 */ /* 0x000fec0003800000 */
.L_x_3863:
        /* <DEDUP_REMOVED lines=9> */
.L_x_3853:
        /* <DEDUP_REMOVED lines=14> */
.L_x_3867:
        /* <DEDUP_REMOVED lines=9> */
.L_x_3866:
        /* <DEDUP_REMOVED lines=28> */
.L_x_3869:
        /* <DEDUP_REMOVED lines=15> */
.L_x_3868:
[----:B------:R0:W5:Y:S01]  /*2cd0*/  LDG.E.U16 R24, desc[UR36][R4.64] ;  /* 0x0000002404187981 */ /* 0x000162000c1e1500 */
[----:B------:R-:W-:Y:S05]  /*2ce0*/  BRA `(.L_x_3858) ;  /* 0x0000000400d07947 */ /* 0x000fea0003800000 */
.L_x_3865:
        /* <DEDUP_REMOVED lines=13> */
.L_x_3872:
        /* <DEDUP_REMOVED lines=21> */
.L_x_3876:
[----:B------:R-:W-:Y:S05]  /*2f10*/  BSYNC B1 ;  /* 0x0000000000017941 */ /* 0x000fea0003800000 */
.L_x_3875:
[----:B------:R-:W-:Y:S01]  /*2f20*/  LEA R5, R0, 0x3b800000, 0x17 ;  /* 0x3b80000000057811 */ /* 0x000fe200078eb8ff */
[----:B------:R-:W-:-:S05]  /*2f30*/  IMAD.SHL.U32 R0, R3, 0x100000, RZ ;  /* 0x0010000003007824 */ /* 0x000fca00078e00ff */
[----:B------:R-:W-:-:S07]  /*2f40*/  LOP3.LUT R0, R5, R0, R6, 0xfe, !PT ;  /* 0x0000000005007212 */ /* 0x000fce00078efe06 */
.L_x_3874:
[----:B------:R-:W-:Y:S05]  /*2f50*/  BSYNC B0 ;  /* 0x0000000000007941 */ /* 0x000fea0003800000 */
.L_x_3873:
[----:B------:R-:W-:-:S04]  /*2f60*/  F2FP.BF16.F32.PACK_AB R0, RZ, R0 ;  /* 0x00000000ff00723e */ /* 0x000fc800000010ff */
[----:B------:R-:W-:Y:S01]  /*2f70*/  PRMT R24, R0, 0x7610, R24 ;  /* 0x0000761000187816 */ /* 0x000fe20000000018 */
[----:B------:R-:W-:Y:S06]  /*2f80*/  BRA `(.L_x_3858) ;  /* 0x0000000400287947 */ /* 0x000fec0003800000 */
.L_x_3871:
        /* <DEDUP_REMOVED lines=21> */
.L_x_3880:
[----:B------:R-:W-:Y:S05]  /*30e0*/  BSYNC B1 ;  /* 0x0000000000017941 */ /* 0x000fea0003800000 */
.L_x_3879:
[----:B------:R-:W-:Y:S01]  /*30f0*/  LEA R5, R0, 0x37800000, 0x17 ;  /* 0x3780000000057811 */ /* 0x000fe200078eb8ff */
[----:B------:R-:W-:-:S05]  /*3100*/  IMAD.SHL.U32 R0, R3, 0x200000, RZ ;  /* 0x0020000003007824 */ /* 0x000fca00078e00ff */
[----:B------:R-:W-:-:S07]  /*3110*/  LOP3.LUT R0, R5, R0, R6, 0xfe, !PT ;  /* 0x0000000005007212 */ /* 0x000fce00078efe06 */
.L_x_3878:
[----:B------:R-:W-:Y:S05]  /*3120*/  BSYNC B0 ;  /* 0x0000000000007941 */ /* 0x000fea0003800000 */
.L_x_3877:
[----:B------:R-:W-:-:S04]  /*3130*/  F2FP.BF16.F32.PACK_AB R0, RZ, R0 ;  /* 0x00000000ff00723e */ /* 0x000fc800000010ff */
[----:B------:R-:W-:Y:S01]  /*3140*/  PRMT R24, R0, 0x7610, R24 ;  /* 0x0000761000187816 */ /* 0x000fe20000000018 */
[----:B------:R-:W-:Y:S06]  /*3150*/  BRA `(.L_x_3858) ;  /* 0x0000000000b47947 */ /* 0x000fec0003800000 */
.L_x_3870:
        /* <DEDUP_REMOVED lines=14> */
.L_x_3884:
[----:B------:R-:W-:Y:S05]  /*3240*/  BSYNC B0 ;  /* 0x0000000000007941 */ /* 0x000fea0003800000 */
.L_x_3883:
[----:B------:R-:W-:-:S04]  /*3250*/  F2FP.BF16.F32.PACK_AB R0, RZ, R0 ;  /* 0x00000000ff00723e */ /* 0x000fc800000010ff */
[----:B------:R-:W-:Y:S01]  /*3260*/  PRMT R24, R0, 0x7610, R24 ;  /* 0x0000761000187816 */ /* 0x000fe20000000018 */
[----:B------:R-:W-:Y:S06]  /*3270*/  BRA `(.L_x_3858) ;  /* 0x00000000006c7947 */ /* 0x000fec0003800000 */
.L_x_3857:
        /* <DEDUP_REMOVED lines=16> */
.L_x_3885:
[----:B------:R-:W-:Y:S01]  /*3380*/  PRMT R24, RZ, 0x7610, R24 ;  /* 0x00007610ff187816 */ /* 0x000fe20000000018 */
[----:B------:R-:W-:Y:S06]  /*3390*/  BRA `(.L_x_3858) ;  /* 0x0000000000247947 */ /* 0x000fec0003800000 */
.L_x_3882:
[----:B------:R-:W2:Y:S02]  /*33a0*/  LDG.E.64 R4, desc[UR36][R4.64] ;  /* 0x0000002404047981 */ /* 0x000ea4000c1e1b00 */
[----:B--2---:R-:W0:Y:S02]  /*33b0*/  I2F.U64 R0, R4 ;  /* 0x0000000400007312 */ /* 0x004e240000301000 */
[----:B0-----:R-:W-:-:S04]  /*33c0*/  F2FP.BF16.F32.PACK_AB R0, RZ, R0 ;  /* 0x00000000ff00723e */ /* 0x001fc800000010ff */
[----:B------:R-:W-:Y:S01]  /*33d0*/  PRMT R24, R0, 0x7610, R24 ;  /* 0x0000761000187816 */ /* 0x000fe20000000018 */
[----:B------:R-:W-:Y:S06]  /*33e0*/  BRA `(.L_x_3858) ;  /* 0x0000000000107947 */ /* 0x000fec0003800000 */
.L_x_3881:
[----:B------:R-:W2:Y:S02]  /*33f0*/  LDG.E R4, desc[UR36][R4.64] ;  /* 0x0000002404047981 */ /* 0x000ea4000c1e1900 */
[----:B--2---:R-:W-:-:S04]  /*3400*/  I2FP.F32.U32 R0, R4 ;  /* 0x0000000400007245 */ /* 0x004fc80000201000 */
[----:B------:R-:W-:-:S04]  /*3410*/  F2FP.BF16.F32.PACK_AB R0, RZ, R0 ;  /* 0x00000000ff00723e */ /* 0x000fc800000010ff */
[----:B------:R-:W-:-:S07]  /*3420*/  PRMT R24, R0, 0x7610, R24 ;  /* 0x0000761000187816 */ /* 0x000fce0000000018 */
.L_x_3858:
[----:B------:R-:W-:-:S07]  /*3430*/  VIADD R23, R23, 0x80 ;  /* 0x0000008017177836 */ /* 0x000fce0000000000 */
.L_x_3852:
[----:B------:R-:W-:Y:S05]  /*3440*/  BSYNC B6 ;  /* 0x0000000000067941 */ /* 0x000fea0003800000 */
.L_x_3851:
        /* <DEDUP_REMOVED lines=25> */
.L_x_3891:
[----:B------:R-:W2:Y:S02]  /*35e0*/  LDG.E.U8 R4, desc[UR36][R4.64] ;  /* 0x0000002404047981 */ /* 0x000ea4000c1e1100 */
[----:B--2---:R-:W-:-:S04]  /*35f0*/  I2FP.F32.U32 R0, R4 ;  /* 0x0000000400007245 */ /* 0x004fc80000201000 */
[----:B------:R-:W-:-:S04]  /*3600*/  F2FP.BF16.F32.PACK_AB R0, RZ, R0 ;  /* 0x00000000ff00723e */ /* 0x000fc800000010ff */
[----:B------:R-:W-:Y:S01]  /*3610*/  PRMT R19, R0, 0x7610, R19 ;  /* 0x0000761000137816 */ /* 0x000fe20000000013 */
[----:B------:R-:W-:Y:S06]  /*3620*/  BRA `(.L_x_3887) ;  /* 0x0000000c00c87947 */ /* 0x000fec0003800000 */
.L_x_3890:
        /* <DEDUP_REMOVED lines=11> */
.L_x_3894:
[----:B------:R-:W2:Y:S02]  /*36e0*/  LDG.E R4, desc[UR36][R4.64] ;  /* 0x0000002404047981 */ /* 0x000ea4000c1e1900 */
[----:B--2---:R-:W-:-:S04]  /*36f0*/  I2FP.F32.S32 R0, R4 ;  /* 0x0000000400007245 */ /* 0x004fc80000201400 */
[----:B------:R-:W-:-:S04]  /*3700*/  F2FP.BF16.F32.PACK_AB R0, RZ, R0 ;  /* 0x00000000ff00723e */ /* 0x000fc800000010ff */
[----:B------:R-:W-:Y:S01]  /*3710*/  PRMT R19, R0, 0x7610, R19 ;  /* 0x0000761000137816 */ /* 0x000fe20000000013 */
[----:B------:R-:W-:Y:S06]  /*3720*/  BRA `(.L_x_3887) ;  /* 0x0000000c00887947 */ /* 0x000fec0003800000 */
.L_x_3893:
[----:B------:R-:W2:Y:S02]  /*3730*/  LDG.E.U16 R4, desc[UR36][R4.64] ;  /* 0x0000002404047981 */ /* 0x000ea4000c1e1500 */
[----:B--2---:R-:W0:Y:S02]  /*3740*/  I2F.S16 R0, R4 ;  /* 0x0000000400007306 */ /* 0x004e240000101400 */
[----:B0-----:R-:W-:-:S04]  /*3750*/  F2FP.BF16.F32.PACK_AB R0, RZ, R0 ;  /* 0x00000000ff00723e */ /* 0x001fc800000010ff */
[----:B------:R-:W-:Y:S01]  /*3760*/  PRMT R19, R0, 0x7610, R19 ;  /* 0x0000761000137816 */ /* 0x000fe20000000013 */
[----:B------:R-:W-:Y:S06]  /*3770*/  BRA `(.L_x_3887) ;  /* 0x0000000c00747947 */ /* 0x000fec0003800000 */
.L_x_3889:
        /* <DEDUP_REMOVED lines=9> */
.L_x_3896:
[----:B------:R-:W2:Y:S02]  /*3810*/  LDG.E.U16 R0, desc[UR36][R4.64] ;  /* 0x0000002404007981 */ /* 0x000ea4000c1e1500 */
[----:B--2---:R-:W-:-:S05]  /*3820*/  HADD2.F32 R0, -RZ, R0.H0_H0 ;  /* 0x20000000ff007230 */ /* 0x004fca0000004100 */
[----:B------:R-:W-:-:S04]  /*3830*/  F2FP.BF16.F32.PACK_AB R0, RZ, R0 ;  /* 0x00000000ff00723e */ /* 0x000fc800000010ff */
[----:B------:R-:W-:Y:S01]  /*3840*/  PRMT R19, R0, 0x7610, R19 ;  /* 0x0000761000137816 */ /* 0x000fe20000000013 */
[----:B------:R-:W-:Y:S06]  /*3850*/  BRA `(.L_x_3887) ;  /* 0x0000000c003c7947 */ /* 0x000fec0003800000 */
.L_x_3895:
        /* <DEDUP_REMOVED lines=9> */
.L_x_3898:
[----:B------:R-:W2:Y:S02]  /*38f0*/  LDG.E.U16 R4, desc[UR36][R4.64] ;  /* 0x0000002404047981 */ /* 0x000ea4000c1e1500 */
[----:B--2---:R-:W-:-:S05]  /*3900*/  HADD2.F32 R0, -RZ, R4.H0_H0 ;  /* 0x20000004ff007230 */ /* 0x004fca0000004100 */
[----:B------:R-:W-:-:S04]  /*3910*/  F2FP.BF16.F32.PACK_AB R0, RZ, R0 ;  /* 0x00000000ff00723e */ /* 0x000fc800000010ff */
[----:B------:R-:W-:Y:S01]  /*3920*/  PRMT R19, R0, 0x7610, R19 ;  /* 0x0000761000137816 */ /* 0x000fe20000000013 */
[----:B------:R-:W-:Y:S06]  /*3930*/  BRA `(.L_x_3887) ;  /* 0x0000000c00047947 */ /* 0x000fec0003800000 */
.L_x_3897:
        /* <DEDUP_REMOVED lines=9> */
.L_x_3888:
        /* <DEDUP_REMOVED lines=14> */
.L_x_3901:
        /* <DEDUP_REMOVED lines=9> */
.L_x_3900:
        /* <DEDUP_REMOVED lines=28> */
.L_x_3903:
        /* <DEDUP_REMOVED lines=15> */
.L_x_3902:
[----:B------:R1:W5:Y:S01]  /*3df0*/  LDG.E.U16 R19, desc[UR36][R4.64] ;  /* 0x0000002404137981 */ /* 0x000362000c1e1500 */
[----:B------:R-:W-:Y:S05]  /*3e00*/  BRA `(.L_x_3887) ;  /* 0x0000000400d07947 */ /* 0x000fea0003800000 */
.L_x_3899:
        /* <DEDUP_REMOVED lines=13> */
.L_x_3906:
        /* <DEDUP_REMOVED lines=21> */
.L_x_3910:
[----:B------:R-:W-:Y:S05]  /*4030*/  BSYNC B1 ;  /* 0x0000000000017941 */ /* 0x000fea0003800000 */
.L_x_3909:
[----:B------:R-:W-:Y:S01]  /*4040*/  LEA R5, R0, 0x3b800000, 0x17 ;  /* 0x3b80000000057811 */ /* 0x000fe200078eb8ff */
[----:B------:R-:W-:-:S05]  /*4050*/  IMAD.SHL.U32 R0, R3, 0x100000, RZ ;  /* 0x0010000003007824 */ /* 0x000fca00078e00ff */
[----:B------:R-:W-:-:S07]  /*4060*/  LOP3.LUT R0, R5, R0, R6, 0xfe, !PT ;  /* 0x0000000005007212 */ /* 0x000fce00078efe06 */
.L_x_3908:
[----:B------:R-:W-:Y:S05]  /*4070*/  BSYNC B0 ;  /* 0x0000000000007941 */ /* 0x000fea0003800000 */
.L_x_3907:
[----:B------:R-:W-:-:S04]  /*4080*/  F2FP.BF16.F32.PACK_AB R0, RZ, R0 ;  /* 0x00000000ff00723e */ /* 0x000fc800000010ff */
[----:B------:R-:W-:Y:S01]  /*4090*/  PRMT R19, R0, 0x7610, R19 ;  /* 0x0000761000137816 */ /* 0x000fe20000000013 */
[----:B------:R-:W-:Y:S06]  /*40a0*/  BRA `(.L_x_3887) ;  /* 0x0000000400287947 */ /* 0x000fec0003800000 */
.L_x_3905:
        /* <DEDUP_REMOVED lines=21> */
.L_x_3914:
[----:B------:R-:W-:Y:S05]  /*4200*/  BSYNC B1 ;  /* 0x0000000000017941 */ /* 0x000fea0003800000 */
.L_x_3913:
[----:B------:R-:W-:Y:S01]  /*4210*/  LEA R5, R0, 0x37800000, 0x17 ;  /* 0x3780000000057811 */ /* 0x000fe200078eb8ff */
[----:B------:R-:W-:-:S05]  /*4220*/  IMAD.SHL.U32 R0, R3, 0x200000, RZ ;  /* 0x0020000003007824 */ /* 0x000fca00078e00ff */
[----:B------:R-:W-:-:S07]  /*4230*/  LOP3.LUT R0, R5, R0, R6, 0xfe, !PT ;  /* 0x0000000005007212 */ /* 0x000fce00078efe06 */
.L_x_3912:
[----:B------:R-:W-:Y:S05]  /*4240*/  BSYNC B0 ;  /* 0x0000000000007941 */ /* 0x000fea0003800000 */
.L_x_3911:
[----:B------:R-:W-:-:S04]  /*4250*/  F2FP.BF16.F32.PACK_AB R0, RZ, R0 ;  /* 0x00000000ff00723e */ /* 0x000fc800000010ff */
[----:B------:R-:W-:Y:S01]  /*4260*/  PRMT R19, R0, 0x7610, R19 ;  /* 0x0000761000137816 */ /* 0x000fe20000000013 */
[----:B------:R-:W-:Y:S06]  /*4270*/  BRA `(.L_x_3887) ;  /* 0x0000000000b47947 */ /* 0x000fec0003800000 */
.L_x_3904:
        /* <DEDUP_REMOVED lines=14> */
.L_x_3918:
[----:B------:R-:W-:Y:S05]  /*4360*/  BSYNC B0 ;  /* 0x0000000000007941 */ /* 0x000fea0003800000 */
.L_x_3917:
[----:B------:R-:W-:-:S04]  /*4370*/  F2FP.BF16.F32.PACK_AB R0, RZ, R0 ;  /* 0x00000000ff00723e */ /* 0x000fc800000010ff */
[----:B------:R-:W-:Y:S01]  /*4380*/  PRMT R19, R0, 0x7610, R19 ;  /* 0x0000761000137816 */ /* 0x000fe20000000013 */
[----:B------:R-:W-:Y:S06]  /*4390*/  BRA `(.L_x_3887) ;  /* 0x00000000006c7947 */ /* 0x000fec0003800000 */
.L_x_3892:
        /* <DEDUP_REMOVED lines=16> */
.L_x_3919:
[----:B------:R-:W-:Y:S01]  /*44a0*/  PRMT R19, RZ, 0x7610, R19 ;  /* 0x00007610ff137816 */ /* 0x000fe20000000013 */
[----:B------:R-:W-:Y:S06]  /*44b0*/  BRA `(.L_x_3887) ;  /* 0x0000000000247947 */ /* 0x000fec0003800000 */
.L_x_3916:
[----:B------:R-:W2:Y:S02]  /*44c0*/  LDG.E.64 R4, desc[UR36][R4.64] ;  /* 0x0000002404047981 */ /* 0x000ea4000c1e1b00 */
[----:B--2---:R-:W0:Y:S02]  /*44d0*/  I2F.U64 R0, R4 ;  /* 0x0000000400007312 */ /* 0x004e240000301000 */
[----:B0-----:R-:W-:-:S04]  /*44e0*/  F2FP.BF16.F32.PACK_AB R0, RZ, R0 ;  /* 0x00000000ff00723e */ /* 0x001fc800000010ff */
[----:B------:R-:W-:Y:S01]  /*44f0*/  PRMT R19, R0, 0x7610, R19 ;  /* 0x0000761000137816 */ /* 0x000fe20000000013 */
[----:B------:R-:W-:Y:S06]  /*4500*/  BRA `(.L_x_3887) ;  /* 0x0000000000107947 */ /* 0x000fec0003800000 */
.L_x_3915:
[----:B------:R-:W2:Y:S02]  /*4510*/  LDG.E R4, desc[UR36][R4.64] ;  /* 0x0000002404047981 */ /* 0x000ea4000c1e1900 */
[----:B--2---:R-:W-:-:S04]  /*4520*/  I2FP.F32.U32 R0, R4 ;  /* 0x0000000400007245 */ /* 0x004fc80000201000 */
[----:B------:R-:W-:-:S04]  /*4530*/  F2FP.BF16.F32.PACK_AB R0, RZ, R0 ;  /* 0x00000000ff00723e */ /* 0x000fc800000010ff */
[----:B------:R-:W-:-:S07]  /*4540*/  PRMT R19, R0, 0x7610, R19 ;  /* 0x0000761000137816 */ /* 0x000fce0000000013 */
.L_x_3887:
[----:B------:R-:W-:Y:S05]  /*4550*/  BSYNC B6 ;  /* 0x0000000000067941 */ /* 0x000fea0003800000 */
.L_x_3886:
        /* <DEDUP_REMOVED lines=50> */
.L_x_3925:
[----:B------:R-:W-:Y:S02]  /*4880*/  IMAD.U32 R5, R3, 0x10000, RZ ;  /* 0x0001000003057824 */ /* 0x000fe400078e00ff */
[----:B------:R-:W-:-:S04]  /*4890*/  IMAD.MOV.U32 R25, RZ, RZ, R23 ;  /* 0x000000ffff197224 */ /* 0x000fc800078e0017 */
[----:B------:R-:W1:Y:S02]  /*48a0*/  F2I.S64.TRUNC R4, R5 ;  /* 0x0000000500047311 */ /* 0x000e64000020d900 */
[----:B-1----:R1:W-:Y:S01]  /*48b0*/  STG.E.U8 desc[UR36][R8.64], R4 ;  /* 0x0000000408007986 */ /* 0x0023e2000c101124 */
[----:B------:R-:W-:Y:S05]  /*48c0*/  BRA `(.L_x_3921) ;  /* 0x0000000c00d47947 */ /* 0x000fea0003800000 */
.L_x_3924:
        /* <DEDUP_REMOVED lines=11> */
.L_x_3928:
[----:B------:R-:W-:Y:S02]  /*4980*/  IMAD.U32 R3, R3, 0x10000, RZ ;  /* 0x0001000003037824 */ /* 0x000fe400078e00ff */
[----:B------:R-:W-:-:S04]  /*4990*/  IMAD.MOV.U32 R25, RZ, RZ, R23 ;  /* 0x000000ffff197224 */ /* 0x000fc800078e0017 */
[----:B------:R-:W1:Y:S02]  /*49a0*/  F2I.FTZ.TRUNC.NTZ R3, R3 ;  /* 0x0000000300037305 */ /* 0x000e64000021f100 */
[----:B-1----:R1:W-:Y:S01]  /*49b0*/  STG.E desc[UR36][R8.64], R3 ;  /* 0x0000000308007986 */ /* 0x0023e2000c101924 */
[----:B------:R-:W-:Y:S05]  /*49c0*/  BRA `(.L_x_3921) ;  /* 0x0000000c00947947 */ /* 0x000fea0003800000 */
.L_x_3927:
[----:B------:R-:W-:Y:S02]  /*49d0*/  IMAD.U32 R3, R3, 0x10000, RZ ;  /* 0x0001000003037824 */ /* 0x000fe400078e00ff */
[----:B------:R-:W-:-:S04]  /*49e0*/  IMAD.MOV.U32 R25, RZ, RZ, R23 ;  /* 0x000000ffff197224 */ /* 0x000fc800078e0017 */
[----:B------:R-:W1:Y:S02]  /*49f0*/  F2I.FTZ.TRUNC.NTZ R3, R3 ;  /* 0x0000000300037305 */ /* 0x000e64000021f100 */
[----:B-1----:R1:W-:Y:S01]  /*4a00*/  STG.E.U16 desc[UR36][R8.64], R3 ;  /* 0x0000000308007986 */ /* 0x0023e2000c101524 */
[----:B------:R-:W-:Y:S05]  /*4a10*/  BRA `(.L_x_3921) ;  /* 0x0000000c00807947 */ /* 0x000fea0003800000 */
.L_x_3923:
        /* <DEDUP_REMOVED lines=10> */
.L_x_3930:
[----:B------:R-:W-:Y:S02]  /*4ac0*/  IMAD.U32 R0, R3, 0x10000, RZ ;  /* 0x0001000003007824 */ /* 0x000fe400078e00ff */
[----:B------:R-:W-:-:S03]  /*4ad0*/  IMAD.MOV.U32 R25, RZ, RZ, R23 ;  /* 0x000000ffff197224 */ /* 0x000fc600078e0017 */
[----:B------:R-:W-:-:S05]  /*4ae0*/  F2FP.F16.F32.PACK_AB R0, RZ, R0 ;  /* 0x00000000ff00723e */ /* 0x000fca00000000ff */
[----:B------:R1:W-:Y:S01]  /*4af0*/  STG.E.U16 desc[UR36][R8.64], R0 ;  /* 0x0000000008007986 */ /* 0x0003e2000c101524 */
[----:B------:R-:W-:Y:S05]  /*4b00*/  BRA `(.L_x_3921) ;  /* 0x0000000c00447947 */ /* 0x000fea0003800000 */
.L_x_3929:
        /* <DEDUP_REMOVED lines=11> */
.L_x_3932:
[----:B------:R-:W-:Y:S02]  /*4bc0*/  IMAD.U32 R3, R3, 0x10000, RZ ;  /* 0x0001000003037824 */ /* 0x000fe400078e00ff */
[----:B------:R-:W-:-:S03]  /*4bd0*/  IMAD.MOV.U32 R25, RZ, RZ, R23 ;  /* 0x000000ffff197224 */ /* 0x000fc600078e0017 */
[----:B------:R-:W-:-:S04]  /*4be0*/  F2FP.F16.F32.PACK_AB R3, RZ, R3 ;  /* 0x00000003ff03723e */ /* 0x000fc800000000ff */
[----:B------:R-:W-:-:S05]  /*4bf0*/  PRMT R3, R3, 0x5410, RZ ;  /* 0x0000541003037816 */ /* 0x000fca00000000ff */
[----:B------:R1:W-:Y:S01]  /*4c00*/  STG.E desc[UR36][R8.64], R3 ;  /* 0x0000000308007986 */ /* 0x0003e2000c101924 */
[----:B------:R-:W-:Y:S05]  /*4c10*/  BRA `(.L_x_3921) ;  /* 0x0000000c00007947 */ /* 0x000fea0003800000 */
.L_x_3931:
[----:B------:R-:W-:Y:S02]  /*4c20*/  IMAD.U32 R4, R3, 0x10000, RZ ;  /* 0x0001000003047824 */ /* 0x000fe400078e00ff */
[----:B------:R-:W-:Y:S02]  /*4c30*/  IMAD.MOV.U32 R25, RZ, RZ, R23 ;  /* 0x000000ffff197224 */ /* 0x000fe400078e0017 */
[----:B------:R-:W-:-:S06]  /*4c40*/  FMUL.FTZ R4, R4, 1 ;  /* 0x3f80000004047820 */ /* 0x000fcc0000410000 */
[----:B------:R-:W1:Y:S02]  /*4c50*/  F2F.F64.F32 R4, R4 ;  /* 0x0000000400047310 */ /* 0x000e640000201800 */
[----:B-1----:R1:W-:Y:S01]  /*4c60*/  STG.E.64 desc[UR36][R8.64], R4 ;  /* 0x0000000408007986 */ /* 0x0023e2000c101b24 */
[----:B------:R-:W-:Y:S05]  /*4c70*/  BRA `(.L_x_3921) ;  /* 0x0000000800e87947 */ /* 0x000fea0003800000 */
.L_x_3922:
        /* <DEDUP_REMOVED lines=14> */
.L_x_3935:
[----:B------:R-:W-:Y:S01]  /*4d60*/  IMAD.U32 R3, R3, 0x10000, RZ ;  /* 0x0001000003037824 */ /* 0x000fe200078e00ff */
[----:B------:R-:W-:Y:S01]  /*4d70*/  CS2R R6, SRZ ;  /* 0x0000000000067805 */ /* 0x000fe2000001ff00 */
[----:B------:R-:W-:Y:S02]  /*4d80*/  IMAD.MOV.U32 R25, RZ, RZ, R23 ;  /* 0x000000ffff197224 */ /* 0x000fe400078e0017 */
[----:B------:R-:W-:-:S04]  /*4d90*/  FMUL.FTZ R3, R3, 1 ;  /* 0x3f80000003037820 */ /* 0x000fc80000410000 */
[----:B------:R-:W1:Y:S02]  /*4da0*/  F2F.F64.F32 R4, R3 ;  /* 0x0000000300047310 */ /* 0x000e640000201800 */
[----:B-1----:R1:W-:Y:S01]  /*4db0*/  STG.E.128 desc[UR36][R8.64], R4 ;  /* 0x0000000408007986 */ /* 0x0023e2000c101d24 */
[----:B------:R-:W-:Y:S05]  /*4dc0*/  BRA `(.L_x_3921) ;  /* 0x0000000800947947 */ /* 0x000fea0003800000 */
.L_x_3934:
        /* <DEDUP_REMOVED lines=21> */
.L_x_3939:
[----:B------:R-:W-:Y:S05]  /*4f20*/  BSYNC B0 ;  /* 0x0000000000007941 */ /* 0x000fea0003800000 */
.L_x_3938:
[----:B------:R-:W-:Y:S01]  /*4f30*/  LOP3.LUT R5, R0, R5, RZ, 0xfc, !PT ;  /* 0x0000000500057212 */ /* 0x000fe200078efcff */
[----:B------:R-:W-:-:S04]  /*4f40*/  IMAD.MOV.U32 R25, RZ, RZ, R23 ;  /* 0x000000ffff197224 */ /* 0x000fc800078e0017 */
[----:B------:R1:W-:Y:S01]  /*4f50*/  STG.E.U8 desc[UR36][R8.64], R5 ;  /* 0x0000000508007986 */ /* 0x0003e2000c101124 */
[----:B------:R-:W-:Y:S05]  /*4f60*/  BRA `(.L_x_3921) ;  /* 0x00000008002c7947 */ /* 0x000fea0003800000 */
.L_x_3937:
        /* <DEDUP_REMOVED lines=13> */
.L_x_3941:
[----:B------:R-:W-:Y:S01]  /*5040*/  IMAD.MOV.U32 R0, RZ, RZ, 0x7f ;  /* 0x0000007fff007424 */ /* 0x000fe200078e00ff */
[----:B------:R-:W-:-:S04]  /*5050*/  ISETP.GT.U32.AND P0, PT, R3, 0x7f800000, PT ;  /* 0x7f8000000300780c */ /* 0x000fc80003f04070 */
[----:B------:R-:W-:-:S09]  /*5060*/  SEL R0, R0, 0x7c, P0 ;  /* 0x0000007c00007807 */ /* 0x000fd20000000000 */
.L_x_3942:
[----:B------:R-:W-:Y:S05]  /*5070*/  BSYNC B0 ;  /* 0x0000000000007941 */ /* 0x000fea0003800000 */
.L_x_3940:
[----:B------:R-:W-:Y:S01]  /*5080*/  LOP3.LUT R3, R5, 0x80000000, RZ, 0xc0, !PT ;  /* 0x8000000005037812 */ /* 0x000fe200078ec0ff */
[----:B------:R-:W-:-:S03]  /*5090*/  IMAD.MOV.U32 R25, RZ, RZ, R23 ;  /* 0x000000ffff197224 */ /* 0x000fc600078e0017 */
[----:B------:R-:W-:-:S04]  /*50a0*/  SHF.R.U32.HI R3, RZ, 0x18, R3 ;  /* 0x00000018ff037819 */ /* 0x000fc80000011603 */
[----:B------:R-:W-:-:S05]  /*50b0*/  LOP3.LUT R3, R0, R3, RZ, 0xfc, !PT ;  /* 0x0000000300037212 */ /* 0x000fca00078efcff */
[----:B------:R1:W-:Y:S01]  /*50c0*/  STG.E.U8 desc[UR36][R8.64], R3 ;  /* 0x0000000308007986 */ /* 0x0003e2000c101124 */
[----:B------:R-:W-:Y:S05]  /*50d0*/  BRA `(.L_x_3921) ;  /* 0x0000000400d07947 */ /* 0x000fea0003800000 */
.L_x_3936:
[----:B------:R1:W-:Y:S01]  /*50e0*/  STG.E.U16 desc[UR36][R8.64], R3 ;  /* 0x0000000308007986 */ /* 0x0003e2000c101524 */
[----:B------:R-:W-:Y:S01]  /*50f0*/  IMAD.MOV.U32 R25, RZ, RZ, R23 ;  /* 0x000000ffff197224 */ /* 0x000fe200078e0017 */
[----:B------:R-:W-:Y:S06]  /*5100*/  BRA `(.L_x_3921) ;  /* 0x0000000400c47947 */ /* 0x000fec0003800000 */
.L_x_3933:
        /* <DEDUP_REMOVED lines=13> */
.L_x_3945:
        /* <DEDUP_REMOVED lines=17> */
.L_x_3948:
[----:B------:R-:W-:-:S04]  /*52f0*/  LOP3.LUT R3, R5, 0x80000000, RZ, 0xc0, !PT ;  /* 0x8000000005037812 */ /* 0x000fc800078ec0ff */
[----:B------:R-:W-:-:S04]  /*5300*/  SHF.R.U32.HI R3, RZ, 0x18, R3 ;  /* 0x00000018ff037819 */ /* 0x000fc80000011603 */
[----:B------:R-:W-:-:S04]  /*5310*/  LOP3.LUT R0, R0, R3, RZ, 0xfc, !PT ;  /* 0x0000000300007212 */ /* 0x000fc800078efcff */
[----:B------:R-:W-:-:S07]  /*5320*/  PRMT R4, R0, 0x7610, R4 ;  /* 0x0000761000047816 */ /* 0x000fce0000000004 */
.L_x_3947:
[----:B------:R-:W-:Y:S05]  /*5330*/  BSYNC B0 ;  /* 0x0000000000007941 */ /* 0x000fea0003800000 */
.L_x_3946:
[----:B------:R1:W-:Y:S01]  /*5340*/  STG.E.U8 desc[UR36][R8.64], R4 ;  /* 0x0000000408007986 */ /* 0x0003e2000c101124 */
[----:B------:R-:W-:Y:S01]  /*5350*/  IMAD.MOV.U32 R25, RZ, RZ, R23 ;  /* 0x000000ffff197224 */ /* 0x000fe200078e0017 */
[----:B------:R-:W-:Y:S06]  /*5360*/  BRA `(.L_x_3921) ;  /* 0x00000004002c7947 */ /* 0x000fec0003800000 */
.L_x_3944:
        /* <DEDUP_REMOVED lines=17> */
.L_x_3951:
[----:B------:R-:W-:-:S04]  /*5480*/  LOP3.LUT R3, R5, 0x80000000, RZ, 0xc0, !PT ;  /* 0x8000000005037812 */ /* 0x000fc800078ec0ff */
[----:B------:R-:W-:-:S04]  /*5490*/  SHF.R.U32.HI R3, RZ, 0x18, R3 ;  /* 0x00000018ff037819 */ /* 0x000fc80000011603 */
[----:B------:R-:W-:-:S04]  /*54a0*/  LOP3.LUT R0, R0, R3, RZ, 0xfc, !PT ;  /* 0x0000000300007212 */ /* 0x000fc800078efcff */
[----:B------:R-:W-:-:S07]  /*54b0*/  PRMT R4, R0, 0x7610, R4 ;  /* 0x0000761000047816 */ /* 0x000fce0000000004 */
.L_x_3950:
[----:B------:R-:W-:Y:S05]  /*54c0*/  BSYNC B0 ;  /* 0x0000000000007941 */ /* 0x000fea0003800000 */
.L_x_3949:
[----:B------:R1:W-:Y:S01]  /*54d0*/  STG.E.U8 desc[UR36][R8.64], R4 ;  /* 0x0000000408007986 */ /* 0x0003e2000c101124 */
[----:B------:R-:W-:Y:S01]  /*54e0*/  IMAD.MOV.U32 R25, RZ, RZ, R23 ;  /* 0x000000ffff197224 */ /* 0x000fe200078e0017 */
[----:B------:R-:W-:Y:S06]  /*54f0*/  BRA `(.L_x_3921) ;  /* 0x0000000000c87947 */ /* 0x000fec0003800000 */
.L_x_3943:
        /* <DEDUP_REMOVED lines=23> */
.L_x_3926:
        /* <DEDUP_REMOVED lines=16> */
.L_x_3954:
[----:B------:R-:W-:Y:S01]  /*5770*/  IMAD.MOV.U32 R25, RZ, RZ, R23 ;  /* 0x000000ffff197224 */ /* 0x000fe200078e0017 */
[----:B------:R-:W-:Y:S06]  /*5780*/  BRA `(.L_x_3921) ;  /* 0x0000000000247947 */ /* 0x000fec0003800000 */
.L_x_3953:
[----:B------:R-:W-:Y:S02]  /*5790*/  IMAD.U32 R4, R3, 0x10000, RZ ;  /* 0x0001000003047824 */ /* 0x000fe400078e00ff */
[----:B------:R-:W-:-:S04]  /*57a0*/  IMAD.MOV.U32 R25, RZ, RZ, R23 ;  /* 0x000000ffff197224 */ /* 0x000fc800078e0017 */
[----:B------:R-:W1:Y:S02]  /*57b0*/  F2I.U64.TRUNC R4, R4 ;  /* 0x0000000400047311 */ /* 0x000e64000020d800 */
[----:B-1----:R1:W-:Y:S01]  /*57c0*/  STG.E.64 desc[UR36][R8.64], R4 ;  /* 0x0000000408007986 */ /* 0x0023e2000c101b24 */
[----:B------:R-:W-:Y:S05]  /*57d0*/  BRA `(.L_x_3921) ;  /* 0x0000000000107947 */ /* 0x000fea0003800000 */
.L_x_3952:
[----:B------:R-:W-:Y:S02]  /*57e0*/  IMAD.U32 R3, R3, 0x10000, RZ ;  /* 0x0001000003037824 */ /* 0x000fe400078e00ff */
[----:B------:R-:W-:-:S04]  /*57f0*/  IMAD.MOV.U32 R25, RZ, RZ, R23 ;  /* 0x000000ffff197224 */ /* 0x000fc800078e0017 */
[----:B------:R-:W1:Y:S02]  /*5800*/  F2I.FTZ.U32.TRUNC.NTZ R3, R3 ;  /* 0x0000000300037305 */ /* 0x000e64000021f000 */
[----:B-1----:R1:W-:Y:S02]  /*5810*/  STG.E desc[UR36][R8.64], R3 ;  /* 0x0000000308007986 */ /* 0x0023e4000c101924 */
.L_x_3921:
[----:B------:R-:W-:Y:S05]  /*5820*/  BSYNC B6 ;  /* 0x0000000000067941 */ /* 0x000fea0003800000 */
.L_x_3920:
        /* <DEDUP_REMOVED lines=25> */
.L_x_3960:
[----:B0-----:R-:W-:-:S06]  /*59c0*/  IMAD.U32 R5, R22, 0x10000, RZ ;  /* 0x0001000016057824 */ /* 0x001fcc00078e00ff */
[----:B------:R-:W0:Y:S02]  /*59d0*/  F2I.S64.TRUNC R4, R5 ;  /* 0x0000000500047311 */ /* 0x000e24000020d900 */
[----:B0-----:R0:W-:Y:S01]  /*59e0*/  STG.E.U8 desc[UR36][R8.64], R4 ;  /* 0x0000000408007986 */ /* 0x0011e2000c101124 */
[----:B------:R-:W-:Y:S05]  /*59f0*/  BRA `(.L_x_3962) ;  /* 0x0000000c00847947 */ /* 0x000fea0003800000 */
.L_x_3959:
        /* <DEDUP_REMOVED lines=10> */
.L_x_3964:
[----:B0-----:R-:W-:-:S04]  /*5aa0*/  IMAD.U32 R22, R22, 0x10000, RZ ;  /* 0x0001000016167824 */ /* 0x001fc800078e00ff */
[----:B------:R-:W0:Y:S02]  /*5ab0*/  F2I.FTZ.TRUNC.NTZ R3, R22 ;  /* 0x0000001600037305 */ /* 0x000e24000021f100 */
[----:B0-----:R0:W-:Y:S01]  /*5ac0*/  STG.E desc[UR36][R8.64], R3 ;  /* 0x0000000308007986 */ /* 0x0011e2000c101924 */
[----:B------:R-:W-:Y:S05]  /*5ad0*/  BRA `(.L_x_3962) ;  /* 0x0000000c004c7947 */ /* 0x000fea0003800000 */
.L_x_3963:
[----:B0-----:R-:W-:-:S04]  /*5ae0*/  IMAD.U32 R22, R22, 0x10000, RZ ;  /* 0x0001000016167824 */ /* 0x001fc800078e00ff */
[----:B------:R-:W0:Y:S02]  /*5af0*/  F2I.FTZ.TRUNC.NTZ R3, R22 ;  /* 0x0000001600037305 */ /* 0x000e24000021f100 */
[----:B0-----:R0:W-:Y:S01]  /*5b00*/  STG.E.U16 desc[UR36][R8.64], R3 ;  /* 0x0000000308007986 */ /* 0x0011e2000c101524 */
[----:B------:R-:W-:Y:S05]  /*5b10*/  BRA `(.L_x_3962) ;  /* 0x0000000c003c7947 */ /* 0x000fea0003800000 */
.L_x_3958:
        /* <DEDUP_REMOVED lines=9> */
.L_x_3966:
[----:B0-----:R-:W-:-:S05]  /*5bb0*/  IMAD.U32 R0, R22, 0x10000, RZ ;  /* 0x0001000016007824 */ /* 0x001fca00078e00ff */
[----:B------:R-:W-:-:S05]  /*5bc0*/  F2FP.F16.F32.PACK_AB R0, RZ, R0 ;  /* 0x00000000ff00723e */ /* 0x000fca00000000ff */
[----:B------:R0:W-:Y:S01]  /*5bd0*/  STG.E.U16 desc[UR36][R8.64], R0 ;  /* 0x0000000008007986 */ /* 0x0001e2000c101524 */
[----:B------:R-:W-:Y:S05]  /*5be0*/  BRA `(.L_x_3962) ;  /* 0x0000000c00087947 */ /* 0x000fea0003800000 */
.L_x_3965:
        /* <DEDUP_REMOVED lines=10> */
.L_x_3968:
[----:B0-----:R-:W-:-:S05]  /*5c90*/  IMAD.U32 R22, R22, 0x10000, RZ ;  /* 0x0001000016167824 */ /* 0x001fca00078e00ff */
[----:B------:R-:W-:-:S04]  /*5ca0*/  F2FP.F16.F32.PACK_AB R3, RZ, R22 ;  /* 0x00000016ff03723e */ /* 0x000fc800000000ff */
[----:B------:R-:W-:-:S05]  /*5cb0*/  PRMT R3, R3, 0x5410, RZ ;  /* 0x0000541003037816 */ /* 0x000fca00000000ff */
[----:B------:R0:W-:Y:S01]  /*5cc0*/  STG.E desc[UR36][R8.64], R3 ;  /* 0x0000000308007986 */ /* 0x0001e2000c101924 */
[----:B------:R-:W-:Y:S05]  /*5cd0*/  BRA `(.L_x_3962) ;  /* 0x0000000800cc7947 */ /* 0x000fea0003800000 */
.L_x_3967:
[----:B0-----:R-:W-:-:S04]  /*5ce0*/  IMAD.U32 R4, R22, 0x10000, RZ ;  /* 0x0001000016047824 */ /* 0x001fc800078e00ff */
[----:B------:R-:W-:-:S06]  /*5cf0*/  FMUL.FTZ R4, R4, 1 ;  /* 0x3f80000004047820 */ /* 0x000fcc0000410000 */
[----:B------:R-:W0:Y:S02]  /*5d00*/  F2F.F64.F32 R4, R4 ;  /* 0x0000000400047310 */ /* 0x000e240000201800 */
[----:B0-----:R0:W-:Y:S01]  /*5d10*/  STG.E.64 desc[UR36][R8.64], R4 ;  /* 0x0000000408007986 */ /* 0x0011e2000c101b24 */
[----:B------:R-:W-:Y:S05]  /*5d20*/  BRA `(.L_x_3962) ;  /* 0x0000000800b87947 */ /* 0x000fea0003800000 */
.L_x_3957:
        /* <DEDUP_REMOVED lines=13> */
.L_x_3971:
[----:B0-----:R-:W-:Y:S01]  /*5e00*/  IMAD.U32 R22, R22, 0x10000, RZ ;  /* 0x0001000016167824 */ /* 0x001fe200078e00ff */
[----:B------:R-:W-:-:S03]  /*5e10*/  CS2R R6, SRZ ;  /* 0x0000000000067805 */ /* 0x000fc6000001ff00 */
[----:B------:R-:W-:-:S06]  /*5e20*/  FMUL.FTZ R4, R22, 1 ;  /* 0x3f80000016047820 */ /* 0x000fcc0000410000 */
[----:B------:R-:W0:Y:S02]  /*5e30*/  F2F.F64.F32 R4, R4 ;  /* 0x0000000400047310 */ /* 0x000e240000201800 */
[----:B0-----:R0:W-:Y:S01]  /*5e40*/  STG.E.128 desc[UR36][R8.64], R4 ;  /* 0x0000000408007986 */ /* 0x0011e2000c101d24 */
[----:B------:R-:W-:Y:S05]  /*5e50*/  BRA `(.L_x_3962) ;  /* 0x00000008006c7947 */ /* 0x000fea0003800000 */
.L_x_3970:
        /* <DEDUP_REMOVED lines=21> */
.L_x_3975:
[----:B------:R-:W-:Y:S05]  /*5fb0*/  BSYNC B0 ;  /* 0x0000000000007941 */ /* 0x000fea0003800000 */
.L_x_3974:
[----:B------:R-:W-:-:S05]  /*5fc0*/  LOP3.LUT R5, R0, R5, RZ, 0xfc, !PT ;  /* 0x0000000500057212 */ /* 0x000fca00078efcff */
[----:B------:R0:W-:Y:S01]  /*5fd0*/  STG.E.U8 desc[UR36][R8.64], R5 ;  /* 0x0000000508007986 */ /* 0x0001e2000c101124 */
[----:B------:R-:W-:Y:S05]  /*5fe0*/  BRA `(.L_x_3962) ;  /* 0x0000000800087947 */ /* 0x000fea0003800000 */
.L_x_3973:
        /* <DEDUP_REMOVED lines=13> */
.L_x_3977:
[----:B------:R-:W-:Y:S01]  /*60c0*/  IMAD.MOV.U32 R0, RZ, RZ, 0x7f ;  /* 0x0000007fff007424 */ /* 0x000fe200078e00ff */
[----:B------:R-:W-:-:S04]  /*60d0*/  ISETP.GT.U32.AND P0, PT, R3, 0x7f800000, PT ;  /* 0x7f8000000300780c */ /* 0x000fc80003f04070 */
[----:B------:R-:W-:-:S09]  /*60e0*/  SEL R0, R0, 0x7c, P0 ;  /* 0x0000007c00007807 */ /* 0x000fd20000000000 */
.L_x_3978:
[----:B------:R-:W-:Y:S05]  /*60f0*/  BSYNC B0 ;  /* 0x0000000000007941 */ /* 0x000fea0003800000 */
.L_x_3976:
[----:B------:R-:W-:-:S04]  /*6100*/  LOP3.LUT R3, R5, 0x80000000, RZ, 0xc0, !PT ;  /* 0x8000000005037812 */ /* 0x000fc800078ec0ff */
[----:B------:R-:W-:-:S04]  /*6110*/  SHF.R.U32.HI R3, RZ, 0x18, R3 ;  /* 0x00000018ff037819 */ /* 0x000fc80000011603 */
[----:B------:R-:W-:-:S05]  /*6120*/  LOP3.LUT R3, R0, R3, RZ, 0xfc, !PT ;  /* 0x0000000300037212 */ /* 0x000fca00078efcff */
[----:B------:R0:W-:Y:S01]  /*6130*/  STG.E.U8 desc[UR36][R8.64], R3 ;  /* 0x0000000308007986 */ /* 0x0001e2000c101124 */
[----:B------:R-:W-:Y:S05]  /*6140*/  BRA `(.L_x_3962) ;  /* 0x0000000400b07947 */ /* 0x000fea0003800000 */
.L_x_3972:
[----:B0-----:R0:W-:Y:S01]  /*6150*/  STG.E.U16 desc[UR36][R8.64], R22 ;  /* 0x0000001608007986 */ /* 0x0011e2000c101524 */
[----:B------:R-:W-:Y:S05]  /*6160*/  BRA `(.L_x_3962) ;  /* 0x0000000400a87947 */ /* 0x000fea0003800000 */
.L_x_3969:
        /* <DEDUP_REMOVED lines=12> */
.L_x_3981:
        /* <DEDUP_REMOVED lines=17> */
.L_x_3984:
[----:B------:R-:W-:-:S04]  /*6340*/  LOP3.LUT R3, R5, 0x80000000, RZ, 0xc0, !PT ;  /* 0x8000000005037812 */ /* 0x000fc800078ec0ff */
[----:B------:R-:W-:-:S04]  /*6350*/  SHF.R.U32.HI R3, RZ, 0x18, R3 ;  /* 0x00000018ff037819 */ /* 0x000fc80000011603 */
[----:B------:R-:W-:-:S04]  /*6360*/  LOP3.LUT R0, R0, R3, RZ, 0xfc, !PT ;  /* 0x0000000300007212 */ /* 0x000fc800078efcff */
[----:B------:R-:W-:-:S07]  /*6370*/  PRMT R4, R0, 0x7610, R4 ;  /* 0x0000761000047816 */ /* 0x000fce0000000004 */
.L_x_3983:
[----:B------:R-:W-:Y:S05]  /*6380*/  BSYNC B0 ;  /* 0x0000000000007941 */ /* 0x000fea0003800000 */
.L_x_3982:
[----:B------:R3:W-:Y:S01]  /*6390*/  STG.E.U8 desc[UR36][R8.64], R4 ;  /* 0x0000000408007986 */ /* 0x0007e2000c101124 */
[----:B------:R-:W-:Y:S05]  /*63a0*/  BRA `(.L_x_3962) ;  /* 0x0000000400187947 */ /* 0x000fea0003800000 */
.L_x_3980:
        /* <DEDUP_REMOVED lines=17> */
.L_x_3987:
[----:B------:R-:W-:-:S04]  /*64c0*/  LOP3.LUT R3, R5, 0x80000000, RZ, 0xc0, !PT ;  /* 0x8000000005037812 */ /* 0x000fc800078ec0ff */
[----:B------:R-:W-:-:S04]  /*64d0*/  SHF.R.U32.HI R3, RZ, 0x18, R3 ;  /* 0x00000018ff037819 */ /* 0x000fc80000011603 */
[----:B------:R-:W-:-:S04]  /*64e0*/  LOP3.LUT R0, R0, R3, RZ, 0xfc, !PT ;  /* 0x0000000300007212 */ /* 0x000fc800078efcff */
[----:B------:R-:W-:-:S07]  /*64f0*/  PRMT R4, R0, 0x7610, R4 ;  /* 0x0000761000047816 */ /* 0x000fce0000000004 */
.L_x_3986:
[----:B------:R-:W-:Y:S05]  /*6500*/  BSYNC B0 ;  /* 0x0000000000007941 */ /* 0x000fea0003800000 */
.L_x_3985:
[----:B------:R0:W-:Y:S01]  /*6510*/  STG.E.U8 desc[UR36][R8.64], R4 ;  /* 0x0000000408007986 */ /* 0x0001e2000c101124 */
[----:B------:R-:W-:Y:S05]  /*6520*/  BRA `(.L_x_3962) ;  /* 0x0000000000b87947 */ /* 0x000fea0003800000 */
.L_x_3979:
        /* <DEDUP_REMOVED lines=22> */
.L_x_3961:
        /* <DEDUP_REMOVED lines=16> */
.L_x_3990:
[----:B------:R-:W-:Y:S05]  /*6790*/  BRA `(.L_x_3962) ;  /* 0x00000000001c7947 */ /* 0x000fea0003800000 */
.L_x_3989:
[----:B0-----:R-:W-:-:S06]  /*67a0*/  IMAD.U32 R4, R22, 0x10000, RZ ;  /* 0x0001000016047824 */ /* 0x001fcc00078e00ff */
[----:B------:R-:W0:Y:S02]  /*67b0*/  F2I.U64.TRUNC R4, R4 ;  /* 0x0000000400047311 */ /* 0x000e24000020d800 */
[----:B0-----:R2:W-:Y:S01]  /*67c0*/  STG.E.64 desc[UR36][R8.64], R4 ;  /* 0x0000000408007986 */ /* 0x0015e2000c101b24 */
[----:B------:R-:W-:Y:S05]  /*67d0*/  BRA `(.L_x_3962) ;  /* 0x00000000000c7947 */ /* 0x000fea0003800000 */
.L_x_3988:
[----:B0-----:R-:W-:-:S04]  /*67e0*/  IMAD.U32 R22, R22, 0x10000, RZ ;  /* 0x0001000016167824 */ /* 0x001fc800078e00ff */
[----:B------:R-:W0:Y:S02]  /*67f0*/  F2I.FTZ.U32.TRUNC.NTZ R3, R22 ;  /* 0x0000001600037305 */ /* 0x000e24000021f000 */
[----:B0-----:R0:W-:Y:S02]  /*6800*/  STG.E desc[UR36][R8.64], R3 ;  /* 0x0000000308007986 */ /* 0x0011e4000c101924 */
.L_x_3962:
        /* <DEDUP_REMOVED lines=25> */
.L_x_3994:
[----:B------:R-:W-:-:S06]  /*69a0*/  IMAD.U32 R5, R17, 0x10000, RZ ;  /* 0x0001000011057824 */ /* 0x000fcc00078e00ff */
[----:B------:R-:W0:Y:S02]  /*69b0*/  F2I.S64.TRUNC R4, R5 ;  /* 0x0000000500047311 */ /* 0x000e24000020d900 */
[----:B0-----:R3:W-:Y:S01]  /*69c0*/  STG.E.U8 desc[UR36][R8.64], R4 ;  /* 0x0000000408007986 */ /* 0x0017e2000c101124 */
[----:B------:R-:W-:Y:S05]  /*69d0*/  BRA `(.L_x_3996) ;  /* 0x0000000c00847947 */ /* 0x000fea0003800000 */
.L_x_3993:
        /* <DEDUP_REMOVED lines=10> */
.L_x_3998:
[----:B------:R-:W-:-:S06]  /*6a80*/  IMAD.U32 R17, R17, 0x10000, RZ ;  /* 0x0001000011117824 */ /* 0x000fcc00078e00ff */
[----:B------:R-:W0:Y:S02]  /*6a90*/  F2I.FTZ.TRUNC.NTZ R17, R17 ;  /* 0x0000001100117305 */ /* 0x000e24000021f100 */
[----:B0-----:R2:W-:Y:S01]  /*6aa0*/  STG.E desc[UR36][R8.64], R17 ;  /* 0x0000001108007986 */ /* 0x0015e2000c101924 */
[----:B------:R-:W-:Y:S05]  /*6ab0*/  BRA `(.L_x_3996) ;  /* 0x0000000c004c7947 */ /* 0x000fea0003800000 */
.L_x_3997:
[----:B------:R-:W-:-:S06]  /*6ac0*/  IMAD.U32 R17, R17, 0x10000, RZ ;  /* 0x0001000011117824 */ /* 0x000fcc00078e00ff */
[----:B------:R-:W0:Y:S02]  /*6ad0*/  F2I.FTZ.TRUNC.NTZ R17, R17 ;  /* 0x0000001100117305 */ /* 0x000e24000021f100 */
[----:B0-----:R0:W-:Y:S01]  /*6ae0*/  STG.E.U16 desc[UR36][R8.64], R17 ;  /* 0x0000001108007986 */ /* 0x0011e2000c101524 */
[----:B------:R-:W-:Y:S05]  /*6af0*/  BRA `(.L_x_3996) ;  /* 0x0000000c003c7947 */ /* 0x000fea0003800000 */
.L_x_3992:
        /* <DEDUP_REMOVED lines=9> */
.L_x_4000:
[----:B------:R-:W-:-:S05]  /*6b90*/  IMAD.U32 R0, R17, 0x10000, RZ ;  /* 0x0001000011007824 */ /* 0x000fca00078e00ff */
[----:B------:R-:W-:-:S05]  /*6ba0*/  F2FP.F16.F32.PACK_AB R0, RZ, R0 ;  /* 0x00000000ff00723e */ /* 0x000fca00000000ff */
[----:B------:R0:W-:Y:S01]  /*6bb0*/  STG.E.U16 desc[UR36][R8.64], R0 ;  /* 0x0000000008007986 */ /* 0x0001e2000c101524 */
[----:B------:R-:W-:Y:S05]  /*6bc0*/  BRA `(.L_x_3996) ;  /* 0x0000000c00087947 */ /* 0x000fea0003800000 */
.L_x_3999:
        /* <DEDUP_REMOVED lines=10> */
.L_x_4002:
[----:B------:R-:W-:-:S05]  /*6c70*/  IMAD.U32 R17, R17, 0x10000, RZ ;  /* 0x0001000011117824 */ /* 0x000fca00078e00ff */
[----:B------:R-:W-:-:S04]  /*6c80*/  F2FP.F16.F32.PACK_AB R3, RZ, R17 ;  /* 0x00000011ff03723e */ /* 0x000fc800000000ff */
[----:B------:R-:W-:-:S05]  /*6c90*/  PRMT R3, R3, 0x5410, RZ ;  /* 0x0000541003037816 */ /* 0x000fca00000000ff */
[----:B------:R0:W-:Y:S01]  /*6ca0*/  STG.E desc[UR36][R8.64], R3 ;  /* 0x0000000308007986 */ /* 0x0001e2000c101924 */
[----:B------:R-:W-:Y:S05]  /*6cb0*/  BRA `(.L_x_3996) ;  /* 0x0000000800cc7947 */ /* 0x000fea0003800000 */
.L_x_4001:
[----:B------:R-:W-:-:S04]  /*6cc0*/  IMAD.U32 R4, R17, 0x10000, RZ ;  /* 0x0001000011047824 */ /* 0x000fc800078e00ff */
[----:B------:R-:W-:-:S06]  /*6cd0*/  FMUL.FTZ R4, R4, 1 ;  /* 0x3f80000004047820 */ /* 0x000fcc0000410000 */
[----:B------:R-:W0:Y:S02]  /*6ce0*/  F2F.F64.F32 R4, R4 ;  /* 0x0000000400047310 */ /* 0x000e240000201800 */
[----:B0-----:R0:W-:Y:S01]  /*6cf0*/  STG.E.64 desc[UR36][R8.64], R4 ;  /* 0x0000000408007986 */ /* 0x0011e2000c101b24 */
[----:B------:R-:W-:Y:S05]  /*6d00*/  BRA `(.L_x_3996) ;  /* 0x0000000800b87947 */ /* 0x000fea0003800000 */
.L_x_3991:
        /* <DEDUP_REMOVED lines=13> */
.L_x_4005:
[----:B------:R-:W-:Y:S01]  /*6de0*/  IMAD.U32 R17, R17, 0x10000, RZ ;  /* 0x0001000011117824 */ /* 0x000fe200078e00ff */
[----:B------:R-:W-:-:S03]  /*6df0*/  CS2R R6, SRZ ;  /* 0x0000000000067805 */ /* 0x000fc6000001ff00 */
[----:B------:R-:W-:-:S06]  /*6e00*/  FMUL.FTZ R4, R17, 1 ;  /* 0x3f80000011047820 */ /* 0x000fcc0000410000 */
[----:B------:R-:W0:Y:S02]  /*6e10*/  F2F.F64.F32 R4, R4 ;  /* 0x0000000400047310 */ /* 0x000e240000201800 */
[----:B0-----:R0:W-:Y:S01]  /*6e20*/  STG.E.128 desc[UR36][R8.64], R4 ;  /* 0x0000000408007986 */ /* 0x0011e2000c101d24 */
[----:B------:R-:W-:Y:S05]  /*6e30*/  BRA `(.L_x_3996) ;  /* 0x00000008006c7947 */ /* 0x000fea0003800000 */
.L_x_4004:
        /* <DEDUP_REMOVED lines=21> */
.L_x_4009:
[----:B------:R-:W-:Y:S05]  /*6f90*/  BSYNC B0 ;  /* 0x0000000000007941 */ /* 0x000fea0003800000 */
.L_x_4008:
[----:B------:R-:W-:-:S05]  /*6fa0*/  LOP3.LUT R5, R0, R5, RZ, 0xfc, !PT ;  /* 0x0000000500057212 */ /* 0x000fca00078efcff */
[----:B------:R0:W-:Y:S01]  /*6fb0*/  STG.E.U8 desc[UR36][R8.64], R5 ;  /* 0x0000000508007986 */ /* 0x0001e2000c101124 */
[----:B------:R-:W-:Y:S05]  /*6fc0*/  BRA `(.L_x_3996) ;  /* 0x0000000800087947 */ /* 0x000fea0003800000 */
.L_x_4007:
        /* <DEDUP_REMOVED lines=13> */
.L_x_4011:
[----:B------:R-:W-:Y:S01]  /*70a0*/  IMAD.MOV.U32 R0, RZ, RZ, 0x7f ;  /* 0x0000007fff007424 */ /* 0x000fe200078e00ff */
[----:B------:R-:W-:-:S04]  /*70b0*/  ISETP.GT.U32.AND P0, PT, R3, 0x7f800000, PT ;  /* 0x7f8000000300780c */ /* 0x000fc80003f04070 */
[----:B------:R-:W-:-:S09]  /*70c0*/  SEL R0, R0, 0x7c, P0 ;  /* 0x0000007c00007807 */ /* 0x000fd20000000000 */
.L_x_4012:
[----:B------:R-:W-:Y:S05]  /*70d0*/  BSYNC B0 ;  /* 0x0000000000007941 */ /* 0x000fea0003800000 */
.L_x_4010:
[----:B------:R-:W-:-:S04]  /*70e0*/  LOP3.LUT R3, R17, 0x80000000, RZ, 0xc0, !PT ;  /* 0x8000000011037812 */ /* 0x000fc800078ec0ff */
[----:B------:R-:W-:-:S04]  /*70f0*/  SHF.R.U32.HI R3, RZ, 0x18, R3 ;  /* 0x00000018ff037819 */ /* 0x000fc80000011603 */
[----:B------:R-:W-:-:S05]  /*7100*/  LOP3.LUT R3, R0, R3, RZ, 0xfc, !PT ;  /* 0x0000000300037212 */ /* 0x000fca00078efcff */
[----:B------:R0:W-:Y:S01]  /*7110*/  STG.E.U8 desc[UR36][R8.64], R3 ;  /* 0x0000000308007986 */ /* 0x0001e2000c101124 */
[----:B------:R-:W-:Y:S05]  /*7120*/  BRA `(.L_x_3996) ;  /* 0x0000000400b07947 */ /* 0x000fea0003800000 */
.L_x_4006:
[----:B------:R0:W-:Y:S01]  /*7130*/  STG.E.U16 desc[UR36][R8.64], R17 ;  /* 0x0000001108007986 */ /* 0x0001e2000c101524 */
[----:B------:R-:W-:Y:S05]  /*7140*/  BRA `(.L_x_3996) ;  /* 0x0000000400a87947 */ /* 0x000fea0003800000 */
.L_x_4003:
        /* <DEDUP_REMOVED lines=12> */
.L_x_4015:
        /* <DEDUP_REMOVED lines=17> */
.L_x_4018:
[----:B------:R-:W-:-:S04]  /*7320*/  LOP3.LUT R3, R17, 0x80000000, RZ, 0xc0, !PT ;  /* 0x8000000011037812 */ /* 0x000fc800078ec0ff */
[----:B------:R-:W-:-:S04]  /*7330*/  SHF.R.U32.HI R3, RZ, 0x18, R3 ;  /* 0x00000018ff037819 */ /* 0x000fc80000011603 */
[----:B------:R-:W-:-:S04]  /*7340*/  LOP3.LUT R0, R0, R3, RZ, 0xfc, !PT ;  /* 0x0000000300007212 */ /* 0x000fc800078efcff */
[----:B------:R-:W-:-:S07]  /*7350*/  PRMT R4, R0, 0x7610, R4 ;  /* 0x0000761000047816 */ /* 0x000fce0000000004 */
.L_x_4017:
[----:B------:R-:W-:Y:S05]  /*7360*/  BSYNC B0 ;  /* 0x0000000000007941 */ /* 0x000fea0003800000 */
.L_x_4016:
[----:B------:R0:W-:Y:S01]  /*7370*/  STG.E.U8 desc[UR36][R8.64], R4 ;  /* 0x0000000408007986 */ /* 0x0001e2000c101124 */
[----:B------:R-:W-:Y:S05]  /*7380*/  BRA `(.L_x_3996) ;  /* 0x0000000400187947 */ /* 0x000fea0003800000 */
.L_x_4014:
        /* <DEDUP_REMOVED lines=17> */
.L_x_4021:
[----:B------:R-:W-:-:S04]  /*74a0*/  LOP3.LUT R3, R17, 0x80000000, RZ, 0xc0, !PT ;  /* 0x8000000011037812 */ /* 0x000fc800078ec0ff */
[----:B------:R-:W-:-:S04]  /*74b0*/  SHF.R.U32.HI R3, RZ, 0x18, R3 ;  /* 0x00000018ff037819 */ /* 0x000fc80000011603 */
[----:B------:R-:W-:-:S04]  /*74c0*/  LOP3.LUT R0, R0, R3, RZ, 0xfc, !PT ;  /* 0x0000000300007212 */ /* 0x000fc800078efcff */
[----:B------:R-:W-:-:S07]  /*74d0*/  PRMT R4, R0, 0x7610, R4 ;  /* 0x0000761000047816 */ /* 0x000fce0000000004 */
.L_x_4020:
[----:B------:R-:W-:Y:S05]  /*74e0*/  BSYNC B0 ;  /* 0x0000000000007941 */ /* 0x000fea0003800000 */
.L_x_4019:
[----:B------:R0:W-:Y:S01]  /*74f0*/  STG.E.U8 desc[UR36][R8.64], R4 ;  /* 0x0000000408007986 */ /* 0x0001e2000c101124 */
[----:B------:R-:W-:Y:S05]  /*7500*/  BRA `(.L_x_3996) ;  /* 0x0000000000b87947 */ /* 0x000fea0003800000 */
.L_x_4013:
        /* <DEDUP_REMOVED lines=22> */
.L_x_3995:
        /* <DEDUP_REMOVED lines=16> */
.L_x_4024:
[----:B------:R-:W-:Y:S05]  /*7770*/  BRA `(.L_x_3996) ;  /* 0x00000000001c7947 */ /* 0x000fea0003800000 */
.L_x_4023:
[----:B------:R-:W-:-:S06]  /*7780*/  IMAD.U32 R4, R17, 0x10000, RZ ;  /* 0x0001000011047824 */ /* 0x000fcc00078e00ff */
[----:B------:R-:W0:Y:S02]  /*7790*/  F2I.U64.TRUNC R4, R4 ;  /* 0x0000000400047311 */ /* 0x000e24000020d800 */
[----:B0-----:R0:W-:Y:S01]  /*77a0*/  STG.E.64 desc[UR36][R8.64], R4 ;  /* 0x0000000408007986 */ /* 0x0011e2000c101b24 */
[----:B------:R-:W-:Y:S05]  /*77b0*/  BRA `(.L_x_3996) ;  /* 0x00000000000c7947 */ /* 0x000fea0003800000 */
.L_x_4022:
[----:B------:R-:W-:-:S06]  /*77c0*/  IMAD.U32 R17, R17, 0x10000, RZ ;  /* 0x0001000011117824 */ /* 0x000fcc00078e00ff */
[----:B------:R-:W0:Y:S02]  /*77d0*/  F2I.FTZ.U32.TRUNC.NTZ R17, R17 ;  /* 0x0000001100117305 */ /* 0x000e24000021f000 */
[----:B0-----:R0:W-:Y:S02]  /*77e0*/  STG.E desc[UR36][R8.64], R17 ;  /* 0x0000001108007986 */ /* 0x0011e4000c101924 */
.L_x_3996:
[----:B------:R-:W-:-:S07]  /*77f0*/  VIADD R25, R25, 0x80 ;  /* 0x0000008019197836 */ /* 0x000fce0000000000 */
.L_x_3956:
[----:B------:R-:W-:Y:S05]  /*7800*/  BSYNC B6 ;  /* 0x0000000000067941 */ /* 0x000fea0003800000 */
.L_x_3955:
        /* <DEDUP_REMOVED lines=23> */
.L_x_4028:
[----:B------:R-:W-:-:S06]  /*7980*/  IMAD.U32 R5, R19, 0x10000, RZ ;  /* 0x0001000013057824 */ /* 0x000fcc00078e00ff */
[----:B------:R-:W0:Y:S02]  /*7990*/  F2I.S64.TRUNC R4, R5 ;  /* 0x0000000500047311 */ /* 0x000e24000020d900 */
[----:B0-----:R-:W-:Y:S01]  /*79a0*/  STG.E.U8 desc[UR36][R2.64], R4 ;  /* 0x0000000402007986 */ /* 0x001fe2000c101124 */
[----:B------:R-:W-:Y:S05]  /*79b0*/  EXIT ;  /* 0x000000000000794d */ /* 0x000fea0003800000 */
.L_x_4027:
        /* <DEDUP_REMOVED lines=10> */
.L_x_4031:
[----:B------:R-:W-:-:S06]  /*7a60*/  IMAD.U32 R19, R19, 0x10000, RZ ;  /* 0x0001000013137824 */ /* 0x000fcc00078e00ff */
[----:B------:R-:W0:Y:S02]  /*7a70*/  F2I.FTZ.TRUNC.NTZ R19, R19 ;  /* 0x0000001300137305 */ /* 0x000e24000021f100 */
[----:B0-----:R-:W-:Y:S01]  /*7a80*/  STG.E desc[UR36][R2.64], R19 ;  /* 0x0000001302007986 */ /* 0x001fe2000c101924 */
[----:B------:R-:W-:Y:S05]  /*7a90*/  EXIT ;  /* 0x000000000000794d */ /* 0x000fea0003800000 */
.L_x_4030:
[----:B------:R-:W-:-:S06]  /*7aa0*/  IMAD.U32 R19, R19, 0x10000, RZ ;  /* 0x0001000013137824 */ /* 0x000fcc00078e00ff */
[----:B------:R-:W0:Y:S02]  /*7ab0*/  F2I.FTZ.TRUNC.NTZ R19, R19 ;  /* 0x0000001300137305 */ /* 0x000e24000021f100 */
[----:B0-----:R-:W-:Y:S01]  /*7ac0*/  STG.E.U16 desc[UR36][R2.64], R19 ;  /* 0x0000001302007986 */ /* 0x001fe2000c101524 */
[----:B------:R-:W-:Y:S05]  /*7ad0*/  EXIT ;  /* 0x000000000000794d */ /* 0x000fea0003800000 */
.L_x_4026:
        /* <DEDUP_REMOVED lines=9> */
.L_x_4033:
[----:B------:R-:W-:-:S05]  /*7b70*/  IMAD.U32 R0, R19, 0x10000, RZ ;  /* 0x0001000013007824 */ /* 0x000fca00078e00ff */
[----:B------:R-:W-:-:S05]  /*7b80*/  F2FP.F16.F32.PACK_AB R0, RZ, R0 ;  /* 0x00000000ff00723e */ /* 0x000fca00000000ff */
[----:B------:R-:W-:Y:S01]  /*7b90*/  STG.E.U16 desc[UR36][R2.64], R0 ;  /* 0x0000000002007986 */ /* 0x000fe2000c101524 */
[----:B------:R-:W-:Y:S05]  /*7ba0*/  EXIT ;  /* 0x000000000000794d */ /* 0x000fea0003800000 */
.L_x_4032:
        /* <DEDUP_REMOVED lines=10> */
.L_x_4035:
[----:B------:R-:W-:-:S05]  /*7c50*/  IMAD.U32 R19, R19, 0x10000, RZ ;  /* 0x0001000013137824 */ /* 0x000fca00078e00ff */
[----:B------:R-:W-:-:S04]  /*7c60*/  F2FP.F16.F32.PACK_AB R5, RZ, R19 ;  /* 0x00000013ff05723e */ /* 0x000fc800000000ff */
[----:B------:R-:W-:-:S05]  /*7c70*/  PRMT R5, R5, 0x5410, RZ ;  /* 0x0000541005057816 */ /* 0x000fca00000000ff */
[----:B------:R-:W-:Y:S01]  /*7c80*/  STG.E desc[UR36][R2.64], R5 ;  /* 0x0000000502007986 */ /* 0x000fe2000c101924 */
[----:B------:R-:W-:Y:S05]  /*7c90*/  EXIT ;  /* 0x000000000000794d */ /* 0x000fea0003800000 */
.L_x_4034:
[----:B------:R-:W-:-:S04]  /*7ca0*/  IMAD.U32 R4, R19, 0x10000, RZ ;  /* 0x0001000013047824 */ /* 0x000fc800078e00ff */
[----:B------:R-:W-:-:S06]  /*7cb0*/  FMUL.FTZ R4, R4, 1 ;  /* 0x3f80000004047820 */ /* 0x000fcc0000410000 */
[----:B------:R-:W0:Y:S02]  /*7cc0*/  F2F.F64.F32 R4, R4 ;  /* 0x0000000400047310 */ /* 0x000e240000201800 */
[----:B0-----:R-:W-:Y:S01]  /*7cd0*/  STG.E.64 desc[UR36][R2.64], R4 ;  /* 0x0000000402007986 */ /* 0x001fe2000c101b24 */
[----:B------:R-:W-:Y:S05]  /*7ce0*/  EXIT ;  /* 0x000000000000794d */ /* 0x000fea0003800000 */
.L_x_4025:
        /* <DEDUP_REMOVED lines=13> */
.L_x_4038:
[----:B------:R-:W-:Y:S01]  /*7dc0*/  IMAD.U32 R19, R19, 0x10000, RZ ;  /* 0x0001000013137824 */ /* 0x000fe200078e00ff */
[----:B------:R-:W-:-:S03]  /*7dd0*/  CS2R R6, SRZ ;  /* 0x0000000000067805 */ /* 0x000fc6000001ff00 */
[----:B------:R-:W-:-:S06]  /*7de0*/  FMUL.FTZ R4, R19, 1 ;  /* 0x3f80000013047820 */ /* 0x000fcc0000410000 */
[----:B------:R-:W0:Y:S02]  /*7df0*/  F2F.F64.F32 R4, R4 ;  /* 0x0000000400047310 */ /* 0x000e240000201800 */
[----:B0-----:R-:W-:Y:S01]  /*7e00*/  STG.E.128 desc[UR36][R2.64], R4 ;  /* 0x0000000402007986 */ /* 0x001fe2000c101d24 */
[----:B------:R-:W-:Y:S05]  /*7e10*/  EXIT ;  /* 0x000000000000794d */ /* 0x000fea0003800000 */
.L_x_4037:
        /* <DEDUP_REMOVED lines=21> */
.L_x_4042:
[----:B------:R-:W-:Y:S05]  /*7f70*/  BSYNC B0 ;  /* 0x0000000000007941 */ /* 0x000fea0003800000 */
.L_x_4041:
[----:B------:R-:W-:-:S05]  /*7f80*/  LOP3.LUT R5, R0, R5, RZ, 0xfc, !PT ;  /* 0x0000000500057212 */ /* 0x000fca00078efcff */
[----:B------:R-:W-:Y:S01]  /*7f90*/  STG.E.U8 desc[UR36][R2.64], R5 ;  /* 0x0000000502007986 */ /* 0x000fe2000c101124 */
[----:B------:R-:W-:Y:S05]  /*7fa0*/  EXIT ;  /* 0x000000000000794d */ /* 0x000fea0003800000 */
.L_x_4040:
        /* <DEDUP_REMOVED lines=13> */
.L_x_4044:
[----:B------:R-:W-:Y:S01]  /*8080*/  IMAD.MOV.U32 R0, RZ, RZ, 0x7f ;  /* 0x0000007fff007424 */ /* 0x000fe200078e00ff */
[----:B------:R-:W-:-:S04]  /*8090*/  ISETP.GT.U32.AND P0, PT, R4, 0x7f800000, PT ;  /* 0x7f8000000400780c */ /* 0x000fc80003f04070 */
[----:B------:R-:W-:-:S09]  /*80a0*/  SEL R0, R0, 0x7c, P0 ;  /* 0x0000007c00007807 */ /* 0x000fd20000000000 */
.L_x_4045:
[----:B------:R-:W-:Y:S05]  /*80b0*/  BSYNC B0 ;  /* 0x0000000000007941 */ /* 0x000fea0003800000 */
.L_x_4043:
[----:B------:R-:W-:-:S04]  /*80c0*/  LOP3.LUT R4, R19, 0x80000000, RZ, 0xc0, !PT ;  /* 0x8000000013047812 */ /* 0x000fc800078ec0ff */
[----:B------:R-:W-:-:S04]  /*80d0*/  SHF.R.U32.HI R5, RZ, 0x18, R4 ;  /* 0x00000018ff057819 */ /* 0x000fc80000011604 */
[----:B------:R-:W-:-:S05]  /*80e0*/  LOP3.LUT R5, R0, R5, RZ, 0xfc, !PT ;  /* 0x0000000500057212 */ /* 0x000fca00078efcff */
[----:B------:R-:W-:Y:S01]  /*80f0*/  STG.E.U8 desc[UR36][R2.64], R5 ;  /* 0x0000000502007986 */ /* 0x000fe2000c101124 */
[----:B------:R-:W-:Y:S05]  /*8100*/  EXIT ;  /* 0x000000000000794d */ /* 0x000fea0003800000 */
.L_x_4039:
[----:B------:R-:W-:Y:S01]  /*8110*/  STG.E.U16 desc[UR36][R2.64], R19 ;  /* 0x0000001302007986 */ /* 0x000fe2000c101524 */
[----:B------:R-:W-:Y:S05]  /*8120*/  EXIT ;  /* 0x000000000000794d */ /* 0x000fea0003800000 */
.L_x_4036:
        /* <DEDUP_REMOVED lines=12> */
.L_x_4048:
        /* <DEDUP_REMOVED lines=17> */
.L_x_4051:
[----:B------:R-:W-:-:S04]  /*8300*/  LOP3.LUT R0, R19, 0x80000000, RZ, 0xc0, !PT ;  /* 0x8000000013007812 */ /* 0x000fc800078ec0ff */
[----:B------:R-:W-:-:S04]  /*8310*/  SHF.R.U32.HI R5, RZ, 0x18, R0 ;  /* 0x00000018ff057819 */ /* 0x000fc80000011600 */
[----:B------:R-:W-:-:S04]  /*8320*/  LOP3.LUT R4, R4, R5, RZ, 0xfc, !PT ;  /* 0x0000000504047212 */ /* 0x000fc800078efcff */
[----:B------:R-:W-:-:S07]  /*8330*/  PRMT R0, R4, 0x7610, R0 ;  /* 0x0000761004007816 */ /* 0x000fce0000000000 */
.L_x_4050:
[----:B------:R-:W-:Y:S05]  /*8340*/  BSYNC B0 ;  /* 0x0000000000007941 */ /* 0x000fea0003800000 */
.L_x_4049:
[----:B------:R-:W-:Y:S01]  /*8350*/  STG.E.U8 desc[UR36][R2.64], R0 ;  /* 0x0000000002007986 */ /* 0x000fe2000c101124 */
[----:B------:R-:W-:Y:S05]  /*8360*/  EXIT ;  /* 0x000000000000794d */ /* 0x000fea0003800000 */
.L_x_4047:
        /* <DEDUP_REMOVED lines=17> */
.L_x_4054:
[----:B------:R-:W-:-:S04]  /*8480*/  LOP3.LUT R0, R19, 0x80000000, RZ, 0xc0, !PT ;  /* 0x8000000013007812 */ /* 0x000fc800078ec0ff */
[----:B------:R-:W-:-:S04]  /*8490*/  SHF.R.U32.HI R5, RZ, 0x18, R0 ;  /* 0x00000018ff057819 */ /* 0x000fc80000011600 */
[----:B------:R-:W-:-:S04]  /*84a0*/  LOP3.LUT R4, R4, R5, RZ, 0xfc, !PT ;  /* 0x0000000504047212 */ /* 0x000fc800078efcff */
[----:B------:R-:W-:-:S07]  /*84b0*/  PRMT R0, R4, 0x7610, R0 ;  /* 0x0000761004007816 */ /* 0x000fce0000000000 */
.L_x_4053:
[----:B------:R-:W-:Y:S05]  /*84c0*/  BSYNC B0 ;  /* 0x0000000000007941 */ /* 0x000fea0003800000 */
.L_x_4052:
[----:B------:R-:W-:Y:S01]  /*84d0*/  STG.E.U8 desc[UR36][R2.64], R0 ;  /* 0x0000000002007986 */ /* 0x000fe2000c101124 */
[----:B------:R-:W-:Y:S05]  /*84e0*/  EXIT ;  /* 0x000000000000794d */ /* 0x000fea0003800000 */
.L_x_4046:
        /* <DEDUP_REMOVED lines=22> */
.L_x_4029:
        /* <DEDUP_REMOVED lines=16> */
.L_x_4057:
[----:B------:R-:W-:Y:S05]  /*8750*/  EXIT ;  /* 0x000000000000794d */ /* 0x000fea0003800000 */
.L_x_4056:
[----:B------:R-:W-:-:S06]  /*8760*/  IMAD.U32 R4, R19, 0x10000, RZ ;  /* 0x0001000013047824 */ /* 0x000fcc00078e00ff */
[----:B------:R-:W0:Y:S02]  /*8770*/  F2I.U64.TRUNC R4, R4 ;  /* 0x0000000400047311 */ /* 0x000e24000020d800 */
[----:B0-----:R-:W-:Y:S01]  /*8780*/  STG.E.64 desc[UR36][R2.64], R4 ;  /* 0x0000000402007986 */ /* 0x001fe2000c101b24 */
[----:B------:R-:W-:Y:S05]  /*8790*/  EXIT ;  /* 0x000000000000794d */ /* 0x000fea0003800000 */
.L_x_4055:
[----:B------:R-:W-:-:S06]  /*87a0*/  IMAD.U32 R19, R19, 0x10000, RZ ;  /* 0x0001000013137824 */ /* 0x000fcc00078e00ff */
[----:B------:R-:W0:Y:S02]  /*87b0*/  F2I.FTZ.U32.TRUNC.NTZ R19, R19 ;  /* 0x0000001300137305 */ /* 0x000e24000021f000 */
[----:B0-----:R-:W-:Y:S01]  /*87c0*/  STG.E desc[UR36][R2.64], R19 ;  /* 0x0000001302007986 */ /* 0x001fe2000c101924 */
[----:B------:R-:W-:Y:S05]  /*87d0*/  EXIT ;  /* 0x000000000000794d */ /* 0x000fea0003800000 */
.L_x_4058:
        /* <DEDUP_REMOVED lines=10> */
.L_x_8045:


//--------------------- .text._ZN2at6native18elementwise_kernelILi128ELi4EZNS0_22gpu_kernel_impl_nocastINS0_13AUnaryFunctorIN3c108BFloat16ES5_S5_ZZZNS0_20copysign_kernel_cudaERNS_18TensorIteratorBaseEENKUlvE_clEvENKUlvE1_clEvEUlS5_S5_E_EEEEvS7_RKT_EUliE_EEviT1_ --------------------------
	.section	.text._ZN2at6native18elementwise_kernelILi128ELi4EZNS0_22gpu_kernel_impl_nocastINS0_13AUnaryFunctorIN3c108BFloat16ES5_S5_ZZZNS0_20copysign_kernel_cudaERNS_18TensorIteratorBaseEENKUlvE_clEvENKUlvE1_clEvEUlS5_S5_E_EEEEvS7_RKT_EUliE_EEviT1_,"ax",@progbits
	.align	128
        .global         _ZN2at6native18elementwise_kernelILi128ELi4EZNS0_22gpu_kernel_impl_nocastINS0_13AUnaryFunctorIN3c108BFloat16ES5_S5_ZZZNS0_20copysign_kernel_cudaERNS_18TensorIteratorBaseEENKUlvE_clEvENKUlvE1_clEvEUlS5_S5_E_EEEEvS7_RKT_EUliE_EEviT1_
        .type           _ZN2at6native18elementwise_kernelILi128ELi4EZNS0_22gpu_kernel_impl_nocastINS0_13AUnaryFunctorIN3c108BFloat16ES5_S5_ZZZNS0_20copysign_kernel_cudaERNS_18TensorIteratorBaseEENKUlvE_clEvENKUlvE1_clEvEUlS5_S5_E_EEEEvS7_RKT_EUliE_EEviT1_,@function
        .size           _ZN2at6native18elementwise_kernelILi128ELi4EZNS0_22gpu_kernel_impl_nocastINS0_13AUnaryFunctorIN3c108BFloat16ES5_S5_ZZZNS0_20copysign_kernel_cudaERNS_18TensorIteratorBaseEENKUlvE_clEvENKUlvE1_clEvEUlS5_S5_E_EEEEvS7_RKT_EUliE_EEviT1_,(.L_x_8046 - _ZN2at6native18elementwise_kernelILi128ELi4EZNS0_22gpu_kernel_impl_nocastINS0_13AUnaryFunctorIN3c108BFloat16ES5_S5_ZZZNS0_20copysign_kernel_cudaERNS_18TensorIteratorBaseEENKUlvE_clEvENKUlvE1_clEvEUlS5_S5_E_EEEEvS7_RKT_EUliE_EEviT1_)
        .other          _ZN2at6native18elementwise_kernelILi128ELi4EZNS0_22gpu_kernel_impl_nocastINS0_13AUnaryFunctorIN3c108BFloat16ES5_S5_ZZZNS0_20copysign_kernel_cudaERNS_18TensorIteratorBaseEENKUlvE_clEvENKUlvE1_clEvEUlS5_S5_E_EEEEvS7_RKT_EUliE_EEviT1_,@"STO_CUDA_ENTRY STV_DEFAULT"
_ZN2at6native18elementwise_kernelILi128ELi4EZNS0_22gpu_kernel_impl_nocastINS0_13AUnaryFunctorIN3c108BFloat16ES5_S5_ZZZNS0_20copysign_kernel_cudaERNS_18TensorIteratorBaseEENKUlvE_clEvENKUlvE1_clEvEUlS5_S5_E_EEEEvS7_RKT_EUliE_EEviT1_:
.text._ZN2at6native18elementwise_kernelILi128ELi4EZNS0_22gpu_kernel_impl_nocastINS0_13AUnaryFunctorIN3c108BFloat16ES5_S5_ZZZNS0_20copysign_kernel_cudaERNS_18TensorIteratorBaseEENKUlvE_clEvENKUlvE1_clEvEUlS5_S5_E_EEEEvS7_RKT_EUliE_EEviT1_:
        /* <DEDUP_REMOVED lines=313> */
.L_x_4061:
        /* <DEDUP_REMOVED lines=13> */
.L_x_4060:
[----:B------:R-:W-:Y:S05]  /*1460*/  BSYNC B0 ;  /* 0x0000000000007941 */ /* 0x000fea0003800000 */
.L_x_4059:
        /* <DEDUP_REMOVED lines=305> */
.L_x_4064:
        /* <DEDUP_REMOVED lines=317> */
.L_x_4065:
        /* <DEDUP_REMOVED lines=13> */
.L_x_4063:
[----:B------:R-:W-:Y:S05]  /*3c20*/  BSYNC B0 ;  /* 0x0000000000007941 */ /* 0x000fea0003800000 */
.L_x_4062:
        /* <DEDUP_REMOVED lines=304> */
.L_x_4066:
        /* <DEDUP_REMOVED lines=13> */
.L_x_4067:
        /* <DEDUP_REMOVED lines=16> */
.L_x_8046:


//--------------------- .text._ZN2at6native27unrolled_elementwise_kernelINS0_13AUnaryFunctorIN3c108BFloat16ES4_S4_ZZZNS0_20copysign_kernel_cudaERNS_18TensorIteratorBaseEENKUlvE_clEvENKUlvE1_clEvEUlS4_S4_E_EESt5arrayIPcLm2EELi4E23TrivialOffsetCalculatorILi1EjESF_NS0_6memory15LoadWithoutCastENSG_16StoreWithoutCastEEEviT_T0_T2_T3_T4_T5_ --------------------------
	.section	.text._ZN2at6native27unrolled_elementwise_kernelINS0_13AUnaryFunctorIN3c108BFloat16ES4_S4_ZZZNS0_20copysign_kernel_cudaERNS_18TensorIteratorBaseEENKUlvE_clEvENKUlvE1_clEvEUlS4_S4_E_EESt5arrayIPcLm2EELi4E23TrivialOffsetCalculatorILi1EjESF_NS0_6memory15LoadWithoutCastENSG_16StoreWithoutCastEEEviT_T0_T2_T3_T4_T5_,"ax",@progbits
	.align	128
        .global         _ZN2at6native27unrolled_elementwise_kernelINS0_13AUnaryFunctorIN3c108BFloat16ES4_S4_ZZZNS0_20copysign_kernel_cudaERNS_18TensorIteratorBaseEENKUlvE_clEvENKUlvE1_clEvEUlS4_S4_E_EESt5arrayIPcLm2EELi4E23TrivialOffsetCalculatorILi1EjESF_NS0_6memory15LoadWithoutCastENSG_16StoreWithoutCastEEEviT_T0_T2_T3_T4_T5_
        .type           _ZN2at6native27unrolled_elementwise_kernelINS0_13AUnaryFunctorIN3c108BFloat16ES4_S4_ZZZNS0_20copysign_kernel_cudaERNS_18TensorIteratorBaseEENKUlvE_clEvENKUlvE1_clEvEUlS4_S4_E_EESt5arrayIPcLm2EELi4E23TrivialOffsetCalculatorILi1EjESF_NS0_6memory15LoadWithoutCastENSG_16StoreWithoutCastEEEviT_T0_T2_T3_T4_T5_,@function
        .size           _ZN2at6native27unrolled_elementwise_kernelINS0_13AUnaryFunctorIN3c108BFloat16ES4_S4_ZZZNS0_20copysign_kernel_cudaERNS_18TensorIteratorBaseEENKUlvE_clEvENKUlvE1_clEvEUlS4_S4_E_EESt5arrayIPcLm2EELi4E23TrivialOffsetCalculatorILi1EjESF_NS0_6memory15LoadWithoutCastENSG_16StoreWithoutCastEEEviT_T0_T2_T3_T4_T5_,(.L_x_8047 - _ZN2at6native27unrolled_elementwise_kernelINS0_13AUnaryFunctorIN3c108BFloat16ES4_S4_ZZZNS0_20copysign_kernel_cudaERNS_18TensorIteratorBaseEENKUlvE_clEvENKUlvE1_clEvEUlS4_S4_E_EESt5arrayIPcLm2EELi4E23TrivialOffsetCalculatorILi1EjESF_NS0_6memory15LoadWithoutCastENSG_16StoreWithoutCastEEEviT_T0_T2_T3_T4_T5_)
        .other          _ZN2at6native27unrolled_elementwise_kernelINS0_13AUnaryFunctorIN3c108BFloat16ES4_S4_ZZZNS0_20copysign_kernel_cudaERNS_18TensorIteratorBaseEENKUlvE_clEvENKUlvE1_clEvEUlS4_S4_E_EESt5arrayIPcLm2EELi4E23TrivialOffsetCalculatorILi1EjESF_NS0_6memory15LoadWithoutCastENSG_16StoreWithoutCastEEEviT_T0_T2_T3_T4_T5_,@"STO_CUDA_ENTRY STV_DEFAULT"
_ZN2at6native27unrolled_elementwise_kernelINS0_13AUnaryFunctorIN3c108BFloat16ES4_S4_ZZZNS0_20copysign_kernel_cudaERNS_18TensorIteratorBaseEENKUlvE_clEvENKUlvE1_clEvEUlS4_S4_E_EESt5arrayIPcLm2EELi4E23TrivialOffsetCalculatorILi1EjESF_NS0_6memory15LoadWithoutCastENSG_16StoreWithoutCastEEEviT_T0_T2_T3_T4_T5_:
.text._ZN2at6native27unrolled_elementwise_kernelINS0_13AUnaryFunctorIN3c108BFloat16ES4_S4_ZZZNS0_20copysign_kernel_cudaERNS_18TensorIteratorBaseEENKUlvE_clEvENKUlvE1_clEvEUlS4_S4_E_EESt5arrayIPcLm2EELi4E23TrivialOffsetCalculatorILi1EjESF_NS0_6memory15LoadWithoutCastENSG_16StoreWithoutCastEEEviT_T0_T2_T3_T4_T5_:
        /* <DEDUP_REMOVED lines=23> */
[----:B------:R-:W-:-:S04]  /*0170*/  PRMT R11, RZ, 0x7610, R11 ;  /* 0x00007610ff0b7816 */ /* 0x000fc8000000000b */
        /* <DEDUP_REMOVED lines=30> */
[----:B------:R-:W-:-:S04]  /*0360*/  @!P1 LOP3.LUT R12, R17, 0x80000000, R12, 0xb8, !PT ;  /* 0x80000000110c9812 */ /* 0x000fc800078eb80c */
[----:B------:R-:W-:Y:S02]  /*0370*/  @!P1 F2FP.BF16.F32.PACK_AB R5, RZ, R12 ;  /* 0x0000000cff05923e */ /* 0x000fe400000010ff */
[----:B------:R-:W-:-:S04]  /*0380*/  @!P2 SHF.L.U32 R11, R11, 0x10, RZ ;  /* 0x000000100b0ba819 */ /* 0x000fc800000006ff */
[----:B------:R-:W-:-:S04]  /*0390*/  @!P2 LOP3.LUT R11, R6, 0x80000000, R11, 0xb8, !PT ;  /* 0x80000000060ba812 */ /* 0x000fc800078eb80b */
        /* <DEDUP_REMOVED lines=13> */
.L_x_4069:
[----:B------:R-:W-:Y:S05]  /*0470*/  BSYNC B0 ;  /* 0x0000000000007941 */ /* 0x000fea0003800000 */
.L_x_4068:
        /* <DEDUP_REMOVED lines=12> */
.L_x_4070:
        /* <DEDUP_REMOVED lines=12> */
.L_x_8047:


//--------------------- .text._ZN2at6native29vectorized_elementwise_kernelILi2ENS0_13AUnaryFunctorIN3c108BFloat16ES4_S4_ZZZNS0_20copysign_kernel_cudaERNS_18TensorIteratorBaseEENKUlvE_clEvENKUlvE1_clEvEUlS4_S4_E_EESt5arrayIPcLm2EEEEviT0_T1_ --------------------------
	.section	.text._ZN2at6native29vectorized_elementwise_kernelILi2ENS0_13AUnaryFunctorIN3c108BFloat16ES4_S4_ZZZNS0_20copysign_kernel_cudaERNS_18TensorIteratorBaseEENKUlvE_clEvENKUlvE1_clEvEUlS4_S4_E_EESt5arrayIPcLm2EEEEviT0_T1_,"ax",@progbits
	.align	128
        .global         _ZN2at6native29vectorized_elementwise_kernelILi2ENS0_13AUnaryFunctorIN3c108BFloat16ES4_S4_ZZZNS0_20copysign_kernel_cudaERNS_18TensorIteratorBaseEENKUlvE_clEvENKUlvE1_clEvEUlS4_S4_E_EESt5arrayIPcLm2EEEEviT0_T1_
        .type           _ZN2at6native29vectorized_elementwise_kernelILi2ENS0_13AUnaryFunctorIN3c108BFloat16ES4_S4_ZZZNS0_20copysign_kernel_cudaERNS_18TensorIteratorBaseEENKUlvE_clEvENKUlvE1_clEvEUlS4_S4_E_EESt5arrayIPcLm2EEEEviT0_T1_,@function
        .size           _ZN2at6native29vectorized_elementwise_kernelILi2ENS0_13AUnaryFunctorIN3c108BFloat16ES4_S4_ZZZNS0_20copysign_kernel_cudaERNS_18TensorIteratorBaseEENKUlvE_clEvENKUlvE1_clEvEUlS4_S4_E_EESt5arrayIPcLm2EEEEviT0_T1_,(.L_x_8048 - _ZN2at6native29vectorized_elementwise_kernelILi2ENS0_13AUnaryFunctorIN3c108BFloat16ES4_S4_ZZZNS0_20copysign_kernel_cudaERNS_18TensorIteratorBaseEENKUlvE_clEvENKUlvE1_clEvEUlS4_S4_E_EESt5arrayIPcLm2EEEEviT0_T1_)
        .other          _ZN2at6native29vectorized_elementwise_kernelILi2ENS0_13AUnaryFunctorIN3c108BFloat16ES4_S4_ZZZNS0_20copysign_kernel_cudaERNS_18TensorIteratorBaseEENKUlvE_clEvENKUlvE1_clEvEUlS4_S4_E_EESt5arrayIPcLm2EEEEviT0_T1_,@"STO_CUDA_ENTRY STV_DEFAULT"
_ZN2at6native29vectorized_elementwise_kernelILi2ENS0_13AUnaryFunctorIN3c108BFloat16ES4_S4_ZZZNS0_20copysign_kernel_cudaERNS_18TensorIteratorBaseEENKUlvE_clEvENKUlvE1_clEvEUlS4_S4_E_EESt5arrayIPcLm2EEEEviT0_T1_:
.text._ZN2at6native29vectorized_elementwise_kernelILi2ENS0_13AUnaryFunctorIN3c108BFloat16ES4_S4_ZZZNS0_20copysign_kernel_cudaERNS_18TensorIteratorBaseEENKUlvE_clEvENKUlvE1_clEvEUlS4_S4_E_EESt5arrayIPcLm2EEEEviT0_T1_:
        /* <DEDUP_REMOVED lines=17> */
[----:B------:R0:W5:Y:S01]  /*0110*/  LDG.E R17, desc[UR4][R4.64+0x600] ;  /* 0x0006000404117981 */ /* 0x000162000c1e1900 */
        /* <DEDUP_REMOVED lines=8> */
[----:B0-----:R-:W-:Y:S01]  /*01a0*/  IMAD.U32 R5, R0, 0x10000, RZ ;  /* 0x0001000000057824 */ /* 0x001fe200078e00ff */
[C---:B-----5:R-:W-:Y:S01]  /*01b0*/  PRMT R7, R15.reuse, 0x7632, R7 ;  /* 0x000076320f077816 */ /* 0x060fe20000000007 */
[----:B------:R-:W-:Y:S01]  /*01c0*/  IMAD.U32 R15, R15, 0x10000, RZ ;  /* 0x000100000f0f7824 */ /* 0x000fe200078e00ff */
[----:B------:R-:W-:Y:S01]  /*01d0*/  LOP3.LUT R11, R8, 0x80000000, R11, 0xb8, !PT ;  /* 0x80000000080b7812 */ /* 0x000fe200078eb80b */
[----:B------:R-:W-:Y:S01]  /*01e0*/  IMAD.U32 R13, R6, 0x10000, RZ ;  /* 0x00010000060d7824 */ /* 0x000fe200078e00ff */
[----:B------:R-:W-:Y:S01]  /*01f0*/  PRMT R4, R17, 0x7632, R4 ;  /* 0x0000763211047816 */ /* 0x000fe20000000004 */
[----:B------:R-:W-:Y:S01]  /*0200*/  IMAD.U32 R7, R7, 0x10000, RZ ;  /* 0x0001000007077824 */ /* 0x000fe200078e00ff */
[----:B------:R-:W-:Y:S02]  /*0210*/  SHF.L.U32 R17, R17, 0x10, RZ ;  /* 0x0000001011117819 */ /* 0x000fe400000006ff */
[----:B------:R-:W-:Y:S01]  /*0220*/  LOP3.LUT R15, R8, 0x80000000, R15, 0xb8, !PT ;  /* 0x80000000080f7812 */ /* 0x000fe200078eb80f */
[----:B------:R-:W-:Y:S01]  /*0230*/  IMAD.U32 R19, R4, 0x10000, RZ ;  /* 0x0001000004137824 */ /* 0x000fe200078e00ff */
[----:B------:R-:W-:-:S02]  /*0240*/  LOP3.LUT R17, R8, 0x80000000, R17, 0xb8, !PT ;  /* 0x8000000008117812 */ /* 0x000fc400078eb811 */
[C---:B------:R-:W-:Y:S02]  /*0250*/  LOP3.LUT R0, R8.reuse, 0x80000000, R5, 0xb8, !PT ;  /* 0x8000000008007812 */ /* 0x040fe400078eb805 */
[C---:B------:R-:W-:Y:S02]  /*0260*/  LOP3.LUT R4, R8.reuse, 0x80000000, R13, 0xb8, !PT ;  /* 0x8000000008047812 */ /* 0x040fe400078eb80d */
[C---:B------:R-:W-:Y:S02]  /*0270*/  LOP3.LUT R6, R8.reuse, 0x80000000, R7, 0xb8, !PT ;  /* 0x8000000008067812 */ /* 0x040fe400078eb807 */
        /* <DEDUP_REMOVED lines=10> */
.L_x_4071:
        /* <DEDUP_REMOVED lines=125> */
.L_x_4074:
[----:B------:R-:W-:-:S13]  /*0af0*/  ISETP.GE.AND P0, PT, R24, R5, PT ;  /* 0x000000051800720c */ /* 0x000fda0003f06270 */
[----:B------:R-:W-:Y:S05]  /*0b00*/  @P0 BRA `(.L_x_4076) ;  /* 0x0000000000300947 */ /* 0x000fea0003800000 */
[----:B0-----:R-:W0:Y:S01]  /*0b10*/  LDC.64 R6, c[0x0][0x218] ;  /* 0x00008600ff067b82 */ /* 0x001e220000000a00 */
[----:B------:R-:W-:Y:S01]  /*0b20*/  IADD3 R11, R3, R24, RZ ;  /* 0x00000018030b7210 */ /* 0x000fe20007ffe0ff */
[----:B------:R-:W-:-:S04]  /*0b30*/  VIADD R24, R24, 0x80 ;  /* 0x0000008018187836 */ /* 0x000fc80000000000 */
[----:B0-----:R-:W-:-:S05]  /*0b40*/  IMAD.WIDE.U32 R6, R11, 0x2, R6 ;  /* 0x000000020b067825 */ /* 0x001fca00078e0006 */
[----:B------:R1:W-:Y:S02]  /*0b50*/  STG.E.U16 desc[UR4][R6.64], R8 ;  /* 0x0000000806007986 */ /* 0x0003e4000c101504 */
.L_x_4075:
[----:B------:R-:W-:-:S13]  /*0b60*/  ISETP.GE.AND P0, PT, R24, R5, PT ;  /* 0x000000051800720c */ /* 0x000fda0003f06270 */
[----:B------:R-:W-:Y:S05]  /*0b70*/  @P0 BRA `(.L_x_4077) ;  /* 0x0000000000340947 */ /* 0x000fea0003800000 */
[----:B01----:R-:W0:Y:S01]  /*0b80*/  LDC.64 R6, c[0x0][0x218] ;  /* 0x00008600ff067b82 */ /* 0x003e220000000a00 */
[----:B------:R-:W-:Y:S02]  /*0b90*/  IMAD.IADD R11, R3, 0x1, R24 ;  /* 0x00000001030b7824 */ /* 0x000fe400078e0218 */
[----:B------:R-:W-:Y:S02]  /*0ba0*/  VIADD R24, R24, 0x80 ;  /* 0x0000008018187836 */ /* 0x000fe40000000000 */
[----:B0-----:R-:W-:-:S05]  /*0bb0*/  IMAD.WIDE.U32 R6, R11, 0x2, R6 ;  /* 0x000000020b067825 */ /* 0x001fca00078e0006 */
[----:B------:R1:W-:Y:S02]  /*0bc0*/  STG.E.U16 desc[UR4][R6.64], R9 ;  /* 0x0000000906007986 */ /* 0x0003e4000c101504 */
.L_x_4076:
        /* <DEDUP_REMOVED lines=8> */
.L_x_4077:
[----:B------:R-:W-:Y:S05]  /*0c50*/  BSYNC B1 ;  /* 0x0000000000017941 */ /* 0x000fea0003800000 */
.L_x_4073:
[----:B------:R-:W-:-:S13]  /*0c60*/  ISETP.GE.AND P0, PT, R24, R5, PT ;  /* 0x000000051800720c */ /* 0x000fda0003f06270 */
[----:B012---:R-:W0:Y:S01]  /*0c70*/  @!P0 LDC.64 R6, c[0x0][0x218] ;  /* 0x00008600ff068b82 */ /* 0x007e220000000a00 */
[----:B------:R-:W-:Y:S02]  /*0c80*/  @!P0 IMAD.IADD R9, R3, 0x1, R24 ;  /* 0x0000000103098824 */ /* 0x000fe400078e0218 */
[----:B------:R-:W-:Y:S02]  /*0c90*/  @!P0 VIADD R24, R24, 0x80 ;  /* 0x0000008018188836 */ /* 0x000fe40000000000 */
[----:B0-----:R-:W-:-:S05]  /*0ca0*/  @!P0 IMAD.WIDE.U32 R6, R9, 0x2, R6 ;  /* 0x0000000209068825 */ /* 0x001fca00078e0006 */
[----:B------:R2:W-:Y:S02]  /*0cb0*/  @!P0 STG.E.U16 desc[UR4][R6.64], R21 ;  /* 0x0000001506008986 */ /* 0x0005e4000c101504 */
.L_x_4078:
[----:B------:R-:W-:Y:S05]  /*0cc0*/  BSYNC B0 ;  /* 0x0000000000007941 */ /* 0x000fea0003800000 */
.L_x_4072:
        /* <DEDUP_REMOVED lines=8> */
.L_x_4079:
        /* <DEDUP_REMOVED lines=11> */
.L_x_8048:


//--------------------- .text._ZN2at6native29vectorized_elementwise_kernelILi4ENS0_13AUnaryFunctorIN3c108BFloat16ES4_S4_ZZZNS0_20copysign_kernel_cudaERNS_18TensorIteratorBaseEENKUlvE_clEvENKUlvE1_clEvEUlS4_S4_E_EESt5arrayIPcLm2EEEEviT0_T1_ --------------------------
	.section	.text._ZN2at6native29vectorized_elementwise_kernelILi4ENS0_13AUnaryFunctorIN3c108BFloat16ES4_S4_ZZZNS0_20copysign_kernel_cudaERNS_18TensorIteratorBaseEENKUlvE_clEvENKUlvE1_clEvEUlS4_S4_E_EESt5arrayIPcLm2EEEEviT0_T1_,"ax",@progbits
	.align	128
        .global         _ZN2at6native29vectorized_elementwise_kernelILi4ENS0_13AUnaryFunctorIN3c108BFloat16ES4_S4_ZZZNS0_20copysign_kernel_cudaERNS_18TensorIteratorBaseEENKUlvE_clEvENKUlvE1_clEvEUlS4_S4_E_EESt5arrayIPcLm2EEEEviT0_T1_
        .type           _ZN2at6native29vectorized_elementwise_kernelILi4ENS0_13AUnaryFunctorIN3c108BFloat16ES4_S4_ZZZNS0_20copysign_kernel_cudaERNS_18TensorIteratorBaseEENKUlvE_clEvENKUlvE1_clEvEUlS4_S4_E_EESt5arrayIPcLm2EEEEviT0_T1_,@function
        .size           _ZN2at6native29vectorized_elementwise_kernelILi4ENS0_13AUnaryFunctorIN3c108BFloat16ES4_S4_ZZZNS0_20copysign_kernel_cudaERNS_18TensorIteratorBaseEENKUlvE_clEvENKUlvE1_clEvEUlS4_S4_E_EESt5arrayIPcLm2EEEEviT0_T1_,(.L_x_8049 - _ZN2at6native29vectorized_elementwise_kernelILi4ENS0_13AUnaryFunctorIN3c108BFloat16ES4_S4_ZZZNS0_20copysign_kernel_cudaERNS_18TensorIteratorBaseEENKUlvE_clEvENKUlvE1_clEvEUlS4_S4_E_EESt5arrayIPcLm2EEEEviT0_T1_)
        .other          _ZN2at6native29vectorized_elementwise_kernelILi4ENS0_13AUnaryFunctorIN3c108BFloat16ES4_S4_ZZZNS0_20copysign_kernel_cudaERNS_18TensorIteratorBaseEENKUlvE_clEvENKUlvE1_clEvEUlS4_S4_E_EESt5arrayIPcLm2EEEEviT0_T1_,@"STO_CUDA_ENTRY STV_DEFAULT"
_ZN2at6native29vectorized_elementwise_kernelILi4ENS0_13AUnaryFunctorIN3c108BFloat16ES4_S4_ZZZNS0_20copysign_kernel_cudaERNS_18TensorIteratorBaseEENKUlvE_clEvENKUlvE1_clEvEUlS4_S4_E_EESt5arrayIPcLm2EEEEviT0_T1_:
.text._ZN2at6native29vectorized_elementwise_kernelILi4ENS0_13AUnaryFunctorIN3c108BFloat16ES4_S4_ZZZNS0_20copysign_kernel_cudaERNS_18TensorIteratorBaseEENKUlvE_clEvENKUlvE1_clEvEUlS4_S4_E_EESt5arrayIPcLm2EEEEviT0_T1_:
        /* <DEDUP_REMOVED lines=29> */
[C---:B------:R-:W-:Y:S01]  /*01d0*/  LOP3.LUT R11, R10.reuse, 0x80000000, R11, 0xb8, !PT ;  /* 0x800000000a0b7812 */ /* 0x040fe200078eb80b */
[----:B------:R-:W-:Y:S01]  /*01e0*/  IMAD.U32 R7, R7, 0x10000, RZ ;  /* 0x0001000007077824 */ /* 0x000fe200078e00ff */
[----:B------:R-:W-:Y:S01]  /*01f0*/  LOP3.LUT R13, R10, 0x80000000, R13, 0xb8, !PT ;  /* 0x800000000a0d7812 */ /* 0x000fe200078eb80d */
[----:B------:R-:W-:Y:S01]  /*0200*/  IMAD.U32 R19, R4, 0x10000, RZ ;  /* 0x0001000004137824 */ /* 0x000fe200078e00ff */
[----:B------:R-:W-:-:S02]  /*0210*/  LOP3.LUT R15, R10, 0x80000000, R15, 0xb8, !PT ;  /* 0x800000000a0f7812 */ /* 0x000fc400078eb80f */
[C---:B------:R-:W-:Y:S02]  /*0220*/  LOP3.LUT R17, R10.reuse, 0x80000000, R17, 0xb8, !PT ;  /* 0x800000000a117812 */ /* 0x040fe400078eb811 */
[C---:B------:R-:W-:Y:S02]  /*0230*/  LOP3.LUT R0, R10.reuse, 0x80000000, R5, 0xb8, !PT ;  /* 0x800000000a007812 */ /* 0x040fe400078eb805 */
[C---:B------:R-:W-:Y:S02]  /*0240*/  LOP3.LUT R4, R10.reuse, 0x80000000, R9, 0xb8, !PT ;  /* 0x800000000a047812 */ /* 0x040fe400078eb809 */
[C---:B------:R-:W-:Y:S02]  /*0250*/  LOP3.LUT R6, R10.reuse, 0x80000000, R7, 0xb8, !PT ;  /* 0x800000000a067812 */ /* 0x040fe400078eb807 */
        /* <DEDUP_REMOVED lines=8> */
.L_x_4080:
        /* <DEDUP_REMOVED lines=125> */
.L_x_4083:
[----:B------:R-:W-:-:S13]  /*0ab0*/  ISETP.GE.AND P0, PT, R24, R5, PT ;  /* 0x000000051800720c */ /* 0x000fda0003f06270 */
[----:B------:R-:W-:Y:S05]  /*0ac0*/  @P0 BRA `(.L_x_4085) ;  /* 0x0000000000300947 */ /* 0x000fea0003800000 */
[----:B0-----:R-:W0:Y:S01]  /*0ad0*/  LDC.64 R6, c[0x0][0x218] ;  /* 0x00008600ff067b82 */ /* 0x001e220000000a00 */
[----:B------:R-:W-:Y:S01]  /*0ae0*/  IADD3 R11, R3, R24, RZ ;  /* 0x00000018030b7210 */ /* 0x000fe20007ffe0ff */
[----:B------:R-:W-:-:S04]  /*0af0*/  VIADD R24, R24, 0x80 ;  /* 0x0000008018187836 */ /* 0x000fc80000000000 */
[----:B0-----:R-:W-:-:S05]  /*0b00*/  IMAD.WIDE.U32 R6, R11, 0x2, R6 ;  /* 0x000000020b067825 */ /* 0x001fca00078e0006 */
[----:B------:R1:W-:Y:S02]  /*0b10*/  STG.E.U16 desc[UR4][R6.64], R8 ;  /* 0x0000000806007986 */ /* 0x0003e4000c101504 */
.L_x_4084:
[----:B------:R-:W-:-:S13]  /*0b20*/  ISETP.GE.AND P0, PT, R24, R5, PT ;  /* 0x000000051800720c */ /* 0x000fda0003f06270 */
[----:B------:R-:W-:Y:S05]  /*0b30*/  @P0 BRA `(.L_x_4086) ;  /* 0x0000000000340947 */ /* 0x000fea0003800000 */
[----:B01----:R-:W0:Y:S01]  /*0b40*/  LDC.64 R6, c[0x0][0x218] ;  /* 0x00008600ff067b82 */ /* 0x003e220000000a00 */
[----:B------:R-:W-:Y:S02]  /*0b50*/  IMAD.IADD R11, R3, 0x1, R24 ;  /* 0x00000001030b7824 */ /* 0x000fe400078e0218 */
[----:B------:R-:W-:Y:S02]  /*0b60*/  VIADD R24, R24, 0x80 ;  /* 0x0000008018187836 */ /* 0x000fe40000000000 */
[----:B0-----:R-:W-:-:S05]  /*0b70*/  IMAD.WIDE.U32 R6, R11, 0x2, R6 ;  /* 0x000000020b067825 */ /* 0x001fca00078e0006 */
[----:B------:R1:W-:Y:S02]  /*0b80*/  STG.E.U16 desc[UR4][R6.64], R9 ;  /* 0x0000000906007986 */ /* 0x0003e4000c101504 */
.L_x_4085:
        /* <DEDUP_REMOVED lines=8> */
.L_x_4086:
[----:B------:R-:W-:Y:S05]  /*0c10*/  BSYNC B1 ;  /* 0x0000000000017941 */ /* 0x000fea0003800000 */
.L_x_4082:
[----:B------:R-:W-:-:S13]  /*0c20*/  ISETP.GE.AND P0, PT, R24, R5, PT ;  /* 0x000000051800720c */ /* 0x000fda0003f06270 */
[----:B012---:R-:W0:Y:S01]  /*0c30*/  @!P0 LDC.64 R6, c[0x0][0x218] ;  /* 0x00008600ff068b82 */ /* 0x007e220000000a00 */
[----:B------:R-:W-:Y:S02]  /*0c40*/  @!P0 IMAD.IADD R9, R3, 0x1, R24 ;  /* 0x0000000103098824 */ /* 0x000fe400078e0218 */
[----:B------:R-:W-:Y:S02]  /*0c50*/  @!P0 VIADD R24, R24, 0x80 ;  /* 0x0000008018188836 */ /* 0x000fe40000000000 */
[----:B0-----:R-:W-:-:S05]  /*0c60*/  @!P0 IMAD.WIDE.U32 R6, R9, 0x2, R6 ;  /* 0x0000000209068825 */ /* 0x001fca00078e0006 */
[----:B------:R2:W-:Y:S02]  /*0c70*/  @!P0 STG.E.U16 desc[UR4][R6.64], R21 ;  /* 0x0000001506008986 */ /* 0x0005e4000c101504 */
.L_x_4087:
[----:B------:R-:W-:Y:S05]  /*0c80*/  BSYNC B0 ;  /* 0x0000000000007941 */ /* 0x000fea0003800000 */
.L_x_4081:
        /* <DEDUP_REMOVED lines=8> */
.L_x_4088:
        /* <DEDUP_REMOVED lines=15> */
.L_x_8049:


//--------------------- .text._ZN2at6native29vectorized_elementwise_kernelILi8ENS0_13AUnaryFunctorIN3c108BFloat16ES4_S4_ZZZNS0_20copysign_kernel_cudaERNS_18TensorIteratorBaseEENKUlvE_clEvENKUlvE1_clEvEUlS4_S4_E_EESt5arrayIPcLm2EEEEviT0_T1_ --------------------------
	.section	.text._ZN2at6native29vectorized_elementwise_kernelILi8ENS0_13AUnaryFunctorIN3c108BFloat16ES4_S4_ZZZNS0_20copysign_kernel_cudaERNS_18TensorIteratorBaseEENKUlvE_clEvENKUlvE1_clEvEUlS4_S4_E_EESt5arrayIPcLm2EEEEviT0_T1_,"ax",@progbits
	.align	128
        .global         _ZN2at6native29vectorized_elementwise_kernelILi8ENS0_13AUnaryFunctorIN3c108BFloat16ES4_S4_ZZZNS0_20copysign_kernel_cudaERNS_18TensorIteratorBaseEENKUlvE_clEvENKUlvE1_clEvEUlS4_S4_E_EESt5arrayIPcLm2EEEEviT0_T1_
        .type           _ZN2at6native29vectorized_elementwise_kernelILi8ENS0_13AUnaryFunctorIN3c108BFloat16ES4_S4_ZZZNS0_20copysign_kernel_cudaERNS_18TensorIteratorBaseEENKUlvE_clEvENKUlvE1_clEvEUlS4_S4_E_EESt5arrayIPcLm2EEEEviT0_T1_,@function
        .size           _ZN2at6native29vectorized_elementwise_kernelILi8ENS0_13AUnaryFunctorIN3c108BFloat16ES4_S4_ZZZNS0_20copysign_kernel_cudaERNS_18TensorIteratorBaseEENKUlvE_clEvENKUlvE1_clEvEUlS4_S4_E_EESt5arrayIPcLm2EEEEviT0_T1_,(.L_x_8050 - _ZN2at6native29vectorized_elementwise_kernelILi8ENS0_13AUnaryFunctorIN3c108BFloat16ES4_S4_ZZZNS0_20copysign_kernel_cudaERNS_18TensorIteratorBaseEENKUlvE_clEvENKUlvE1_clEvEUlS4_S4_E_EESt5arrayIPcLm2EEEEviT0_T1_)
        .other          _ZN2at6native29vectorized_elementwise_kernelILi8ENS0_13AUnaryFunctorIN3c108BFloat16ES4_S4_ZZZNS0_20copysign_kernel_cudaERNS_18TensorIteratorBaseEENKUlvE_clEvENKUlvE1_clEvEUlS4_S4_E_EESt5arrayIPcLm2EEEEviT0_T1_,@"STO_CUDA_ENTRY STV_DEFAULT"
_ZN2at6native29vectorized_elementwise_kernelILi8ENS0_13AUnaryFunctorIN3c108BFloat16ES4_S4_ZZZNS0_20copysign_kernel_cudaERNS_18TensorIteratorBaseEENKUlvE_clEvENKUlvE1_clEvEUlS4_S4_E_EESt5arrayIPcLm2EEEEviT0_T1_:
.text._ZN2at6native29vectorized_elementwise_kernelILi8ENS0_13AUnaryFunctorIN3c108BFloat16ES4_S4_ZZZNS0_20copysign_kernel_cudaERNS_18TensorIteratorBaseEENKUlvE_clEvENKUlvE1_clEvEUlS4_S4_E_EESt5arrayIPcLm2EEEEviT0_T1_:
        /* <DEDUP_REMOVED lines=28> */
[C---:B------:R-:W-:Y:S01]  /*01c0*/  LOP3.LUT R14, R7.reuse, 0x80000000, R14, 0xb8, !PT ;  /* 0x80000000070e7812 */ /* 0x040fe200078eb80e */
[----:B------:R-:W-:Y:S01]  /*01d0*/  IMAD.U32 R6, R6, 0x10000, RZ ;  /* 0x0001000006067824 */ /* 0x000fe200078e00ff */
[C---:B------:R-:W-:Y:S01]  /*01e0*/  LOP3.LUT R16, R7.reuse, 0x80000000, R16, 0xb8, !PT ;  /* 0x8000000007107812 */ /* 0x040fe200078eb810 */
        /* <DEDUP_REMOVED lines=10> */
[----:B------:R-:W-:-:S05]  /*0290*/  F2FP.BF16.F32.PACK_AB R7, R7, R20 ;  /* 0x000000140707723e */ /* 0x000fca00000010ff */
[----:B------:R-:W-:Y:S01]  /*02a0*/  STG.E.128 desc[UR4][R2.64], R4 ;  /* 0x0000000402007986 */ /* 0x000fe2000c101d04 */
[----:B------:R-:W-:Y:S05]  /*02b0*/  EXIT ;  /* 0x000000000000794d */ /* 0x000fea0003800000 */
.L_x_4089:
        /* <DEDUP_REMOVED lines=125> */
.L_x_4092:
[----:B------:R-:W-:-:S13]  /*0a90*/  ISETP.GE.AND P0, PT, R24, R5, PT ;  /* 0x000000051800720c */ /* 0x000fda0003f06270 */
[----:B------:R-:W-:Y:S05]  /*0aa0*/  @P0 BRA `(.L_x_4094) ;  /* 0x0000000000300947 */ /* 0x000fea0003800000 */
[----:B0-----:R-:W0:Y:S01]  /*0ab0*/  LDC.64 R6, c[0x0][0x218] ;  /* 0x00008600ff067b82 */ /* 0x001e220000000a00 */
[----:B------:R-:W-:Y:S01]  /*0ac0*/  IADD3 R11, R3, R24, RZ ;  /* 0x00000018030b7210 */ /* 0x000fe20007ffe0ff */
[----:B------:R-:W-:-:S04]  /*0ad0*/  VIADD R24, R24, 0x80 ;  /* 0x0000008018187836 */ /* 0x000fc80000000000 */
[----:B0-----:R-:W-:-:S05]  /*0ae0*/  IMAD.WIDE.U32 R6, R11, 0x2, R6 ;  /* 0x000000020b067825 */ /* 0x001fca00078e0006 */
[----:B------:R1:W-:Y:S02]  /*0af0*/  STG.E.U16 desc[UR4][R6.64], R8 ;  /* 0x0000000806007986 */ /* 0x0003e4000c101504 */
.L_x_4093:
[----:B------:R-:W-:-:S13]  /*0b00*/  ISETP.GE.AND P0, PT, R24, R5, PT ;  /* 0x000000051800720c */ /* 0x000fda0003f06270 */
[----:B------:R-:W-:Y:S05]  /*0b10*/  @P0 BRA `(.L_x_4095) ;  /* 0x0000000000340947 */ /* 0x000fea0003800000 */
[----:B01----:R-:W0:Y:S01]  /*0b20*/  LDC.64 R6, c[0x0][0x218] ;  /* 0x00008600ff067b82 */ /* 0x003e220000000a00 */
[----:B------:R-:W-:Y:S02]  /*0b30*/  IMAD.IADD R11, R3, 0x1, R24 ;  /* 0x00000001030b7824 */ /* 0x000fe400078e0218 */
[----:B------:R-:W-:Y:S02]  /*0b40*/  VIADD R24, R24, 0x80 ;  /* 0x0000008018187836 */ /* 0x000fe40000000000 */
[----:B0-----:R-:W-:-:S05]  /*0b50*/  IMAD.WIDE.U32 R6, R11, 0x2, R6 ;  /* 0x000000020b067825 */ /* 0x001fca00078e0006 */
[----:B------:R1:W-:Y:S02]  /*0b60*/  STG.E.U16 desc[UR4][R6.64], R9 ;  /* 0x0000000906007986 */ /* 0x0003e4000c101504 */
.L_x_4094:
        /* <DEDUP_REMOVED lines=8> */
.L_x_4095:
[----:B------:R-:W-:Y:S05]  /*0bf0*/  BSYNC B1 ;  /* 0x0000000000017941 */ /* 0x000fea0003800000 */
.L_x_4091:
[----:B------:R-:W-:-:S13]  /*0c00*/  ISETP.GE.AND P0, PT, R24, R5, PT ;  /* 0x000000051800720c */ /* 0x000fda0003f06270 */
[----:B012---:R-:W0:Y:S01]  /*0c10*/  @!P0 LDC.64 R6, c[0x0][0x218] ;  /* 0x00008600ff068b82 */ /* 0x007e220000000a00 */
[----:B------:R-:W-:Y:S02]  /*0c20*/  @!P0 IMAD.IADD R9, R3, 0x1, R24 ;  /* 0x0000000103098824 */ /* 0x000fe400078e0218 */
[----:B------:R-:W-:Y:S02]  /*0c30*/  @!P0 VIADD R24, R24, 0x80 ;  /* 0x0000008018188836 */ /* 0x000fe40000000000 */
[----:B0-----:R-:W-:-:S05]  /*0c40*/  @!P0 IMAD.WIDE.U32 R6, R9, 0x2, R6 ;  /* 0x0000000209068825 */ /* 0x001fca00078e0006 */
[----:B------:R2:W-:Y:S02]  /*0c50*/  @!P0 STG.E.U16 desc[UR4][R6.64], R21 ;  /* 0x0000001506008986 */ /* 0x0005e4000c101504 */
.L_x_4096:
[----:B------:R-:W-:Y:S05]  /*0c60*/  BSYNC B0 ;  /* 0x0000000000007941 */ /* 0x000fea0003800000 */
.L_x_4090:
        /* <DEDUP_REMOVED lines=8> */
.L_x_4097:
        /* <DEDUP_REMOVED lines=9> */
.L_x_8050:


//--------------------- .text._ZN2at6native18elementwise_kernelILi128ELi4EZNS0_15gpu_kernel_implINS0_13BinaryFunctorIfffZZZNS0_20copysign_kernel_cudaERNS_18TensorIteratorBaseEENKUlvE_clEvENKUlvE0_clEvEUlffE_EEEEvS5_RKT_EUliE_EEviT1_ --------------------------
	.section	.text._ZN2at6native18elementwise_kernelILi128ELi4EZNS0_15gpu_kernel_implINS0_13BinaryFunctorIfffZZZNS0_20copysign_kernel_cudaERNS_18TensorIteratorBaseEENKUlvE_clEvENKUlvE0_clEvEUlffE_EEEEvS5_RKT_EUliE_EEviT1_,"ax",@progbits
	.align	128
        .global         _ZN2at6native18elementwise_kernelILi128ELi4EZNS0_15gpu_kernel_implINS0_13BinaryFunctorIfffZZZNS0_20copysign_kernel_cudaERNS_18TensorIteratorBaseEENKUlvE_clEvENKUlvE0_clEvEUlffE_EEEEvS5_RKT_EUliE_EEviT1_
        .type           _ZN2at6native18elementwise_kernelILi128ELi4EZNS0_15gpu_kernel_implINS0_13BinaryFunctorIfffZZZNS0_20copysign_kernel_cudaERNS_18TensorIteratorBaseEENKUlvE_clEvENKUlvE0_clEvEUlffE_EEEEvS5_RKT_EUliE_EEviT1_,@function
        .size           _ZN2at6native18elementwise_kernelILi128ELi4EZNS0_15gpu_kernel_implINS0_13BinaryFunctorIfffZZZNS0_20copysign_kernel_cudaERNS_18TensorIteratorBaseEENKUlvE_clEvENKUlvE0_clEvEUlffE_EEEEvS5_RKT_EUliE_EEviT1_,(.L_x_8051 - _ZN2at6native18elementwise_kernelILi128ELi4EZNS0_15gpu_kernel_implINS0_13BinaryFunctorIfffZZZNS0_20copysign_kernel_cudaERNS_18TensorIteratorBaseEENKUlvE_clEvENKUlvE0_clEvEUlffE_EEEEvS5_RKT_EUliE_EEviT1_)
        .other          _ZN2at6native18elementwise_kernelILi128ELi4EZNS0_15gpu_kernel_implINS0_13BinaryFunctorIfffZZZNS0_20copysign_kernel_cudaERNS_18TensorIteratorBaseEENKUlvE_clEvENKUlvE0_clEvEUlffE_EEEEvS5_RKT_EUliE_EEviT1_,@"STO_CUDA_ENTRY STV_DEFAULT"
_ZN2at6native18elementwise_kernelILi128ELi4EZNS0_15gpu_kernel_implINS0_13BinaryFunctorIfffZZZNS0_20copysign_kernel_cudaERNS_18TensorIteratorBaseEENKUlvE_clEvENKUlvE0_clEvEUlffE_EEEEvS5_RKT_EUliE_EEviT1_:
.text._ZN2at6native18elementwise_kernelILi128ELi4EZNS0_15gpu_kernel_implINS0_13BinaryFunctorIfffZZZNS0_20copysign_kernel_cudaERNS_18TensorIteratorBaseEENKUlvE_clEvENKUlvE0_clEvEUlffE_EEEEvS5_RKT_EUliE_EEviT1_:
        /* <DEDUP_REMOVED lines=365> */
.L_x_4100:
[----:B------:R-:W0:Y:S01]  /*16d0*/  LDC.U8 R5, c[0x0][0x492] ;  /* 0x00012480ff057b82 */ /* 0x000e220000000000 */
[----:B------:R-:W-:Y:S01]  /*16e0*/  ULDC.64 UR4, c[0x0][0x478] ;  /* 0x00011e0000047ab9 */ /* 0x000fe20000000a00 */
[----:B------:R-:W-:Y:S01]  /*16f0*/  ULDC.64 UR6, c[0x0][0x480] ;  /* 0x0001200000067ab9 */ /* 0x000fe20000000a00 */
[----:B------:R-:W-:Y:S01]  /*1700*/  IADD3 R16, P1, R16, UR4, RZ ;  /* 0x0000000410107c10 */ /* 0x000fe2000ff3e0ff */
[----:B------:R-:W-:Y:S01]  /*1710*/  BSSY B6, `(.L_x_4101) ;  /* 0x00000e0000067945 */ /* 0x000fe20003800000 */
        /* <DEDUP_REMOVED lines=15> */
[----:B--2---:R0:W1:Y:S01]  /*1810*/  I2F.S16 R19, R2 ;  /* 0x0000000200137306 */ /* 0x0040620000101400 */
[----:B------:R-:W-:Y:S05]  /*1820*/  BRA `(.L_x_4107) ;  /* 0x0000000c00387947 */ /* 0x000fea0003800000 */
.L_x_4105:
[----:B------:R-:W2:Y:S02]  /*1830*/  LDG.E.U8 R2, desc[UR36][R2.64] ;  /* 0x0000002402027981 */ /* 0x000ea4000c1e1100 */
[----:B--2---:R-:W-:Y:S01]  /*1840*/  I2FP.F32.U32 R19, R2 ;  /* 0x0000000200137245 */ /* 0x004fe20000201000 */
[----:B------:R-:W-:Y:S06]  /*1850*/  BRA `(.L_x_4107) ;  /* 0x0000000c002c7947 */ /* 0x000fec0003800000 */
.L_x_4104:
[----:B------:R-:W-:-:S13]  /*1860*/  ISETP.NE.AND P0, PT, R4, 0x2, PT ;  /* 0x000000020400780c */ /* 0x000fda0003f05270 */
[----:B------:R-:W-:Y:S05]  /*1870*/  @!P0 BRA `(.L_x_4108) ;  /* 0x0000000000288947 */ /* 0x000fea0003800000 */
[----:B------:R-:W-:-:S13]  /*1880*/  ISETP.NE.AND P0, PT, R4, 0x3, PT ;  /* 0x000000030400780c */ /* 0x000fda0003f05270 */
[----:B------:R-:W-:Y:S05]  /*1890*/  @!P0 BRA `(.L_x_4109) ;  /* 0x0000000000148947 */ /* 0x000fea0003800000 */
[----:B------:R-:W-:-:S13]  /*18a0*/  ISETP.NE.AND P0, PT, R4, 0x4, PT ;  /* 0x000000040400780c */ /* 0x000fda0003f05270 */
[----:B------:R-:W-:Y:S05]  /*18b0*/  @P0 BRA `(.L_x_4106) ;  /* 0x0000000800b80947 */ /* 0x000fea0003800000 */
[----:B------:R-:W2:Y:S02]  /*18c0*/  LDG.E.64 R2, desc[UR36][R2.64] ;  /* 0x0000002402027981 */ /* 0x000ea4000c1e1b00 */
[----:B--2---:R4:W0:Y:S01]  /*18d0*/  I2F.S64 R19, R2 ;  /* 0x0000000200137312 */ /* 0x0048220000301400 */
[----:B------:R-:W-:Y:S05]  /*18e0*/  BRA `(.L_x_4107) ;  /* 0x0000000c00087947 */ /* 0x000fea0003800000 */
.L_x_4109:
[----:B------:R-:W2:Y:S02]  /*18f0*/  LDG.E R2, desc[UR36][R2.64] ;  /* 0x0000002402027981 */ /* 0x000ea4000c1e1900 */
[----:B--2---:R-:W-:Y:S01]  /*1900*/  I2FP.F32.S32 R19, R2 ;  /* 0x0000000200137245 */ /* 0x004fe20000201400 */
[----:B------:R-:W-:Y:S06]  /*1910*/  BRA `(.L_x_4107) ;  /* 0x0000000800fc7947 */ /* 0x000fec0003800000 */
.L_x_4108:
[----:B------:R-:W2:Y:S02]  /*1920*/  LDG.E.U16 R2, desc[UR36][R2.64] ;  /* 0x0000002402027981 */ /* 0x000ea4000c1e1500 */
[----:B--2---:R0:W1:Y:S01]  /*1930*/  I2F.S16 R19, R2 ;  /* 0x0000000200137306 */ /* 0x0040620000101400 */
[----:B------:R-:W-:Y:S05]  /*1940*/  BRA `(.L_x_4107) ;  /* 0x0000000800f07947 */ /* 0x000fea0003800000 */
.L_x_4103:
[----:B------:R-:W-:-:S13]  /*1950*/  ISETP.GT.AND P0, PT, R4, 0x6, PT ;  /* 0x000000060400780c */ /* 0x000fda0003f04270 */
[----:B------:R-:W-:Y:S05]  /*1960*/  @P0 BRA `(.L_x_4110) ;  /* 0x0000000000240947 */ /* 0x000fea0003800000 */
[----:B------:R-:W-:-:S13]  /*1970*/  ISETP.NE.AND P0, PT, R4, 0x5, PT ;  /* 0x000000050400780c */ /* 0x000fda0003f05270 */
[----:B------:R-:W-:Y:S05]  /*1980*/  @!P0 BRA `(.L_x_4111) ;  /* 0x0000000000108947 */ /* 0x000fea0003800000 */
[----:B------:R-:W-:-:S13]  /*1990*/  ISETP.NE.AND P0, PT, R4, 0x6, PT ;  /* 0x000000060400780c */ /* 0x000fda0003f05270 */
[----:B------:R-:W-:Y:S05]  /*19a0*/  @P0 BRA `(.L_x_4106) ;  /* 0x00000008007c0947 */ /* 0x000fea0003800000 */
[----:B------:R2:W5:Y:S01]  /*19b0*/  LDG.E R19, desc[UR36][R2.64] ;  /* 0x0000002402137981 */ /* 0x000562000c1e1900 */
[----:B------:R-:W-:Y:S05]  /*19c0*/  BRA `(.L_x_4107) ;  /* 0x0000000800d07947 */ /* 0x000fea0003800000 */
.L_x_4111:
[----:B------:R-:W2:Y:S02]  /*19d0*/  LDG.E.U16 R2, desc[UR36][R2.64] ;  /* 0x0000002402027981 */ /* 0x000ea4000c1e1500 */
[----:B--2---:R-:W-:Y:S01]  /*19e0*/  HADD2.F32 R19, -RZ, R2.H0_H0 ;  /* 0x20000002ff137230 */ /* 0x004fe20000004100 */
[----:B------:R-:W-:Y:S06]  /*19f0*/  BRA `(.L_x_4107) ;  /* 0x0000000800c47947 */ /* 0x000fec0003800000 */
.L_x_4110:
[----:B------:R-:W-:-:S13]  /*1a00*/  ISETP.NE.AND P0, PT, R4, 0x7, PT ;  /* 0x000000070400780c */ /* 0x000fda0003f05270 */
[----:B------:R-:W-:Y:S05]  /*1a10*/  @!P0 BRA `(.L_x_4112) ;  /* 0x0000000000248947 */ /* 0x000fea0003800000 */
[----:B------:R-:W-:-:S13]  /*1a20*/  ISETP.NE.AND P0, PT, R4, 0x8, PT ;  /* 0x000000080400780c */ /* 0x000fda0003f05270 */
[----:B------:R-:W-:Y:S05]  /*1a30*/  @!P0 BRA `(.L_x_4113) ;  /* 0x0000000000108947 */ /* 0x000fea0003800000 */
[----:B------:R-:W-:-:S13]  /*1a40*/  ISETP.NE.AND P0, PT, R4, 0x9, PT ;  /* 0x000000090400780c */ /* 0x000fda0003f05270 */
[----:B------:R-:W-:Y:S05]  /*1a50*/  @P0 BRA `(.L_x_4106) ;  /* 0x0000000800500947 */ /* 0x000fea0003800000 */
[----:B------:R3:W5:Y:S01]  /*1a60*/  LDG.E R19, desc[UR36][R2.64] ;  /* 0x0000002402137981 */ /* 0x000762000c1e1900 */
[----:B------:R-:W-:Y:S05]  /*1a70*/  BRA `(.L_x_4107) ;  /* 0x0000000800a47947 */ /* 0x000fea0003800000 */
.L_x_4113:
[----:B------:R-:W2:Y:S02]  /*1a80*/  LDG.E.U16 R2, desc[UR36][R2.64] ;  /* 0x0000002402027981 */ /* 0x000ea4000c1e1500 */
[----:B--2---:R-:W-:Y:S01]  /*1a90*/  HADD2.F32 R19, -RZ, R2.H0_H0 ;  /* 0x20000002ff137230 */ /* 0x004fe20000004100 */
[----:B------:R-:W-:Y:S06]  /*1aa0*/  BRA `(.L_x_4107) ;  /* 0x0000000800987947 */ /* 0x000fec0003800000 */
.L_x_4112:
[----:B------:R-:W2:Y:S01]  /*1ab0*/  LDG.E.64 R2, desc[UR36][R2.64] ;  /* 0x0000002402027981 */ /* 0x000ea2000c1e1b00 */
[----:B------:R-:W-:Y:S01]  /*1ac0*/  UMOV UR4, 0xf0000000 ;  /* 0xf000000000047882 */ /* 0x000fe20000000000 */
[----:B------:R-:W-:Y:S01]  /*1ad0*/  UMOV UR5, 0x380fffff ;  /* 0x380fffff00057882 */ /* 0x000fe20000000000 */
[----:B--2---:R-:W0:Y:S01]  /*1ae0*/  F2F.F32.F64 R19, R2 ;  /* 0x0000000200137310 */ /* 0x004e220000301000 */
[----:B------:R-:W-:-:S14]  /*1af0*/  DSETP.GEU.AND P0, PT, |R2|, UR4, PT ;  /* 0x0000000402007e2a */ /* 0x000fdc000bf0e200 */
[----:B0-----:R-:W-:Y:S01]  /*1b00*/  @!P0 FMUL R19, R19, 1.175494350822287508e-38 ;  /* 0x0080000013138820 */ /* 0x001fe20000400000 */
[----:B------:R-:W-:Y:S06]  /*1b10*/  BRA `(.L_x_4107) ;  /* 0x00000008007c7947 */ /* 0x000fec0003800000 */
.L_x_4102:
        /* <DEDUP_REMOVED lines=10> */
[----:B------:R-:W-:Y:S01]  /*1bc0*/  FSEL R19, RZ, 1, !P0 ;  /* 0x3f800000ff137808 */ /* 0x000fe20004000000 */
[----:B------:R-:W-:Y:S08]  /*1bd0*/  BRA `(.L_x_4107) ;  /* 0x00000008004c7947 */ /* 0x000ff00003800000 */
.L_x_4116:
[----:B------:R-:W2:Y:S01]  /*1be0*/  LDG.E.64 R2, desc[UR36][R2.64] ;  /* 0x0000002402027981 */ /* 0x000ea2000c1e1b00 */
[----:B------:R-:W-:Y:S01]  /*1bf0*/  UMOV UR4, 0xf0000000 ;  /* 0xf000000000047882 */ /* 0x000fe20000000000 */
[----:B------:R-:W-:Y:S01]  /*1c00*/  UMOV UR5, 0x380fffff ;  /* 0x380fffff00057882 */ /* 0x000fe20000000000 */
[----:B--2---:R-:W0:Y:S01]  /*1c10*/  F2F.F32.F64 R19, R2 ;  /* 0x0000000200137310 */ /* 0x004e220000301000 */
[----:B------:R-:W-:-:S14]  /*1c20*/  DSETP.GEU.AND P0, PT, |R2|, UR4, PT ;  /* 0x0000000402007e2a */ /* 0x000fdc000bf0e200 */
[----:B0-----:R-:W-:Y:S01]  /*1c30*/  @!P0 FMUL R19, R19, 1.175494350822287508e-38 ;  /* 0x0080000013138820 */ /* 0x001fe20000400000 */
[----:B------:R-:W-:Y:S06]  /*1c40*/  BRA `(.L_x_4107) ;  /* 0x0000000800307947 */ /* 0x000fec0003800000 */
.L_x_4115:
        /* <DEDUP_REMOVED lines=11> */
[----:B------:R-:W-:-:S05]  /*1d00*/  VIADD R2, R0, 0xffffffff ;  /* 0xffffffff00027836 */ /* 0x000fca0000000000 */
[----:B------:R-:W-:Y:S02]  /*1d10*/  SHF.R.S32.HI R2, RZ, 0x1f, R2 ;  /* 0x0000001fff027819 */ /* 0x000fe40000011402 */
[----:B0-----:R-:W-:-:S04]  /*1d20*/  IADD3 R4, -R4, 0x1f, RZ ;  /* 0x0000001f04047810 */ /* 0x001fc80007ffe1ff */
[C---:B------:R-:W-:Y:S01]  /*1d30*/  ISETP.GT.U32.AND P0, PT, R4.reuse, 0x4, PT ;  /* 0x000000040400780c */ /* 0x040fe20003f04070 */
[----:B------:R-:W-:-:S05]  /*1d40*/  VIADD R4, R4, 0xfffffffc ;  /* 0xfffffffc04047836 */ /* 0x000fca0000000000 */
[----:B------:R-:W-:Y:S01]  /*1d50*/  SEL R5, R4, RZ, P0 ;  /* 0x000000ff04057207 */ /* 0x000fe20000000000 */
[----:B------:R-:W-:-:S04]  /*1d60*/  VIADD R4, R0, 0x1000000 ;  /* 0x0100000000047836 */ /* 0x000fc80000000000 */
[----:B------:R-:W-:Y:S01]  /*1d70*/  IMAD R6, R5, R6, 0x3c000000 ;  /* 0x3c00000005067424 */ /* 0x000fe200078e0206 */
[----:B------:R-:W-:Y:S02]  /*1d80*/  SHF.L.U32 R5, R0, R5, RZ ;  /* 0x0000000500057219 */ /* 0x000fe400000006ff */
[----:B------:R-:W-:Y:S02]  /*1d90*/  SHF.R.S32.HI R4, RZ, 0x8, R4 ;  /* 0x00000008ff047819 */ /* 0x000fe40000011404 */
[----:B------:R-:W-:-:S04]  /*1da0*/  LEA.HI R5, R5, R6, RZ, 0x1c ;  /* 0x0000000605057211 */ /* 0x000fc800078fe0ff */
[----:B------:R-:W-:-:S04]  /*1db0*/  LOP3.LUT R5, R5, 0x7f800000, R4, 0xf8, !PT ;  /* 0x7f80000005057812 */ /* 0x000fc800078ef804 */
[----:B------:R-:W-:-:S04]  /*1dc0*/  LOP3.LUT R2, R5, R2, RZ, 0x30, !PT ;  /* 0x0000000205027212 */ /* 0x000fc800078e30ff */
[----:B------:R-:W-:Y:S01]  /*1dd0*/  LOP3.LUT R19, R2, 0x80000000, R19, 0xf8, !PT ;  /* 0x8000000002137812 */ /* 0x000fe200078ef813 */
[----:B------:R-:W-:Y:S06]  /*1de0*/  BRA `(.L_x_4107) ;  /* 0x0000000400c87947 */ /* 0x000fec0003800000 */
.L_x_4118:
        /* <DEDUP_REMOVED lines=11> */
[----:B------:R-:W-:Y:S01]  /*1ea0*/  LOP3.LUT R19, R19, 0x80000000, R0, 0xf8, !PT ;  /* 0x8000000013137812 */ /* 0x000fe200078ef800 */
[----:B------:R-:W-:Y:S06]  /*1eb0*/  BRA `(.L_x_4107) ;  /* 0x0000000400947947 */ /* 0x000fec0003800000 */
.L_x_4117:
[----:B------:R-:W2:Y:S02]  /*1ec0*/  LDG.E.U16 R2, desc[UR36][R2.64] ;  /* 0x0000002402027981 */ /* 0x000ea4000c1e1500 */
[----:B--2---:R-:W-:Y:S01]  /*1ed0*/  IMAD.U32 R19, R2, 0x10000, RZ ;  /* 0x0001000002137824 */ /* 0x004fe200078e00ff */
[----:B------:R-:W-:Y:S06]  /*1ee0*/  BRA `(.L_x_4107) ;  /* 0x0000000400887947 */ /* 0x000fec0003800000 */
.L_x_4114:
        /* <DEDUP_REMOVED lines=9> */
[----:B--2---:R-:W-:Y:S01]  /*1f80*/  I2FP.F32.U32 R19, R2 ;  /* 0x0000000200137245 */ /* 0x004fe20000201000 */
[----:B------:R-:W-:Y:S06]  /*1f90*/  BRA `(.L_x_4107) ;  /* 0x00000004005c7947 */ /* 0x000fec0003800000 */
.L_x_4121:
[----:B------:R-:W2:Y:S01]  /*1fa0*/  LDG.E.U8 R2, desc[UR36][R2.64] ;  /* 0x0000002402027981 */ /* 0x000ea2000c1e1100 */
        /* <DEDUP_REMOVED lines=19> */
.L_x_4123:
[----:B------:R-:W-:Y:S05]  /*20e0*/  BSYNC B0 ;  /* 0x0000000000007941 */ /* 0x000fea0003800000 */
.L_x_4122:
[----:B------:R-:W-:Y:S01]  /*20f0*/  IMAD.SHL.U32 R2, R2, 0x100000, RZ ;  /* 0x0010000002027824 */ /* 0x000fe200078e00ff */
[----:B------:R-:W-:-:S04]  /*2100*/  LEA R0, R0, 0x3b800000, 0x17 ;  /* 0x3b80000000007811 */ /* 0x000fc800078eb8ff */
[----:B------:R-:W-:Y:S01]  /*2110*/  LOP3.LUT R19, R0, R2, R19, 0xfe, !PT ;  /* 0x0000000200137212 */ /* 0x000fe200078efe13 */
[----:B------:R-:W-:Y:S06]  /*2120*/  BRA `(.L_x_4107) ;  /* 0x0000000000f87947 */ /* 0x000fec0003800000 */
.L_x_4120:
        /* <DEDUP_REMOVED lines=20> */
.L_x_4125:
[----:B------:R-:W-:Y:S05]  /*2270*/  BSYNC B0 ;  /* 0x0000000000007941 */ /* 0x000fea0003800000 */
.L_x_4124:
[----:B------:R-:W-:Y:S01]  /*2280*/  IMAD.SHL.U32 R2, R2, 0x200000, RZ ;  /* 0x0020000002027824 */ /* 0x000fe200078e00ff */
[----:B------:R-:W-:-:S04]  /*2290*/  LEA R0, R0, 0x37800000, 0x17 ;  /* 0x3780000000007811 */ /* 0x000fc800078eb8ff */
[----:B------:R-:W-:Y:S01]  /*22a0*/  LOP3.LUT R19, R0, R2, R19, 0xfe, !PT ;  /* 0x0000000200137212 */ /* 0x000fe200078efe13 */
[----:B------:R-:W-:Y:S06]  /*22b0*/  BRA `(.L_x_4107) ;  /* 0x0000000000947947 */ /* 0x000fec0003800000 */
.L_x_4119:
[----:B------:R-:W-:-:S13]  /*22c0*/  ISETP.NE.AND P0, PT, R4, 0x1c, PT ;  /* 0x0000001c0400780c */ /* 0x000fda0003f05270 */
[----:B------:R-:W-:Y:S05]  /*22d0*/  @!P0 BRA `(.L_x_4126) ;  /* 0x0000000000848947 */ /* 0x000fea0003800000 */
[----:B------:R-:W-:-:S13]  /*22e0*/  ISETP.NE.AND P0, PT, R4, 0x1d, PT ;  /* 0x0000001d0400780c */ /* 0x000fda0003f05270 */
[----:B------:R-:W-:Y:S05]  /*22f0*/  @!P0 BRA `(.L_x_4127) ;  /* 0x0000000000708947 */ /* 0x000fea0003800000 */
[----:B------:R-:W-:-:S13]  /*2300*/  ISETP.NE.AND P0, PT, R4, 0x2c, PT ;  /* 0x0000002c0400780c */ /* 0x000fda0003f05270 */
[----:B------:R-:W-:Y:S05]  /*2310*/  @P0 BRA `(.L_x_4106) ;  /* 0x0000000000200947 */ /* 0x000fea0003800000 */
[----:B------:R-:W2:Y:S01]  /*2320*/  LDG.E.U8 R2, desc[UR36][R2.64] ;  /* 0x0000002402027981 */ /* 0x000ea2000c1e1100 */
[----:B------:R-:W-:Y:S01]  /*2330*/  IMAD.MOV.U32 R19, RZ, RZ, 0x400000 ;  /* 0x00400000ff137424 */ /* 0x000fe200078e00ff */
[----:B--2---:R-:W-:-:S13]  /*2340*/  ISETP.NE.AND P0, PT, R2, RZ, PT ;  /* 0x000000ff0200720c */ /* 0x004fda0003f05270 */
[----:B------:R-:W-:Y:S05]  /*2350*/  @!P0 BRA `(.L_x_4107) ;  /* 0x00000000006c8947 */ /* 0x000fea0003800000 */
[----:B------:R-:W-:-:S13]  /*2360*/  ISETP.NE.AND P0, PT, R2, 0xff, PT ;  /* 0x000000ff0200780c */ /* 0x000fda0003f05270 */
[----:B------:R-:W-:Y:S02]  /*2370*/  @!P0 IMAD.MOV.U32 R19, RZ, RZ, 0x7f800001 ;  /* 0x7f800001ff138424 */ /* 0x000fe400078e00ff */
[----:B------:R-:W-:Y:S01]  /*2380*/  @P0 IMAD.SHL.U32 R19, R2, 0x800000, RZ ;  /* 0x0080000002130824 */ /* 0x000fe200078e00ff */
[----:B------:R-:W-:Y:S06]  /*2390*/  BRA `(.L_x_4107) ;  /* 0x00000000005c7947 */ /* 0x000fec0003800000 */
.L_x_4106:
        /* <DEDUP_REMOVED lines=16> */
.L_x_4128:
[----:B------:R-:W-:Y:S01]  /*24a0*/  IMAD.MOV.U32 R19, RZ, RZ, RZ ;  /* 0x000000ffff137224 */ /* 0x000fe200078e00ff */
[----:B------:R-:W-:Y:S06]  /*24b0*/  BRA `(.L_x_4107) ;  /* 0x0000000000147947 */ /* 0x000fec0003800000 */
.L_x_4127:
[----:B------:R-:W2:Y:S02]  /*24c0*/  LDG.E.64 R2, desc[UR36][R2.64] ;  /* 0x0000002402027981 */ /* 0x000ea4000c1e1b00 */
[----:B--2---:R0:W1:Y:S01]  /*24d0*/  I2F.U64 R19, R2 ;  /* 0x0000000200137312 */ /* 0x0040620000301000 */
[----:B------:R-:W-:Y:S05]  /*24e0*/  BRA `(.L_x_4107) ;  /* 0x0000000000087947 */ /* 0x000fea0003800000 */
.L_x_4126:
[----:B------:R-:W2:Y:S02]  /*24f0*/  LDG.E R2, desc[UR36][R2.64] ;  /* 0x0000002402027981 */ /* 0x000ea4000c1e1900 */
[----:B--2---:R-:W-:-:S07]  /*2500*/  I2FP.F32.U32 R19, R2 ;  /* 0x0000000200137245 */ /* 0x004fce0000201000 */
.L_x_4107:
[----:B------:R-:W-:Y:S05]  /*2510*/  BSYNC B6 ;  /* 0x0000000000067941 */ /* 0x000fea0003800000 */
.L_x_4101:
[----:B------:R-:W1:Y:S01]  /*2520*/  LDC.U8 R4, c[0x0][0x493] ;  /* 0x000124c0ff047b82 */ /* 0x000e620000000000 */
[----:B------:R-:W-:Y:S01]  /*2530*/  ULDC.64 UR4, c[0x0][0x488] ;  /* 0x0001220000047ab9 */ /* 0x000fe20000000a00 */
[----:B------:R-:W-:Y:S01]  /*2540*/  BSSY B6, `(.L_x_4129) ;  /* 0x00000df000067945 */ /* 0x000fe20003800000 */
[----:B0-234-:R-:W-:-:S05]  /*2550*/  IADD3 R2, P1, R22, UR4, RZ ;  /* 0x0000000416027c10 */ /* 0x01dfca000ff3e0ff */
        /* <DEDUP_REMOVED lines=13> */
[----:B--2---:R-:W0:Y:S01]  /*2630*/  I2F.S16 R0, R0 ;  /* 0x0000000000007306 */ /* 0x004e220000101400 */
[----:B------:R-:W-:Y:S05]  /*2640*/  BRA `(.L_x_4135) ;  /* 0x0000000c00387947 */ /* 0x000fea0003800000 */
.L_x_4133:
[----:B------:R-:W2:Y:S02]  /*2650*/  LDG.E.U8 R0, desc[UR36][R2.64] ;  /* 0x0000002402007981 */ /* 0x000ea4000c1e1100 */
[----:B--2---:R-:W-:Y:S01]  /*2660*/  I2FP.F32.U32 R0, R0 ;  /* 0x0000000000007245 */ /* 0x004fe20000201000 */
[----:B------:R-:W-:Y:S06]  /*2670*/  BRA `(.L_x_4135) ;  /* 0x0000000c002c7947 */ /* 0x000fec0003800000 */
.L_x_4132:
[----:B------:R-:W-:-:S13]  /*2680*/  ISETP.NE.AND P0, PT, R0, 0x2, PT ;  /* 0x000000020000780c */ /* 0x000fda0003f05270 */
[----:B------:R-:W-:Y:S05]  /*2690*/  @!P0 BRA `(.L_x_4136) ;  /* 0x0000000000288947 */ /* 0x000fea0003800000 */
[----:B------:R-:W-:-:S13]  /*26a0*/  ISETP.NE.AND P0, PT, R0, 0x3, PT ;  /* 0x000000030000780c */ /* 0x000fda0003f05270 */
[----:B------:R-:W-:Y:S05]  /*26b0*/  @!P0 BRA `(.L_x_4137) ;  /* 0x0000000000148947 */ /* 0x000fea0003800000 */
[----:B------:R-:W-:-:S13]  /*26c0*/  ISETP.NE.AND P0, PT, R0, 0x4, PT ;  /* 0x000000040000780c */ /* 0x000fda0003f05270 */
[----:B------:R-:W-:Y:S05]  /*26d0*/  @P0 BRA `(.L_x_4134) ;  /* 0x0000000800b80947 */ /* 0x000fea0003800000 */
[----:B------:R-:W2:Y:S02]  /*26e0*/  LDG.E.64 R2, desc[UR36][R2.64] ;  /* 0x0000002402027981 */ /* 0x000ea4000c1e1b00 */
[----:B--2---:R0:W1:Y:S01]  /*26f0*/  I2F.S64 R0, R2 ;  /* 0x0000000200007312 */ /* 0x0040620000301400 */
[----:B------:R-:W-:Y:S05]  /*2700*/  BRA `(.L_x_4135) ;  /* 0x0000000c00087947 */ /* 0x000fea0003800000 */
.L_x_4137:
[----:B------:R-:W2:Y:S02]  /*2710*/  LDG.E R0, desc[UR36][R2.64] ;  /* 0x0000002402007981 */ /* 0x000ea4000c1e1900 */
[----:B--2---:R-:W-:Y:S01]  /*2720*/  I2FP.F32.S32 R0, R0 ;  /* 0x0000000000007245 */ /* 0x004fe20000201400 */
[----:B------:R-:W-:Y:S06]  /*2730*/  BRA `(.L_x_4135) ;  /* 0x0000000800fc7947 */ /* 0x000fec0003800000 */
.L_x_4136:
[----:B------:R-:W2:Y:S02]  /*2740*/  LDG.E.U16 R0, desc[UR36][R2.64] ;  /* 0x0000002402007981 */ /* 0x000ea4000c1e1500 */
[----:B--2---:R-:W4:Y:S01]  /*2750*/  I2F.S16 R0, R0 ;  /* 0x0000000000007306 */ /* 0x004f220000101400 */
[----:B------:R-:W-:Y:S05]  /*2760*/  BRA `(.L_x_4135) ;  /* 0x0000000800f07947 */ /* 0x000fea0003800000 */
.L_x_4131:
        /* <DEDUP_REMOVED lines=8> */
.L_x_4139:
[----:B------:R-:W2:Y:S02]  /*27f0*/  LDG.E.U16 R0, desc[UR36][R2.64] ;  /* 0x0000002402007981 */ /* 0x000ea4000c1e1500 */
[----:B--2---:R-:W-:Y:S01]  /*2800*/  HADD2.F32 R0, -RZ, R0.H0_H0 ;  /* 0x20000000ff007230 */ /* 0x004fe20000004100 */
[----:B------:R-:W-:Y:S06]  /*2810*/  BRA `(.L_x_4135) ;  /* 0x0000000800c47947 */ /* 0x000fec0003800000 */
.L_x_4138:
        /* <DEDUP_REMOVED lines=8> */
.L_x_4141:
[----:B------:R-:W2:Y:S02]  /*28a0*/  LDG.E.U16 R0, desc[UR36][R2.64] ;  /* 0x0000002402007981 */ /* 0x000ea4000c1e1500 */
[----:B--2---:R-:W-:Y:S01]  /*28b0*/  HADD2.F32 R0, -RZ, R0.H0_H0 ;  /* 0x20000000ff007230 */ /* 0x004fe20000004100 */
[----:B------:R-:W-:Y:S06]  /*28c0*/  BRA `(.L_x_4135) ;  /* 0x0000000800987947 */ /* 0x000fec0003800000 */
.L_x_4140:
[----:B------:R-:W2:Y:S01]  /*28d0*/  LDG.E.64 R2, desc[UR36][R2.64] ;  /* 0x0000002402027981 */ /* 0x000ea2000c1e1b00 */
[----:B------:R-:W-:Y:S01]  /*28e0*/  UMOV UR4, 0xf0000000 ;  /* 0xf000000000047882 */ /* 0x000fe20000000000 */
[----:B------:R-:W-:Y:S01]  /*28f0*/  UMOV UR5, 0x380fffff ;  /* 0x380fffff00057882 */ /* 0x000fe20000000000 */
[----:B--2---:R-:W0:Y:S01]  /*2900*/  F2F.F32.F64 R0, R2 ;  /* 0x0000000200007310 */ /* 0x004e220000301000 */
[----:B------:R-:W-:-:S14]  /*2910*/  DSETP.GEU.AND P0, PT, |R2|, UR4, PT ;  /* 0x0000000402007e2a */ /* 0x000fdc000bf0e200 */
[----:B0-----:R-:W-:Y:S01]  /*2920*/  @!P0 FMUL R0, R0, 1.175494350822287508e-38 ;  /* 0x0080000000008820 */ /* 0x001fe20000400000 */
[----:B------:R-:W-:Y:S06]  /*2930*/  BRA `(.L_x_4135) ;  /* 0x00000008007c7947 */ /* 0x000fec0003800000 */
.L_x_4130:
        /* <DEDUP_REMOVED lines=12> */
.L_x_4144:
[----:B------:R-:W2:Y:S01]  /*2a00*/  LDG.E.64 R2, desc[UR36][R2.64] ;  /* 0x0000002402027981 */ /* 0x000ea2000c1e1b00 */
[----:B------:R-:W-:Y:S01]  /*2a10*/  UMOV UR4, 0xf0000000 ;  /* 0xf000000000047882 */ /* 0x000fe20000000000 */
[----:B------:R-:W-:Y:S01]  /*2a20*/  UMOV UR5, 0x380fffff ;  /* 0x380fffff00057882 */ /* 0x000fe20000000000 */
[----:B--2---:R-:W0:Y:S01]  /*2a30*/  F2F.F32.F64 R0, R2 ;  /* 0x0000000200007310 */ /* 0x004e220000301000 */
[----:B------:R-:W-:-:S14]  /*2a40*/  DSETP.GEU.AND P0, PT, |R2|, UR4, PT ;  /* 0x0000000402007e2a */ /* 0x000fdc000bf0e200 */
[----:B0-----:R-:W-:Y:S01]  /*2a50*/  @!P0 FMUL R0, R0, 1.175494350822287508e-38 ;  /* 0x0080000000008820 */ /* 0x001fe20000400000 */
[----:B------:R-:W-:Y:S06]  /*2a60*/  BRA `(.L_x_4135) ;  /* 0x0000000800307947 */ /* 0x000fec0003800000 */
.L_x_4143:
        /* <DEDUP_REMOVED lines=24> */
[----:B------:R-:W-:Y:S01]  /*2bf0*/  LOP3.LUT R0, R5, 0x80000000, R0, 0xf8, !PT ;  /* 0x8000000005007812 */ /* 0x000fe200078ef800 */
[----:B------:R-:W-:Y:S06]  /*2c00*/  BRA `(.L_x_4135) ;  /* 0x0000000400c87947 */ /* 0x000fec0003800000 */
.L_x_4146:
        /* <DEDUP_REMOVED lines=11> */
[----:B------:R-:W-:Y:S01]  /*2cc0*/  LOP3.LUT R0, R4, 0x80000000, R5, 0xf8, !PT ;  /* 0x8000000004007812 */ /* 0x000fe200078ef805 */
[----:B------:R-:W-:Y:S06]  /*2cd0*/  BRA `(.L_x_4135) ;  /* 0x0000000400947947 */ /* 0x000fec0003800000 */
.L_x_4145:
[----:B------:R-:W2:Y:S02]  /*2ce0*/  LDG.E.U16 R0, desc[UR36][R2.64] ;  /* 0x0000002402007981 */ /* 0x000ea4000c1e1500 */
[----:B--2---:R-:W-:Y:S01]  /*2cf0*/  IMAD.U32 R0, R0, 0x10000, RZ ;  /* 0x0001000000007824 */ /* 0x004fe200078e00ff */
[----:B------:R-:W-:Y:S06]  /*2d00*/  BRA `(.L_x_4135) ;  /* 0x0000000400887947 */ /* 0x000fec0003800000 */
.L_x_4142:
        /* <DEDUP_REMOVED lines=11> */
.L_x_4149:
        /* <DEDUP_REMOVED lines=20> */
.L_x_4151:
[----:B------:R-:W-:Y:S05]  /*2f00*/  BSYNC B0 ;  /* 0x0000000000007941 */ /* 0x000fea0003800000 */
.L_x_4150:
[----:B------:R-:W-:Y:S01]  /*2f10*/  LEA R3, R0, 0x3b800000, 0x17 ;  /* 0x3b80000000037811 */ /* 0x000fe200078eb8ff */
[----:B------:R-:W-:-:S05]  /*2f20*/  IMAD.SHL.U32 R0, R2, 0x100000, RZ ;  /* 0x0010000002007824 */ /* 0x000fca00078e00ff */
[----:B------:R-:W-:Y:S01]  /*2f30*/  LOP3.LUT R0, R3, R0, R4, 0xfe, !PT ;  /* 0x0000000003007212 */ /* 0x000fe200078efe04 */
[----:B------:R-:W-:Y:S06]  /*2f40*/  BRA `(.L_x_4135) ;  /* 0x0000000000f87947 */ /* 0x000fec0003800000 */
.L_x_4148:
        /* <DEDUP_REMOVED lines=20> */
.L_x_4153:
[----:B------:R-:W-:Y:S05]  /*3090*/  BSYNC B0 ;  /* 0x0000000000007941 */ /* 0x000fea0003800000 */
.L_x_4152:
[----:B------:R-:W-:Y:S01]  /*30a0*/  LEA R3, R0, 0x37800000, 0x17 ;  /* 0x3780000000037811 */ /* 0x000fe200078eb8ff */
[----:B------:R-:W-:-:S05]  /*30b0*/  IMAD.SHL.U32 R0, R2, 0x200000, RZ ;  /* 0x0020000002007824 */ /* 0x000fca00078e00ff */
[----:B------:R-:W-:Y:S01]  /*30c0*/  LOP3.LUT R0, R3, R0, R4, 0xfe, !PT ;  /* 0x0000000003007212 */ /* 0x000fe200078efe04 */
[----:B------:R-:W-:Y:S06]  /*30d0*/  BRA `(.L_x_4135) ;  /* 0x0000000000947947 */ /* 0x000fec0003800000 */
.L_x_4147:
        /* <DEDUP_REMOVED lines=14> */
.L_x_4134:
        /* <DEDUP_REMOVED lines=16> */
.L_x_4156:
[----:B------:R-:W-:Y:S01]  /*32c0*/  IMAD.MOV.U32 R0, RZ, RZ, RZ ;  /* 0x000000ffff007224 */ /* 0x000fe200078e00ff */
[----:B------:R-:W-:Y:S06]  /*32d0*/  BRA `(.L_x_4135) ;  /* 0x0000000000147947 */ /* 0x000fec0003800000 */
.L_x_4155:
[----:B------:R-:W2:Y:S02]  /*32e0*/  LDG.E.64 R2, desc[UR36][R2.64] ;  /* 0x0000002402027981 */ /* 0x000ea4000c1e1b00 */
[----:B--2---:R0:W1:Y:S01]  /*32f0*/  I2F.U64 R0, R2 ;  /* 0x0000000200007312 */ /* 0x0040620000301000 */
[----:B------:R-:W-:Y:S05]  /*3300*/  BRA `(.L_x_4135) ;  /* 0x0000000000087947 */ /* 0x000fea0003800000 */
.L_x_4154:
[----:B------:R-:W2:Y:S02]  /*3310*/  LDG.E R0, desc[UR36][R2.64] ;  /* 0x0000002402007981 */ /* 0x000ea4000c1e1900 */
[----:B--2---:R-:W-:-:S07]  /*3320*/  I2FP.F32.U32 R0, R0 ;  /* 0x0000000000007245 */ /* 0x004fce0000201000 */
.L_x_4135:
[----:B------:R-:W-:Y:S05]  /*3330*/  BSYNC B6 ;  /* 0x0000000000067941 */ /* 0x000fea0003800000 */
.L_x_4129:
[----:B------:R-:W0:Y:S02]  /*3340*/  LDC.U8 R4, c[0x0][0x491] ;  /* 0x00012440ff047b82 */ /* 0x000e240000000000 */
[----:B012345:R-:W-:Y:S02]  /*3350*/  LOP3.LUT R2, R19, 0x80000000, R0, 0xb8, !PT ;  /* 0x8000000013027812 */ /* 0x03ffe400078eb800 */
[----:B------:R-:W-:-:S04]  /*3360*/  PRMT R3, R4, 0x9910, RZ ;  /* 0x0000991004037816 */ /* 0x000fc800000000ff */
        /* <DEDUP_REMOVED lines=10> */
[----:B------:R-:W0:Y:S02]  /*3410*/  F2I.FTZ.TRUNC.NTZ R3, R2 ;  /* 0x0000000200037305 */ /* 0x000e24000021f100 */
[----:B0-----:R0:W-:Y:S01]  /*3420*/  STG.E.U8 desc[UR36][R16.64], R3 ;  /* 0x0000000310007986 */ /* 0x0011e2000c101124 */
[----:B------:R-:W-:Y:S05]  /*3430*/  BRA `(.L_x_4162) ;  /* 0x0000000c00507947 */ /* 0x000fea0003800000 */
.L_x_4160:
[----:B------:R-:W0:Y:S02]  /*3440*/  F2I.S64.TRUNC R2, R2 ;  /* 0x0000000200027311 */ /* 0x000e24000020d900 */
[----:B0-----:R-:W-:-:S05]  /*3450*/  IMAD.MOV.U32 R5, RZ, RZ, R2 ;  /* 0x000000ffff057224 */ /* 0x001fca00078e0002 */
[----:B------:R0:W-:Y:S01]  /*3460*/  STG.E.U8 desc[UR36][R16.64], R5 ;  /* 0x0000000510007986 */ /* 0x0001e2000c101124 */
[----:B------:R-:W-:Y:S05]  /*3470*/  BRA `(.L_x_4162) ;  /* 0x0000000c00407947 */ /* 0x000fea0003800000 */
.L_x_4159:
[----:B------:R-:W-:-:S13]  /*3480*/  ISETP.NE.AND P0, PT, R3, 0x2, PT ;  /* 0x000000020300780c */ /* 0x000fda0003f05270 */
[----:B------:R-:W-:Y:S05]  /*3490*/  @!P0 BRA `(.L_x_4163) ;  /* 0x0000000000288947 */ /* 0x000fea0003800000 */
[----:B------:R-:W-:-:S13]  /*34a0*/  ISETP.NE.AND P0, PT, R3, 0x3, PT ;  /* 0x000000030300780c */ /* 0x000fda0003f05270 */
[----:B------:R-:W-:Y:S05]  /*34b0*/  @!P0 BRA `(.L_x_4164) ;  /* 0x0000000000148947 */ /* 0x000fea0003800000 */
[----:B------:R-:W-:-:S13]  /*34c0*/  ISETP.NE.AND P0, PT, R3, 0x4, PT ;  /* 0x000000040300780c */ /* 0x000fda0003f05270 */
[----:B------:R-:W-:Y:S05]  /*34d0*/  @P0 BRA `(.L_x_4161) ;  /* 0x0000000800d00947 */ /* 0x000fea0003800000 */
[----:B------:R-:W0:Y:S02]  /*34e0*/  F2I.S64.TRUNC R2, R2 ;  /* 0x0000000200027311 */ /* 0x000e24000020d900 */
[----:B0-----:R0:W-:Y:S01]  /*34f0*/  STG.E.64 desc[UR36][R16.64], R2 ;  /* 0x0000000210007986 */ /* 0x0011e2000c101b24 */
[----:B------:R-:W-:Y:S05]  /*3500*/  BRA `(.L_x_4162) ;  /* 0x0000000c001c7947 */ /* 0x000fea0003800000 */
.L_x_4164:
[----:B------:R-:W0:Y:S02]  /*3510*/  F2I.FTZ.TRUNC.NTZ R3, R2 ;  /* 0x0000000200037305 */ /* 0x000e24000021f100 */
[----:B0-----:R0:W-:Y:S01]  /*3520*/  STG.E desc[UR36][R16.64], R3 ;  /* 0x0000000310007986 */ /* 0x0011e2000c101924 */
[----:B------:R-:W-:Y:S05]  /*3530*/  BRA `(.L_x_4162) ;  /* 0x0000000c00107947 */ /* 0x000fea0003800000 */
.L_x_4163:
[----:B------:R-:W0:Y:S02]  /*3540*/  F2I.FTZ.TRUNC.NTZ R3, R2 ;  /* 0x0000000200037305 */ /* 0x000e24000021f100 */
[----:B0-----:R0:W-:Y:S01]  /*3550*/  STG.E.U16 desc[UR36][R16.64], R3 ;  /* 0x0000000310007986 */ /* 0x0011e2000c101524 */
[----:B------:R-:W-:Y:S05]  /*3560*/  BRA `(.L_x_4162) ;  /* 0x0000000c00047947 */ /* 0x000fea0003800000 */
.L_x_4158:
[----:B------:R-:W-:-:S13]  /*3570*/  ISETP.GT.AND P0, PT, R3, 0x6, PT ;  /* 0x000000060300780c */ /* 0x000fda0003f04270 */
[----:B------:R-:W-:Y:S05]  /*3580*/  @P0 BRA `(.L_x_4165) ;  /* 0x0000000000240947 */ /* 0x000fea0003800000 */
[----:B------:R-:W-:-:S13]  /*3590*/  ISETP.NE.AND P0, PT, R3, 0x5, PT ;  /* 0x000000050300780c */ /* 0x000fda0003f05270 */
[----:B------:R-:W-:Y:S05]  /*35a0*/  @!P0 BRA `(.L_x_4166) ;  /* 0x0000000000108947 */ /* 0x000fea0003800000 */
[----:B------:R-:W-:-:S13]  /*35b0*/  ISETP.NE.AND P0, PT, R3, 0x6, PT ;  /* 0x000000060300780c */ /* 0x000fda0003f05270 */
[----:B------:R-:W-:Y:S05]  /*35c0*/  @P0 BRA `(.L_x_4161) ;  /* 0x0000000800940947 */ /* 0x000fea0003800000 */
[----:B------:R1:W-:Y:S01]  /*35d0*/  STG.E desc[UR36][R16.64], R2 ;  /* 0x0000000210007986 */ /* 0x0003e2000c101924 */
[----:B------:R-:W-:Y:S05]  /*35e0*/  BRA `(.L_x_4162) ;  /* 0x0000000800e47947 */ /* 0x000fea0003800000 */
.L_x_4166:
[----:B------:R-:W-:-:S05]  /*35f0*/  F2FP.F16.F32.PACK_AB R2, RZ, R2 ;  /* 0x00000002ff02723e */ /* 0x000fca00000000ff */
[----:B------:R0:W-:Y:S01]  /*3600*/  STG.E.U16 desc[UR36][R16.64], R2 ;  /* 0x0000000210007986 */ /* 0x0001e2000c101524 */
[----:B------:R-:W-:Y:S05]  /*3610*/  BRA `(.L_x_4162) ;  /* 0x0000000800d87947 */ /* 0x000fea0003800000 */
.L_x_4165:
[----:B------:R-:W-:-:S13]  /*3620*/  ISETP.NE.AND P0, PT, R3, 0x7, PT ;  /* 0x000000070300780c */ /* 0x000fda0003f05270 */
[----:B------:R-:W-:Y:S05]  /*3630*/  @!P0 BRA `(.L_x_4167) ;  /* 0x00000000002c8947 */ /* 0x000fea0003800000 */
[----:B------:R-:W-:-:S13]  /*3640*/  ISETP.NE.AND P0, PT, R3, 0x8, PT ;  /* 0x000000080300780c */ /* 0x000fda0003f05270 */
[----:B------:R-:W-:Y:S05]  /*3650*/  @!P0 BRA `(.L_x_4168) ;  /* 0x0000000000148947 */ /* 0x000fea0003800000 */
[----:B------:R-:W-:-:S13]  /*3660*/  ISETP.NE.AND P0, PT, R3, 0x9, PT ;  /* 0x000000090300780c */ /* 0x000fda0003f05270 */
[----:B------:R-:W-:Y:S05]  /*3670*/  @P0 BRA `(.L_x_4161) ;  /* 0x0000000800680947 */ /* 0x000fea0003800000 */
[----:B------:R-:W-:-:S05]  /*3680*/  IMAD.MOV.U32 R3, RZ, RZ, RZ ;  /* 0x000000ffff037224 */ /* 0x000fca00078e00ff */
[----:B------:R3:W-:Y:S01]  /*3690*/  STG.E.64 desc[UR36][R16.64], R2 ;  /* 0x0000000210007986 */ /* 0x0007e2000c101b24 */
[----:B------:R-:W-:Y:S05]  /*36a0*/  BRA `(.L_x_4162) ;  /* 0x0000000800b47947 */ /* 0x000fea0003800000 */
.L_x_4168:
[----:B------:R-:W-:-:S04]  /*36b0*/  F2FP.F16.F32.PACK_AB R3, RZ, R2 ;  /* 0x00000002ff03723e */ /* 0x000fc800000000ff */
[----:B------:R-:W-:-:S05]  /*36c0*/  PRMT R3, R3, 0x5410, RZ ;  /* 0x0000541003037816 */ /* 0x000fca00000000ff */
[----:B------:R2:W-:Y:S01]  /*36d0*/  STG.E desc[UR36][R16.64], R3 ;  /* 0x0000000310007986 */ /* 0x0005e2000c101924 */
[----:B------:R-:W-:Y:S05]  /*36e0*/  BRA `(.L_x_4162) ;  /* 0x0000000800a47947 */ /* 0x000fea0003800000 */
.L_x_4167:
[----:B------:R-:W-:-:S06]  /*36f0*/  FMUL.FTZ R2, R2, 1 ;  /* 0x3f80000002027820 */ /* 0x000fcc0000410000 */
[----:B------:R-:W0:Y:S02]  /*3700*/  F2F.F64.F32 R2, R2 ;  /* 0x0000000200027310 */ /* 0x000e240000201800 */
[----:B0-----:R4:W-:Y:S01]  /*3710*/  STG.E.64 desc[UR36][R16.64], R2 ;  /* 0x0000000210007986 */ /* 0x0019e2000c101b24 */
[----:B------:R-:W-:Y:S05]  /*3720*/  BRA `(.L_x_4162) ;  /* 0x0000000800947947 */ /* 0x000fea0003800000 */
.L_x_4157:
        /* <DEDUP_REMOVED lines=8> */
[----:B------:R-:W-:-:S04]  /*37b0*/  FSETP.NEU.FTZ.AND P0, PT, R2, RZ, PT ;  /* 0x000000ff0200720b */ /* 0x000fc80003f1d000 */
[----:B------:R-:W-:-:S05]  /*37c0*/  SEL R3, RZ, 0x1, !P0 ;  /* 0x00000001ff037807 */ /* 0x000fca0004000000 */
[----:B------:R0:W-:Y:S01]  /*37d0*/  STG.E.U8 desc[UR36][R16.64], R3 ;  /* 0x0000000310007986 */ /* 0x0001e2000c101124 */
[----:B------:R-:W-:Y:S05]  /*37e0*/  BRA `(.L_x_4162) ;  /* 0x0000000800647947 */ /* 0x000fea0003800000 */
.L_x_4171:
[----:B------:R-:W-:Y:S01]  /*37f0*/  FMUL.FTZ R4, R2, 1 ;  /* 0x3f80000002047820 */ /* 0x000fe20000410000 */
[----:B------:R-:W-:-:S05]  /*3800*/  CS2R R6, SRZ ;  /* 0x0000000000067805 */ /* 0x000fca000001ff00 */
[----:B------:R-:W0:Y:S02]  /*3810*/  F2F.F64.F32 R4, R4 ;  /* 0x0000000400047310 */ /* 0x000e240000201800 */
[----:B0-----:R0:W-:Y:S01]  /*3820*/  STG.E.128 desc[UR36][R16.64], R4 ;  /* 0x0000000410007986 */ /* 0x0011e2000c101d24 */
[----:B------:R-:W-:Y:S05]  /*3830*/  BRA `(.L_x_4162) ;  /* 0x0000000800507947 */ /* 0x000fea0003800000 */
.L_x_4170:
[----:B------:R-:W-:-:S13]  /*3840*/  ISETP.NE.AND P0, PT, R3, 0xf, PT ;  /* 0x0000000f0300780c */ /* 0x000fda0003f05270 */
[----:B------:R-:W-:Y:S05]  /*3850*/  @!P0 BRA `(.L_x_4172) ;  /* 0x0000000000ac8947 */ /* 0x000fea0003800000 */
[----:B------:R-:W-:-:S13]  /*3860*/  ISETP.NE.AND P0, PT, R3, 0x17, PT ;  /* 0x000000170300780c */ /* 0x000fda0003f05270 */
[----:B------:R-:W-:Y:S05]  /*3870*/  @!P0 BRA `(.L_x_4173) ;  /* 0x0000000000508947 */ /* 0x000fea0003800000 */
[----:B------:R-:W-:-:S13]  /*3880*/  ISETP.NE.AND P0, PT, R3, 0x18, PT ;  /* 0x000000180300780c */ /* 0x000fda0003f05270 */
[----:B------:R-:W-:Y:S05]  /*3890*/  @P0 BRA `(.L_x_4161) ;  /* 0x0000000400e00947 */ /* 0x000fea0003800000 */
[C---:B------:R-:W-:Y:S01]  /*38a0*/  LOP3.LUT R4, R2.reuse, 0x7fffffff, RZ, 0xc0, !PT ;  /* 0x7fffffff02047812 */ /* 0x040fe200078ec0ff */
[----:B------:R-:W-:Y:S01]  /*38b0*/  BSSY B0, `(.L_x_4174) ;  /* 0x000000d000007945 */ /* 0x000fe20003800000 */
[----:B------:R-:W-:Y:S02]  /*38c0*/  LOP3.LUT R0, R2, 0x80000000, RZ, 0xc0, !PT ;  /* 0x8000000002007812 */ /* 0x000fe400078ec0ff */
[----:B------:R-:W-:Y:S02]  /*38d0*/  ISETP.GT.U32.AND P0, PT, R4, 0x43efffff, PT ;  /* 0x43efffff0400780c */ /* 0x000fe40003f04070 */
[----:B------:R-:W-:Y:S01]  /*38e0*/  SHF.R.U32.HI R5, RZ, 0x18, R0 ;  /* 0x00000018ff057819 */ /* 0x000fe20000011600 */
[----:B------:R-:W-:-:S10]  /*38f0*/  IMAD.MOV.U32 R0, RZ, RZ, 0x7f ;  /* 0x0000007fff007424 */ /* 0x000fd400078e00ff */
[----:B------:R-:W-:Y:S05]  /*3900*/  @P0 BRA `(.L_x_4175) ;  /* 0x00000000001c0947 */ /* 0x000fea0003800000 */
[----:B------:R-:W-:-:S13]  /*3910*/  ISETP.GE.U32.AND P0, PT, R4, 0x3c800000, PT ;  /* 0x3c8000000400780c */ /* 0x000fda0003f06070 */
[----:B------:R-:W-:-:S04]  /*3920*/  @P0 SHF.R.U32.HI R0, RZ, 0x14, R2 ;  /* 0x00000014ff000819 */ /* 0x000fc80000011602 */
[----:B------:R-:W-:-:S04]  /*3930*/  @P0 LOP3.LUT R3, R0, 0x1, RZ, 0xc0, !PT ;  /* 0x0000000100030812 */ /* 0x000fc800078ec0ff */
[----:B------:R-:W-:Y:S01]  /*3940*/  @P0 IADD3 R3, R2, 0x407ffff, R3 ;  /* 0x0407ffff02030810 */ /* 0x000fe20007ffe003 */
[----:B------:R-:W-:-:S03]  /*3950*/  @!P0 FADD.FTZ R2, R4, 16384 ;  /* 0x4680000004028421 */ /* 0x000fc60000010000 */
[----:B------:R-:W-:Y:S01]  /*3960*/  @P0 SHF.R.U32.HI R0, RZ, 0x14, R3 ;  /* 0x00000014ff000819 */ /* 0x000fe20000011603 */
[----:B------:R-:W-:-:S07]  /*3970*/  @!P0 VIADD R0, R2, 0xb9800000 ;  /* 0xb980000002008836 */ /* 0x000fce0000000000 */
.L_x_4175:
[----:B------:R-:W-:Y:S05]  /*3980*/  BSYNC B0 ;  /* 0x0000000000007941 */ /* 0x000fea0003800000 */
.L_x_4174:
[----:B------:R-:W-:-:S05]  /*3990*/  LOP3.LUT R5, R0, R5, RZ, 0xfc, !PT ;  /* 0x0000000500057212 */ /* 0x000fca00078efcff */
[----:B------:R0:W-:Y:S01]  /*39a0*/  STG.E.U8 desc[UR36][R16.64], R5 ;  /* 0x0000000510007986 */ /* 0x0001e2000c101124 */
[----:B------:R-:W-:Y:S05]  /*39b0*/  BRA `(.L_x_4162) ;  /* 0x0000000400f07947 */ /* 0x000fea0003800000 */
.L_x_4173:
[----:B------:R-:W-:Y:S01]  /*39c0*/  LOP3.LUT R4, R2, 0x7fffffff, RZ, 0xc0, !PT ;  /* 0x7fffffff02047812 */ /* 0x000fe200078ec0ff */
[----:B------:R-:W-:Y:S03]  /*39d0*/  BSSY B0, `(.L_x_4176) ;  /* 0x000000e000007945 */ /* 0x000fe60003800000 */
[----:B------:R-:W-:-:S13]  /*39e0*/  ISETP.GT.U32.AND P0, PT, R4, 0x477fffff, PT ;  /* 0x477fffff0400780c */ /* 0x000fda0003f04070 */
[----:B------:R-:W-:Y:S05]  /*39f0*/  @P0 BRA `(.L_x_4177) ;  /* 0x0000000000200947 */ /* 0x000fea0003800000 */
[----:B------:R-:W-:-:S13]  /*3a00*/  ISETP.GE.U32.AND P0, PT, R4, 0x38800000, PT ;  /* 0x388000000400780c */ /* 0x000fda0003f06070 */
[----:B------:R-:W-:-:S04]  /*3a10*/  @P0 SHF.R.U32.HI R0, RZ, 0x15, R2 ;  /* 0x00000015ff000819 */ /* 0x000fc80000011602 */
[----:B------:R-:W-:-:S04]  /*3a20*/  @P0 LOP3.LUT R3, R0, 0x1, RZ, 0xc0, !PT ;  /* 0x0000000100030812 */ /* 0x000fc800078ec0ff */
[----:B------:R-:W-:Y:S01]  /*3a30*/  @P0 IADD3 R0, R2, 0x80fffff, R3 ;  /* 0x080fffff02000810 */ /* 0x000fe20007ffe003 */
[----:B------:R-:W-:-:S03]  /*3a40*/  @!P0 FADD.FTZ R3, R4, 128 ;  /* 0x4300000004038421 */ /* 0x000fc60000010000 */
[----:B------:R-:W-:Y:S01]  /*3a50*/  @P0 SHF.R.U32.HI R0, RZ, 0x15, R0 ;  /* 0x00000015ff000819 */ /* 0x000fe20000011600 */
[----:B------:R-:W-:Y:S01]  /*3a60*/  @!P0 VIADD R0, R3, 0xbd000000 ;  /* 0xbd00000003008836 */ /* 0x000fe20000000000 */
[----:B------:R-:W-:Y:S06]  /*3a70*/  BRA `(.L_x_4178) ;  /* 0x00000000000c7947 */ /* 0x000fec0003800000 */
.L_x_4177:
[----:B------:R-:W-:Y:S01]  /*3a80*/  IMAD.MOV.U32 R0, RZ, RZ, 0x7f ;  /* 0x0000007fff007424 */ /* 0x000fe200078e00ff */
[----:B------:R-:W-:-:S04]  /*3a90*/  ISETP.GT.U32.AND P0, PT, R4, 0x7f800000, PT ;  /* 0x7f8000000400780c */ /* 0x000fc80003f04070 */
[----:B------:R-:W-:-:S09]  /*3aa0*/  SEL R0, R0, 0x7c, P0 ;  /* 0x0000007c00007807 */ /* 0x000fd20000000000 */
.L_x_4178:
[----:B------:R-:W-:Y:S05]  /*3ab0*/  BSYNC B0 ;  /* 0x0000000000007941 */ /* 0x000fea0003800000 */
.L_x_4176:
[----:B------:R-:W-:-:S04]  /*3ac0*/  LOP3.LUT R2, R2, 0x80000000, RZ, 0xc0, !PT ;  /* 0x8000000002027812 */ /* 0x000fc800078ec0ff */
[----:B------:R-:W-:-:S04]  /*3ad0*/  SHF.R.U32.HI R3, RZ, 0x18, R2 ;  /* 0x00000018ff037819 */ /* 0x000fc80000011602 */
[----:B------:R-:W-:-:S05]  /*3ae0*/  LOP3.LUT R3, R0, R3, RZ, 0xfc, !PT ;  /* 0x0000000300037212 */ /* 0x000fca00078efcff */
[----:B------:R0:W-:Y:S01]  /*3af0*/  STG.E.U8 desc[UR36][R16.64], R3 ;  /* 0x0000000310007986 */ /* 0x0001e2000c101124 */
[----:B------:R-:W-:Y:S05]  /*3b00*/  BRA `(.L_x_4162) ;  /* 0x00000004009c7947 */ /* 0x000fea0003800000 */
.L_x_4172:
[----:B------:R-:W-:-:S05]  /*3b10*/  F2FP.BF16.F32.PACK_AB R2, RZ, R2 ;  /* 0x00000002ff02723e */ /* 0x000fca00000010ff */
[----:B------:R0:W-:Y:S01]  /*3b20*/  STG.E.U16 desc[UR36][R16.64], R2 ;  /* 0x0000000210007986 */ /* 0x0001e2000c101524 */
[----:B------:R-:W-:Y:S05]  /*3b30*/  BRA `(.L_x_4162) ;  /* 0x0000000400907947 */ /* 0x000fea0003800000 */
.L_x_4169:
        /* <DEDUP_REMOVED lines=8> */
[----:B------:R-:W0:Y:S02]  /*3bc0*/  F2I.FTZ.U32.TRUNC.NTZ R3, R2 ;  /* 0x0000000200037305 */ /* 0x000e24000021f000 */
[----:B0-----:R0:W-:Y:S01]  /*3bd0*/  STG.E.U16 desc[UR36][R16.64], R3 ;  /* 0x0000000310007986 */ /* 0x0011e2000c101524 */
[----:B------:R-:W-:Y:S05]  /*3be0*/  BRA `(.L_x_4162) ;  /* 0x0000000400647947 */ /* 0x000fea0003800000 */
.L_x_4181:
[----:B------:R-:W-:Y:S01]  /*3bf0*/  LOP3.LUT R3, R2, 0x7fffffff, RZ, 0xc0, !PT ;  /* 0x7fffffff02037812 */ /* 0x000fe200078ec0ff */
[----:B------:R-:W-:Y:S01]  /*3c00*/  BSSY B0, `(.L_x_4182) ;  /* 0x0000013000007945 */ /* 0x000fe20003800000 */
[----:B------:R-:W-:Y:S02]  /*3c10*/  IMAD.MOV.U32 R8, RZ, RZ, 0x80 ;  /* 0x00000080ff087424 */ /* 0x000fe400078e00ff */
        /* <DEDUP_REMOVED lines=13> */
.L_x_4184:
[----:B------:R-:W-:-:S04]  /*3cf0*/  LOP3.LUT R2, R2, 0x80000000, RZ, 0xc0, !PT ;  /* 0x8000000002027812 */ /* 0x000fc800078ec0ff */
[----:B------:R-:W-:-:S04]  /*3d00*/  SHF.R.U32.HI R3, RZ, 0x18, R2 ;  /* 0x00000018ff037819 */ /* 0x000fc80000011602 */
[----:B------:R-:W-:-:S04]  /*3d10*/  LOP3.LUT R0, R0, R3, RZ, 0xfc, !PT ;  /* 0x0000000300007212 */ /* 0x000fc800078efcff */
[----:B------:R-:W-:-:S07]  /*3d20*/  PRMT R8, R0, 0x7610, R8 ;  /* 0x0000761000087816 */ /* 0x000fce0000000008 */
.L_x_4183:
[----:B------:R-:W-:Y:S05]  /*3d30*/  BSYNC B0 ;  /* 0x0000000000007941 */ /* 0x000fea0003800000 */
.L_x_4182:
[----:B------:R0:W-:Y:S01]  /*3d40*/  STG.E.U8 desc[UR36][R16.64], R8 ;  /* 0x0000000810007986 */ /* 0x0001e2000c101124 */
[----:B------:R-:W-:Y:S05]  /*3d50*/  BRA `(.L_x_4162) ;  /* 0x0000000400087947 */ /* 0x000fea0003800000 */
.L_x_4180:
        /* <DEDUP_REMOVED lines=16> */
.L_x_4187:
[----:B------:R-:W-:-:S04]  /*3e60*/  LOP3.LUT R2, R2, 0x80000000, RZ, 0xc0, !PT ;  /* 0x8000000002027812 */ /* 0x000fc800078ec0ff */
[----:B------:R-:W-:-:S04]  /*3e70*/  SHF.R.U32.HI R3, RZ, 0x18, R2 ;  /* 0x00000018ff037819 */ /* 0x000fc80000011602 */
[----:B------:R-:W-:-:S04]  /*3e80*/  LOP3.LUT R0, R0, R3, RZ, 0xfc, !PT ;  /* 0x0000000300007212 */ /* 0x000fc800078efcff */
[----:B------:R-:W-:-:S07]  /*3e90*/  PRMT R8, R0, 0x7610, R8 ;  /* 0x0000761000087816 */ /* 0x000fce0000000008 */
.L_x_4186:
[----:B------:R-:W-:Y:S05]  /*3ea0*/  BSYNC B0 ;  /* 0x0000000000007941 */ /* 0x000fea0003800000 */
.L_x_4185:
[----:B------:R0:W-:Y:S01]  /*3eb0*/  STG.E.U8 desc[UR36][R16.64], R8 ;  /* 0x0000000810007986 */ /* 0x0001e2000c101124 */
[----:B------:R-:W-:Y:S05]  /*3ec0*/  BRA `(.L_x_4162) ;  /* 0x0000000000ac7947 */ /* 0x000fea0003800000 */
.L_x_4179:
[----:B------:R-:W-:-:S13]  /*3ed0*/  ISETP.NE.AND P0, PT, R3, 0x1c, PT ;  /* 0x0000001c0300780c */ /* 0x000fda0003f05270 */
[----:B------:R-:W-:Y:S05]  /*3ee0*/  @!P0 BRA `(.L_x_4188) ;  /* 0x00000000009c8947 */ /* 0x000fea0003800000 */
[----:B------:R-:W-:-:S13]  /*3ef0*/  ISETP.NE.AND P0, PT, R3, 0x1d, PT ;  /* 0x0000001d0300780c */ /* 0x000fda0003f05270 */
[----:B------:R-:W-:Y:S05]  /*3f00*/  @!P0 BRA `(.L_x_4189) ;  /* 0x0000000000888947 */ /* 0x000fea0003800000 */
[----:B------:R-:W-:-:S13]  /*3f10*/  ISETP.NE.AND P0, PT, R3, 0x2c, PT ;  /* 0x0000002c0300780c */ /* 0x000fda0003f05270 */
[----:B------:R-:W-:Y:S05]  /*3f20*/  @P0 BRA `(.L_x_4161) ;  /* 0x00000000003c0947 */ /* 0x000fea0003800000 */
        /* <DEDUP_REMOVED lines=15> */
.L_x_4161:
        /* <DEDUP_REMOVED lines=16> */
.L_x_4190:
[----:B------:R-:W-:Y:S05]  /*4120*/  BRA `(.L_x_4162) ;  /* 0x0000000000147947 */ /* 0x000fea0003800000 */
.L_x_4189:
[----:B------:R-:W0:Y:S02]  /*4130*/  F2I.U64.TRUNC R2, R2 ;  /* 0x0000000200027311 */ /* 0x000e24000020d800 */
[----:B0-----:R0:W-:Y:S01]  /*4140*/  STG.E.64 desc[UR36][R16.64], R2 ;  /* 0x0000000210007986 */ /* 0x0011e2000c101b24 */
[----:B------:R-:W-:Y:S05]  /*4150*/  BRA `(.L_x_4162) ;  /* 0x0000000000087947 */ /* 0x000fea0003800000 */
.L_x_4188:
[----:B------:R-:W0:Y:S02]  /*4160*/  F2I.FTZ.U32.TRUNC.NTZ R3, R2 ;  /* 0x0000000200037305 */ /* 0x000e24000021f000 */
[----:B0-----:R0:W-:Y:S02]  /*4170*/  STG.E desc[UR36][R16.64], R3 ;  /* 0x0000000310007986 */ /* 0x0011e4000c101924 */
.L_x_4162:
[----:B------:R-:W-:-:S04]  /*4180*/  IMAD R18, R18, 0x200, R23 ;  /* 0x0000020012127824 */ /* 0x000fc800078e0217 */
[----:B------:R-:W-:-:S07]  /*4190*/  VIADD R19, R18, 0x80 ;  /* 0x0000008012137836 */ /* 0x000fce0000000000 */
.L_x_4099:
[----:B------:R-:W-:Y:S05]  /*41a0*/  BSYNC B7 ;  /* 0x0000000000077941 */ /* 0x000fea0003800000 */
.L_x_4098:
        /* <DEDUP_REMOVED lines=358> */
.L_x_4193:
        /* <DEDUP_REMOVED lines=20> */
[----:B--2---:R4:W0:Y:S01]  /*5950*/  I2F.S16 R22, R2 ;  /* 0x0000000200167306 */ /* 0x0048220000101400 */
[----:B------:R-:W-:Y:S05]  /*5960*/  BRA `(.L_x_4200) ;  /* 0x0000000c00387947 */ /* 0x000fea0003800000 */
.L_x_4198:
[----:B------:R-:W2:Y:S02]  /*5970*/  LDG.E.U8 R2, desc[UR36][R2.64] ;  /* 0x0000002402027981 */ /* 0x000ea4000c1e1100 */
[----:B--2---:R-:W-:Y:S01]  /*5980*/  I2FP.F32.U32 R22, R2 ;  /* 0x0000000200167245 */ /* 0x004fe20000201000 */
[----:B------:R-:W-:Y:S06]  /*5990*/  BRA `(.L_x_4200) ;  /* 0x0000000c002c7947 */ /* 0x000fec0003800000 */
.L_x_4197:
[----:B------:R-:W-:-:S13]  /*59a0*/  ISETP.NE.AND P0, PT, R4, 0x2, PT ;  /* 0x000000020400780c */ /* 0x000fda0003f05270 */
[----:B------:R-:W-:Y:S05]  /*59b0*/  @!P0 BRA `(.L_x_4201) ;  /* 0x0000000000288947 */ /* 0x000fea0003800000 */
[----:B------:R-:W-:-:S13]  /*59c0*/  ISETP.NE.AND P0, PT, R4, 0x3, PT ;  /* 0x000000030400780c */ /* 0x000fda0003f05270 */
[----:B------:R-:W-:Y:S05]  /*59d0*/  @!P0 BRA `(.L_x_4202) ;  /* 0x0000000000148947 */ /* 0x000fea0003800000 */
[----:B------:R-:W-:-:S13]  /*59e0*/  ISETP.NE.AND P0, PT, R4, 0x4, PT ;  /* 0x000000040400780c */ /* 0x000fda0003f05270 */
[----:B------:R-:W-:Y:S05]  /*59f0*/  @P0 BRA `(.L_x_4199) ;  /* 0x0000000800b80947 */ /* 0x000fea0003800000 */
[----:B------:R-:W2:Y:S02]  /*5a00*/  LDG.E.64 R22, desc[UR36][R2.64] ;  /* 0x0000002402167981 */ /* 0x000ea4000c1e1b00 */
[----:B--2---:R2:W3:Y:S01]  /*5a10*/  I2F.S64 R22, R22 ;  /* 0x0000001600167312 */ /* 0x0044e20000301400 */
[----:B------:R-:W-:Y:S05]  /*5a20*/  BRA `(.L_x_4200) ;  /* 0x0000000c00087947 */ /* 0x000fea0003800000 */
.L_x_4202:
[----:B------:R-:W2:Y:S02]  /*5a30*/  LDG.E R2, desc[UR36][R2.64] ;  /* 0x0000002402027981 */ /* 0x000ea4000c1e1900 */
[----:B--2---:R-:W-:Y:S01]  /*5a40*/  I2FP.F32.S32 R22, R2 ;  /* 0x0000000200167245 */ /* 0x004fe20000201400 */
[----:B------:R-:W-:Y:S06]  /*5a50*/  BRA `(.L_x_4200) ;  /* 0x0000000800fc7947 */ /* 0x000fec0003800000 */
.L_x_4201:
[----:B------:R-:W2:Y:S02]  /*5a60*/  LDG.E.U16 R2, desc[UR36][R2.64] ;  /* 0x0000002402027981 */ /* 0x000ea4000c1e1500 */
[----:B--2---:R0:W1:Y:S01]  /*5a70*/  I2F.S16 R22, R2 ;  /* 0x0000000200167306 */ /* 0x0040620000101400 */
[----:B------:R-:W-:Y:S05]  /*5a80*/  BRA `(.L_x_4200) ;  /* 0x0000000800f07947 */ /* 0x000fea0003800000 */
.L_x_4196:
        /* <DEDUP_REMOVED lines=8> */
.L_x_4204:
[----:B------:R-:W2:Y:S02]  /*5b10*/  LDG.E.U16 R2, desc[UR36][R2.64] ;  /* 0x0000002402027981 */ /* 0x000ea4000c1e1500 */
[----:B--2---:R-:W-:Y:S01]  /*5b20*/  HADD2.F32 R22, -RZ, R2.H0_H0 ;  /* 0x20000002ff167230 */ /* 0x004fe20000004100 */
[----:B------:R-:W-:Y:S06]  /*5b30*/  BRA `(.L_x_4200) ;  /* 0x0000000800c47947 */ /* 0x000fec0003800000 */
.L_x_4203:
        /* <DEDUP_REMOVED lines=8> */
.L_x_4206:
[----:B------:R-:W2:Y:S02]  /*5bc0*/  LDG.E.U16 R2, desc[UR36][R2.64] ;  /* 0x0000002402027981 */ /* 0x000ea4000c1e1500 */
[----:B--2---:R-:W-:Y:S01]  /*5bd0*/  HADD2.F32 R22, -RZ, R2.H0_H0 ;  /* 0x20000002ff167230 */ /* 0x004fe20000004100 */
[----:B------:R-:W-:Y:S06]  /*5be0*/  BRA `(.L_x_4200) ;  /* 0x0000000800987947 */ /* 0x000fec0003800000 */
.L_x_4205:
[----:B------:R-:W2:Y:S01]  /*5bf0*/  LDG.E.64 R2, desc[UR36][R2.64] ;  /* 0x0000002402027981 */ /* 0x000ea2000c1e1b00 */
[----:B------:R-:W-:Y:S01]  /*5c00*/  UMOV UR4, 0xf0000000 ;  /* 0xf000000000047882 */ /* 0x000fe20000000000 */
[----:B------:R-:W-:Y:S01]  /*5c10*/  UMOV UR5, 0x380fffff ;  /* 0x380fffff00057882 */ /* 0x000fe20000000000 */
[----:B--2---:R-:W0:Y:S01]  /*5c20*/  F2F.F32.F64 R22, R2 ;  /* 0x0000000200167310 */ /* 0x004e220000301000 */
[----:B------:R-:W-:-:S14]  /*5c30*/  DSETP.GEU.AND P0, PT, |R2|, UR4, PT ;  /* 0x0000000402007e2a */ /* 0x000fdc000bf0e200 */
[----:B0-----:R-:W-:Y:S01]  /*5c40*/  @!P0 FMUL R22, R22, 1.175494350822287508e-38 ;  /* 0x0080000016168820 */ /* 0x001fe20000400000 */
[----:B------:R-:W-:Y:S06]  /*5c50*/  BRA `(.L_x_4200) ;  /* 0x00000008007c7947 */ /* 0x000fec0003800000 */
.L_x_4195:
        /* <DEDUP_REMOVED lines=12> */
.L_x_4209:
[----:B------:R-:W2:Y:S01]  /*5d20*/  LDG.E.64 R2, desc[UR36][R2.64] ;  /* 0x0000002402027981 */ /* 0x000ea2000c1e1b00 */
[----:B------:R-:W-:Y:S01]  /*5d30*/  UMOV UR4, 0xf0000000 ;  /* 0xf000000000047882 */ /* 0x000fe20000000000 */
[----:B------:R-:W-:Y:S01]  /*5d40*/  UMOV UR5, 0x380fffff ;  /* 0x380fffff00057882 */ /* 0x000fe20000000000 */
[----:B--2---:R-:W0:Y:S01]  /*5d50*/  F2F.F32.F64 R22, R2 ;  /* 0x0000000200167310 */ /* 0x004e220000301000 */
[----:B------:R-:W-:-:S14]  /*5d60*/  DSETP.GEU.AND P0, PT, |R2|, UR4, PT ;  /* 0x0000000402007e2a */ /* 0x000fdc000bf0e200 */
[----:B0-----:R-:W-:Y:S01]  /*5d70*/  @!P0 FMUL R22, R22, 1.175494350822287508e-38 ;  /* 0x0080000016168820 */ /* 0x001fe20000400000 */
[----:B------:R-:W-:Y:S06]  /*5d80*/  BRA `(.L_x_4200) ;  /* 0x0000000800307947 */ /* 0x000fec0003800000 */
.L_x_4208:
        /* <DEDUP_REMOVED lines=26> */
.L_x_4211:
        /* <DEDUP_REMOVED lines=13> */
.L_x_4210:
[----:B------:R-:W2:Y:S02]  /*6000*/  LDG.E.U16 R2, desc[UR36][R2.64] ;  /* 0x0000002402027981 */ /* 0x000ea4000c1e1500 */
[----:B--2---:R-:W-:Y:S01]  /*6010*/  IMAD.U32 R22, R2, 0x10000, RZ ;  /* 0x0001000002167824 */ /* 0x004fe200078e00ff */
[----:B------:R-:W-:Y:S06]  /*6020*/  BRA `(.L_x_4200) ;  /* 0x0000000400887947 */ /* 0x000fec0003800000 */
.L_x_4207:
        /* <DEDUP_REMOVED lines=11> */
.L_x_4214:
        /* <DEDUP_REMOVED lines=20> */
.L_x_4216:
[----:B------:R-:W-:Y:S05]  /*6220*/  BSYNC B0 ;  /* 0x0000000000007941 */ /* 0x000fea0003800000 */
.L_x_4215:
[----:B------:R-:W-:Y:S01]  /*6230*/  IMAD.SHL.U32 R2, R2, 0x100000, RZ ;  /* 0x0010000002027824 */ /* 0x000fe200078e00ff */
[----:B------:R-:W-:-:S04]  /*6240*/  LEA R3, R0, 0x3b800000, 0x17 ;  /* 0x3b80000000037811 */ /* 0x000fc800078eb8ff */
[----:B------:R-:W-:Y:S01]  /*6250*/  LOP3.LUT R22, R3, R2, R22, 0xfe, !PT ;  /* 0x0000000203167212 */ /* 0x000fe200078efe16 */
[----:B------:R-:W-:Y:S06]  /*6260*/  BRA `(.L_x_4200) ;  /* 0x0000000000f87947 */ /* 0x000fec0003800000 */
.L_x_4213:
        /* <DEDUP_REMOVED lines=20> */
.L_x_4218:
[----:B------:R-:W-:Y:S05]  /*63b0*/  BSYNC B0 ;  /* 0x0000000000007941 */ /* 0x000fea0003800000 */
.L_x_4217:
[----:B------:R-:W-:Y:S01]  /*63c0*/  IMAD.SHL.U32 R2, R2, 0x200000, RZ ;  /* 0x0020000002027824 */ /* 0x000fe200078e00ff */
[----:B------:R-:W-:-:S04]  /*63d0*/  LEA R3, R0, 0x37800000, 0x17 ;  /* 0x3780000000037811 */ /* 0x000fc800078eb8ff */
[----:B------:R-:W-:Y:S01]  /*63e0*/  LOP3.LUT R22, R3, R2, R22, 0xfe, !PT ;  /* 0x0000000203167212 */ /* 0x000fe200078efe16 */
[----:B------:R-:W-:Y:S06]  /*63f0*/  BRA `(.L_x_4200) ;  /* 0x0000000000947947 */ /* 0x000fec0003800000 */
.L_x_4212:
        /* <DEDUP_REMOVED lines=14> */
.L_x_4199:
        /* <DEDUP_REMOVED lines=16> */
.L_x_4221:
[----:B------:R-:W-:Y:S01]  /*65e0*/  IMAD.MOV.U32 R22, RZ, RZ, RZ ;  /* 0x000000ffff167224 */ /* 0x000fe200078e00ff */
[----:B------:R-:W-:Y:S06]  /*65f0*/  BRA `(.L_x_4200) ;  /* 0x0000000000147947 */ /* 0x000fec0003800000 */
.L_x_4220:
[----:B------:R-:W2:Y:S02]  /*6600*/  LDG.E.64 R22, desc[UR36][R2.64] ;  /* 0x0000002402167981 */ /* 0x000ea4000c1e1b00 */
[----:B--2---:R0:W1:Y:S01]  /*6610*/  I2F.U64 R22, R22 ;  /* 0x0000001600167312 */ /* 0x0040620000301000 */
[----:B------:R-:W-:Y:S05]  /*6620*/  BRA `(.L_x_4200) ;  /* 0x0000000000087947 */ /* 0x000fea0003800000 */
.L_x_4219:
[----:B------:R-:W2:Y:S02]  /*6630*/  LDG.E R2, desc[UR36][R2.64] ;  /* 0x0000002402027981 */ /* 0x000ea4000c1e1900 */
[----:B--2---:R-:W-:-:S07]  /*6640*/  I2FP.F32.U32 R22, R2 ;  /* 0x0000000200167245 */ /* 0x004fce0000201000 */
.L_x_4200:
[----:B------:R-:W-:Y:S05]  /*6650*/  BSYNC B6 ;  /* 0x0000000000067941 */ /* 0x000fea0003800000 */
.L_x_4194:
[----:B------:R-:W2:Y:S01]  /*6660*/  LDC.U8 R4, c[0x0][0x493] ;  /* 0x000124c0ff047b82 */ /* 0x000ea20000000000 */
[----:B------:R-:W-:Y:S01]  /*6670*/  ULDC.64 UR4, c[0x0][0x488] ;  /* 0x0001220000047ab9 */ /* 0x000fe20000000a00 */
[----:B------:R-:W-:Y:S01]  /*6680*/  BSSY B6, `(.L_x_4222) ;  /* 0x00000df000067945 */ /* 0x000fe20003800000 */
[----:B0---4-:R-:W-:-:S05]  /*6690*/  IADD3 R2, P0, R18, UR4, RZ ;  /* 0x0000000412027c10 */ /* 0x011fca000ff1e0ff */
        /* <DEDUP_REMOVED lines=15> */
.L_x_4226:
[----:B------:R-:W2:Y:S02]  /*6790*/  LDG.E.U8 R2, desc[UR36][R2.64] ;  /* 0x0000002402027981 */ /* 0x000ea4000c1e1100 */
[----:B--2---:R-:W-:Y:S01]  /*67a0*/  I2FP.F32.U32 R5, R2 ;  /* 0x0000000200057245 */ /* 0x004fe20000201000 */
[----:B------:R-:W-:Y:S06]  /*67b0*/  BRA `(.L_x_4228) ;  /* 0x0000000c002c7947 */ /* 0x000fec0003800000 */
.L_x_4225:
[----:B------:R-:W-:-:S13]  /*67c0*/  ISETP.NE.AND P0, PT, R0, 0x2, PT ;  /* 0x000000020000780c */ /* 0x000fda0003f05270 */
[----:B------:R-:W-:Y:S05]  /*67d0*/  @!P0 BRA `(.L_x_4229) ;  /* 0x0000000000288947 */ /* 0x000fea0003800000 */
[----:B------:R-:W-:-:S13]  /*67e0*/  ISETP.NE.AND P0, PT, R0, 0x3, PT ;  /* 0x000000030000780c */ /* 0x000fda0003f05270 */
[----:B------:R-:W-:Y:S05]  /*67f0*/  @!P0 BRA `(.L_x_4230) ;  /* 0x0000000000148947 */ /* 0x000fea0003800000 */
[----:B------:R-:W-:-:S13]  /*6800*/  ISETP.NE.AND P0, PT, R0, 0x4, PT ;  /* 0x000000040000780c */ /* 0x000fda0003f05270 */
[----:B------:R-:W-:Y:S05]  /*6810*/  @P0 BRA `(.L_x_4227) ;  /* 0x0000000800b80947 */ /* 0x000fea0003800000 */
[----:B------:R-:W2:Y:S02]  /*6820*/  LDG.E.64 R2, desc[UR36][R2.64] ;  /* 0x0000002402027981 */ /* 0x000ea4000c1e1b00 */
[----:B--2---:R0:W2:Y:S01]  /*6830*/  I2F.S64 R5, R2 ;  /* 0x0000000200057312 */ /* 0x0040a20000301400 */
[----:B------:R-:W-:Y:S05]  /*6840*/  BRA `(.L_x_4228) ;  /* 0x0000000c00087947 */ /* 0x000fea0003800000 */
.L_x_4230:
[----:B------:R-:W2:Y:S02]  /*6850*/  LDG.E R2, desc[UR36][R2.64] ;  /* 0x0000002402027981 */ /* 0x000ea4000c1e1900 */
[----:B--2---:R-:W-:Y:S01]  /*6860*/  I2FP.F32.S32 R5, R2 ;  /* 0x0000000200057245 */ /* 0x004fe20000201400 */
[----:B------:R-:W-:Y:S06]  /*6870*/  BRA `(.L_x_4228) ;  /* 0x0000000800fc7947 */ /* 0x000fec0003800000 */
.L_x_4229:
[----:B------:R-:W2:Y:S02]  /*6880*/  LDG.E.U16 R2, desc[UR36][R2.64] ;  /* 0x0000002402027981 */ /* 0x000ea4000c1e1500 */
[----:B--2---:R0:W2:Y:S01]  /*6890*/  I2F.S16 R5, R2 ;  /* 0x0000000200057306 */ /* 0x0040a20000101400 */
[----:B------:R-:W-:Y:S05]  /*68a0*/  BRA `(.L_x_4228) ;  /* 0x0000000800f07947 */ /* 0x000fea0003800000 */
.L_x_4224:
        /* <DEDUP_REMOVED lines=8> */
.L_x_4232:
[----:B------:R-:W2:Y:S02]  /*6930*/  LDG.E.U16 R2, desc[UR36][R2.64] ;  /* 0x0000002402027981 */ /* 0x000ea4000c1e1500 */
[----:B--2---:R-:W-:Y:S01]  /*6940*/  HADD2.F32 R5, -RZ, R2.H0_H0 ;  /* 0x20000002ff057230 */ /* 0x004fe20000004100 */
[----:B------:R-:W-:Y:S06]  /*6950*/  BRA `(.L_x_4228) ;  /* 0x0000000800c47947 */ /* 0x000fec0003800000 */
.L_x_4231:
        /* <DEDUP_REMOVED lines=8> */
.L_x_4234:
[----:B------:R-:W2:Y:S02]  /*69e0*/  LDG.E.U16 R2, desc[UR36][R2.64] ;  /* 0x0000002402027981 */ /* 0x000ea4000c1e1500 */
[----:B--2---:R-:W-:Y:S01]  /*69f0*/  HADD2.F32 R5, -RZ, R2.H0_H0 ;  /* 0x20000002ff057230 */ /* 0x004fe20000004100 */
[----:B------:R-:W-:Y:S06]  /*6a00*/  BRA `(.L_x_4228) ;  /* 0x0000000800987947 */ /* 0x000fec0003800000 */
.L_x_4233:
[----:B------:R-:W2:Y:S01]  /*6a10*/  LDG.E.64 R2, desc[UR36][R2.64] ;  /* 0x0000002402027981 */ /* 0x000ea2000c1e1b00 */
[----:B------:R-:W-:Y:S01]  /*6a20*/  UMOV UR4, 0xf0000000 ;  /* 0xf000000000047882 */ /* 0x000fe20000000000 */
[----:B------:R-:W-:Y:S01]  /*6a30*/  UMOV UR5, 0x380fffff ;  /* 0x380fffff00057882 */ /* 0x000fe20000000000 */
[----:B--2---:R-:W0:Y:S01]  /*6a40*/  F2F.F32.F64 R5, R2 ;  /* 0x0000000200057310 */ /* 0x004e220000301000 */
[----:B------:R-:W-:-:S14]  /*6a50*/  DSETP.GEU.AND P0, PT, |R2|, UR4, PT ;  /* 0x0000000402007e2a */ /* 0x000fdc000bf0e200 */
[----:B0-----:R-:W-:Y:S01]  /*6a60*/  @!P0 FMUL R5, R5, 1.175494350822287508e-38 ;  /* 0x0080000005058820 */ /* 0x001fe20000400000 */
[----:B------:R-:W-:Y:S06]  /*6a70*/  BRA `(.L_x_4228) ;  /* 0x00000008007c7947 */ /* 0x000fec0003800000 */
.L_x_4223:
        /* <DEDUP_REMOVED lines=12> */
.L_x_4237:
[----:B------:R-:W2:Y:S01]  /*6b40*/  LDG.E.64 R2, desc[UR36][R2.64] ;  /* 0x0000002402027981 */ /* 0x000ea2000c1e1b00 */
[----:B------:R-:W-:Y:S01]  /*6b50*/  UMOV UR4, 0xf0000000 ;  /* 0xf000000000047882 */ /* 0x000fe20000000000 */
[----:B------:R-:W-:Y:S01]  /*6b60*/  UMOV UR5, 0x380fffff ;  /* 0x380fffff00057882 */ /* 0x000fe20000000000 */
[----:B--2---:R-:W0:Y:S01]  /*6b70*/  F2F.F32.F64 R5, R2 ;  /* 0x0000000200057310 */ /* 0x004e220000301000 */
[----:B------:R-:W-:-:S14]  /*6b80*/  DSETP.GEU.AND P0, PT, |R2|, UR4, PT ;  /* 0x0000000402007e2a */ /* 0x000fdc000bf0e200 */
[----:B0-----:R-:W-:Y:S01]  /*6b90*/  @!P0 FMUL R5, R5, 1.175494350822287508e-38 ;  /* 0x0080000005058820 */ /* 0x001fe20000400000 */
[----:B------:R-:W-:Y:S06]  /*6ba0*/  BRA `(.L_x_4228) ;  /* 0x0000000800307947 */ /* 0x000fec0003800000 */
.L_x_4236:
        /* <DEDUP_REMOVED lines=26> */
.L_x_4239:
        /* <DEDUP_REMOVED lines=13> */
.L_x_4238:
[----:B------:R-:W2:Y:S02]  /*6e20*/  LDG.E.U16 R2, desc[UR36][R2.64] ;  /* 0x0000002402027981 */ /* 0x000ea4000c1e1500 */
[----:B--2---:R-:W-:Y:S01]  /*6e30*/  IMAD.U32 R5, R2, 0x10000, RZ ;  /* 0x0001000002057824 */ /* 0x004fe200078e00ff */
[----:B------:R-:W-:Y:S06]  /*6e40*/  BRA `(.L_x_4228) ;  /* 0x0000000400887947 */ /* 0x000fec0003800000 */
.L_x_4235:
        /* <DEDUP_REMOVED lines=11> */
.L_x_4242:
        /* <DEDUP_REMOVED lines=20> */
.L_x_4244:
[----:B------:R-:W-:Y:S05]  /*7040*/  BSYNC B0 ;  /* 0x0000000000007941 */ /* 0x000fea0003800000 */
.L_x_4243:
[----:B------:R-:W-:Y:S01]  /*7050*/  IMAD.SHL.U32 R2, R2, 0x100000, RZ ;  /* 0x0010000002027824 */ /* 0x000fe200078e00ff */
[----:B------:R-:W-:-:S04]  /*7060*/  LEA R5, R0, 0x3b800000, 0x17 ;  /* 0x3b80000000057811 */ /* 0x000fc800078eb8ff */
[----:B------:R-:W-:Y:S01]  /*7070*/  LOP3.LUT R5, R5, R2, R4, 0xfe, !PT ;  /* 0x0000000205057212 */ /* 0x000fe200078efe04 */
[----:B------:R-:W-:Y:S06]  /*7080*/  BRA `(.L_x_4228) ;  /* 0x0000000000f87947 */ /* 0x000fec0003800000 */
.L_x_4241:
        /* <DEDUP_REMOVED lines=20> */
.L_x_4246:
[----:B------:R-:W-:Y:S05]  /*71d0*/  BSYNC B0 ;  /* 0x0000000000007941 */ /* 0x000fea0003800000 */
.L_x_4245:
[----:B------:R-:W-:Y:S01]  /*71e0*/  IMAD.SHL.U32 R2, R2, 0x200000, RZ ;  /* 0x0020000002027824 */ /* 0x000fe200078e00ff */
[----:B------:R-:W-:-:S04]  /*71f0*/  LEA R5, R0, 0x37800000, 0x17 ;  /* 0x3780000000057811 */ /* 0x000fc800078eb8ff */
[----:B------:R-:W-:Y:S01]  /*7200*/  LOP3.LUT R5, R5, R2, R4, 0xfe, !PT ;  /* 0x0000000205057212 */ /* 0x000fe200078efe04 */
[----:B------:R-:W-:Y:S06]  /*7210*/  BRA `(.L_x_4228) ;  /* 0x0000000000947947 */ /* 0x000fec0003800000 */
.L_x_4240:
        /* <DEDUP_REMOVED lines=14> */
.L_x_4227:
        /* <DEDUP_REMOVED lines=15> */
[----:B01-3-5:R-:W-:Y:S05]  /*73f0*/  CALL.ABS.NOINC R2 ;  /* 0x0000000002007343 */ /* 0x02bfea0003c00000 */
.L_x_4249:
[----:B------:R-:W-:Y:S01]  /*7400*/  IMAD.MOV.U32 R5, RZ, RZ, RZ ;  /* 0x000000ffff057224 */ /* 0x000fe200078e00ff */
[----:B------:R-:W-:Y:S06]  /*7410*/  BRA `(.L_x_4228) ;  /* 0x0000000000147947 */ /* 0x000fec0003800000 */
.L_x_4248:
[----:B------:R-:W2:Y:S02]  /*7420*/  LDG.E.64 R2, desc[UR36][R2.64] ;  /* 0x0000002402027981 */ /* 0x000ea4000c1e1b00 */
[----:B--2---:R0:W2:Y:S01]  /*7430*/  I2F.U64 R5, R2 ;  /* 0x0000000200057312 */ /* 0x0040a20000301000 */
[----:B------:R-:W-:Y:S05]  /*7440*/  BRA `(.L_x_4228) ;  /* 0x0000000000087947 */ /* 0x000fea0003800000 */
.L_x_4247:
[----:B------:R-:W2:Y:S02]  /*7450*/  LDG.E R2, desc[UR36][R2.64] ;  /* 0x0000002402027981 */ /* 0x000ea4000c1e1900 */
[----:B--2---:R-:W-:-:S07]  /*7460*/  I2FP.F32.U32 R5, R2 ;  /* 0x0000000200057245 */ /* 0x004fce0000201000 */
.L_x_4228:
[----:B------:R-:W-:Y:S05]  /*7470*/  BSYNC B6 ;  /* 0x0000000000067941 */ /* 0x000fea0003800000 */
.L_x_4222:
[----:B0---4-:R-:W0:Y:S01]  /*7480*/  LDC.U8 R2, c[0x0][0x491] ;  /* 0x00012440ff027b82 */ /* 0x011e220000000000 */
[----:B-123-5:R-:W-:Y:S02]  /*7490*/  LOP3.LUT R22, R22, 0x80000000, R5, 0xb8, !PT ;  /* 0x8000000016167812 */ /* 0x02efe400078eb805 */
        /* <DEDUP_REMOVED lines=14> */
.L_x_4253:
[----:B------:R-:W0:Y:S02]  /*7580*/  F2I.S64.TRUNC R22, R22 ;  /* 0x0000001600167311 */ /* 0x000e24000020d900 */
[----:B0-----:R-:W-:-:S05]  /*7590*/  IMAD.MOV.U32 R3, RZ, RZ, R22 ;  /* 0x000000ffff037224 */ /* 0x001fca00078e0016 */
[----:B------:R0:W-:Y:S01]  /*75a0*/  STG.E.U8 desc[UR36][R16.64], R3 ;  /* 0x0000000310007986 */ /* 0x0001e2000c101124 */
[----:B------:R-:W-:Y:S05]  /*75b0*/  BRA `(.L_x_4255) ;  /* 0x0000000c00407947 */ /* 0x000fea0003800000 */
.L_x_4252:
        /* <DEDUP_REMOVED lines=9> */
.L_x_4257:
[----:B------:R-:W0:Y:S02]  /*7650*/  F2I.FTZ.TRUNC.NTZ R3, R22 ;  /* 0x0000001600037305 */ /* 0x000e24000021f100 */
[----:B0-----:R0:W-:Y:S01]  /*7660*/  STG.E desc[UR36][R16.64], R3 ;  /* 0x0000000310007986 */ /* 0x0011e2000c101924 */
[----:B------:R-:W-:Y:S05]  /*7670*/  BRA `(.L_x_4255) ;  /* 0x0000000c00107947 */ /* 0x000fea0003800000 */
.L_x_4256:
[----:B------:R-:W0:Y:S02]  /*7680*/  F2I.FTZ.TRUNC.NTZ R3, R22 ;  /* 0x0000001600037305 */ /* 0x000e24000021f100 */
[----:B0-----:R0:W-:Y:S01]  /*7690*/  STG.E.U16 desc[UR36][R16.64], R3 ;  /* 0x0000000310007986 */ /* 0x0011e2000c101524 */
[----:B------:R-:W-:Y:S05]  /*76a0*/  BRA `(.L_x_4255) ;  /* 0x0000000c00047947 */ /* 0x000fea0003800000 */
.L_x_4251:
        /* <DEDUP_REMOVED lines=8> */
.L_x_4259:
[----:B------:R-:W-:-:S05]  /*7730*/  F2FP.F16.F32.PACK_AB R22, RZ, R22 ;  /* 0x00000016ff16723e */ /* 0x000fca00000000ff */
[----:B------:R0:W-:Y:S01]  /*7740*/  STG.E.U16 desc[UR36][R16.64], R22 ;  /* 0x0000001610007986 */ /* 0x0001e2000c101524 */
[----:B------:R-:W-:Y:S05]  /*7750*/  BRA `(.L_x_4255) ;  /* 0x0000000800d87947 */ /* 0x000fea0003800000 */
.L_x_4258:
        /* <DEDUP_REMOVED lines=9> */
.L_x_4261:
[----:B------:R-:W-:-:S04]  /*77f0*/  F2FP.F16.F32.PACK_AB R3, RZ, R22 ;  /* 0x00000016ff03723e */ /* 0x000fc800000000ff */
[----:B------:R-:W-:-:S05]  /*7800*/  PRMT R3, R3, 0x5410, RZ ;  /* 0x0000541003037816 */ /* 0x000fca00000000ff */
[----:B------:R0:W-:Y:S01]  /*7810*/  STG.E desc[UR36][R16.64], R3 ;  /* 0x0000000310007986 */ /* 0x0001e2000c101924 */
[----:B------:R-:W-:Y:S05]  /*7820*/  BRA `(.L_x_4255) ;  /* 0x0000000800a47947 */ /* 0x000fea0003800000 */
.L_x_4260:
[----:B------:R-:W-:-:S06]  /*7830*/  FMUL.FTZ R2, R22, 1 ;  /* 0x3f80000016027820 */ /* 0x000fcc0000410000 */
[----:B------:R-:W0:Y:S02]  /*7840*/  F2F.F64.F32 R2, R2 ;  /* 0x0000000200027310 */ /* 0x000e240000201800 */
[----:B0-----:R0:W-:Y:S01]  /*7850*/  STG.E.64 desc[UR36][R16.64], R2 ;  /* 0x0000000210007986 */ /* 0x0011e2000c101b24 */
[----:B------:R-:W-:Y:S05]  /*7860*/  BRA `(.L_x_4255) ;  /* 0x0000000800947947 */ /* 0x000fea0003800000 */
.L_x_4250:
        /* <DEDUP_REMOVED lines=12> */
.L_x_4264:
[----:B------:R-:W-:Y:S01]  /*7930*/  FMUL.FTZ R4, R22, 1 ;  /* 0x3f80000016047820 */ /* 0x000fe20000410000 */
[----:B------:R-:W-:-:S05]  /*7940*/  CS2R R6, SRZ ;  /* 0x0000000000067805 */ /* 0x000fca000001ff00 */
[----:B------:R-:W0:Y:S02]  /*7950*/  F2F.F64.F32 R4, R4 ;  /* 0x0000000400047310 */ /* 0x000e240000201800 */
[----:B0-----:R0:W-:Y:S01]  /*7960*/  STG.E.128 desc[UR36][R16.64], R4 ;  /* 0x0000000410007986 */ /* 0x0011e2000c101d24 */
[----:B------:R-:W-:Y:S05]  /*7970*/  BRA `(.L_x_4255) ;  /* 0x0000000800507947 */ /* 0x000fea0003800000 */
.L_x_4263:
        /* <DEDUP_REMOVED lines=20> */
.L_x_4268:
[----:B------:R-:W-:Y:S05]  /*7ac0*/  BSYNC B0 ;  /* 0x0000000000007941 */ /* 0x000fea0003800000 */
.L_x_4267:
[----:B------:R-:W-:-:S05]  /*7ad0*/  LOP3.LUT R5, R0, R5, RZ, 0xfc, !PT ;  /* 0x0000000500057212 */ /* 0x000fca00078efcff */
[----:B------:R0:W-:Y:S01]  /*7ae0*/  STG.E.U8 desc[UR36][R16.64], R5 ;  /* 0x0000000510007986 */ /* 0x0001e2000c101124 */
[----:B------:R-:W-:Y:S05]  /*7af0*/  BRA `(.L_x_4255) ;  /* 0x0000000400f07947 */ /* 0x000fea0003800000 */
.L_x_4266:
[----:B------:R-:W-:Y:S01]  /*7b00*/  LOP3.LUT R2, R22, 0x7fffffff, RZ, 0xc0, !PT ;  /* 0x7fffffff16027812 */ /* 0x000fe200078ec0ff */
[----:B------:R-:W-:Y:S03]  /*7b10*/  BSSY B0, `(.L_x_4269) ;  /* 0x000000e000007945 */ /* 0x000fe60003800000 */
        /* <DEDUP_REMOVED lines=10> */
.L_x_4270:
[----:B------:R-:W-:Y:S01]  /*7bc0*/  IMAD.MOV.U32 R0, RZ, RZ, 0x7f ;  /* 0x0000007fff007424 */ /* 0x000fe200078e00ff */
[----:B------:R-:W-:-:S04]  /*7bd0*/  ISETP.GT.U32.AND P0, PT, R2, 0x7f800000, PT ;  /* 0x7f8000000200780c */ /* 0x000fc80003f04070 */
[----:B------:R-:W-:-:S09]  /*7be0*/  SEL R0, R0, 0x7c, P0 ;  /* 0x0000007c00007807 */ /* 0x000fd20000000000 */
.L_x_4271:
[----:B------:R-:W-:Y:S05]  /*7bf0*/  BSYNC B0 ;  /* 0x0000000000007941 */ /* 0x000fea0003800000 */
.L_x_4269:
[----:B------:R-:W-:-:S04]  /*7c00*/  LOP3.LUT R22, R22, 0x80000000, RZ, 0xc0, !PT ;  /* 0x8000000016167812 */ /* 0x000fc800078ec0ff */
[----:B------:R-:W-:-:S04]  /*7c10*/  SHF.R.U32.HI R3, RZ, 0x18, R22 ;  /* 0x00000018ff037819 */ /* 0x000fc80000011616 */
[----:B------:R-:W-:-:S05]  /*7c20*/  LOP3.LUT R3, R0, R3, RZ, 0xfc, !PT ;  /* 0x0000000300037212 */ /* 0x000fca00078efcff */
[----:B------:R0:W-:Y:S01]  /*7c30*/  STG.E.U8 desc[UR36][R16.64], R3 ;  /* 0x0000000310007986 */ /* 0x0001e2000c101124 */
[----:B------:R-:W-:Y:S05]  /*7c40*/  BRA `(.L_x_4255) ;  /* 0x00000004009c7947 */ /* 0x000fea0003800000 */
.L_x_4265:
[----:B------:R-:W-:-:S05]  /*7c50*/  F2FP.BF16.F32.PACK_AB R22, RZ, R22 ;  /* 0x00000016ff16723e */ /* 0x000fca00000010ff */
[----:B------:R0:W-:Y:S01]  /*7c60*/  STG.E.U16 desc[UR36][R16.64], R22 ;  /* 0x0000001610007986 */ /* 0x0001e2000c101524 */
[----:B------:R-:W-:Y:S05]  /*7c70*/  BRA `(.L_x_4255) ;  /* 0x0000000400907947 */ /* 0x000fea0003800000 */
.L_x_4262:
        /* <DEDUP_REMOVED lines=11> */
.L_x_4274:
        /* <DEDUP_REMOVED lines=16> */
.L_x_4277:
[----:B------:R-:W-:-:S04]  /*7e30*/  LOP3.LUT R22, R22, 0x80000000, RZ, 0xc0, !PT ;  /* 0x8000000016167812 */ /* 0x000fc800078ec0ff */
[----:B------:R-:W-:-:S04]  /*7e40*/  SHF.R.U32.HI R3, RZ, 0x18, R22 ;  /* 0x00000018ff037819 */ /* 0x000fc80000011616 */
[----:B------:R-:W-:-:S04]  /*7e50*/  LOP3.LUT R0, R0, R3, RZ, 0xfc, !PT ;  /* 0x0000000300007212 */ /* 0x000fc800078efcff */
[----:B------:R-:W-:-:S07]  /*7e60*/  PRMT R8, R0, 0x7610, R8 ;  /* 0x0000761000087816 */ /* 0x000fce0000000008 */
.L_x_4276:
[----:B------:R-:W-:Y:S05]  /*7e70*/  BSYNC B0 ;  /* 0x0000000000007941 */ /* 0x000fea0003800000 */
.L_x_4275:
[----:B------:R3:W-:Y:S01]  /*7e80*/  STG.E.U8 desc[UR36][R16.64], R8 ;  /* 0x0000000810007986 */ /* 0x0007e2000c101124 */
[----:B------:R-:W-:Y:S05]  /*7e90*/  BRA `(.L_x_4255) ;  /* 0x0000000400087947 */ /* 0x000fea0003800000 */
.L_x_4273:
        /* <DEDUP_REMOVED lines=16> */
.L_x_4280:
[----:B------:R-:W-:-:S04]  /*7fa0*/  LOP3.LUT R22, R22, 0x80000000, RZ, 0xc0, !PT ;  /* 0x8000000016167812 */ /* 0x000fc800078ec0ff */
[----:B------:R-:W-:-:S04]  /*7fb0*/  SHF.R.U32.HI R3, RZ, 0x18, R22 ;  /* 0x00000018ff037819 */ /* 0x000fc80000011616 */
[----:B------:R-:W-:-:S04]  /*7fc0*/  LOP3.LUT R0, R0, R3, RZ, 0xfc, !PT ;  /* 0x0000000300007212 */ /* 0x000fc800078efcff */
[----:B------:R-:W-:-:S07]  /*7fd0*/  PRMT R8, R0, 0x7610, R8 ;  /* 0x0000761000087816 */ /* 0x000fce0000000008 */
.L_x_4279:
[----:B------:R-:W-:Y:S05]  /*7fe0*/  BSYNC B0 ;  /* 0x0000000000007941 */ /* 0x000fea0003800000 */
.L_x_4278:
[----:B------:R0:W-:Y:S01]  /*7ff0*/  STG.E.U8 desc[UR36][R16.64], R8 ;  /* 0x0000000810007986 */ /* 0x0001e2000c101124 */
[----:B------:R-:W-:Y:S05]  /*8000*/  BRA `(.L_x_4255) ;  /* 0x0000000000ac7947 */ /* 0x000fea0003800000 */
.L_x_4272:
        /* <DEDUP_REMOVED lines=21> */
.L_x_4254:
        /* <DEDUP_REMOVED lines=16> */
.L_x_4283:
[----:B------:R-:W-:Y:S05]  /*8260*/  BRA `(.L_x_4255) ;  /* 0x0000000000147947 */ /* 0x000fea0003800000 */
.L_x_4282:
[----:B------:R-:W0:Y:S02]  /*8270*/  F2I.U64.TRUNC R22, R22 ;  /* 0x0000001600167311 */ /* 0x000e24000020d800 */
[----:B0-----:R2:W-:Y:S01]  /*8280*/  STG.E.64 desc[UR36][R16.64], R22 ;  /* 0x0000001610007986 */ /* 0x0015e2000c101b24 */
[----:B------:R-:W-:Y:S05]  /*8290*/  BRA `(.L_x_4255) ;  /* 0x0000000000087947 */ /* 0x000fea0003800000 */
.L_x_4281:
[----:B------:R-:W0:Y:S02]  /*82a0*/  F2I.FTZ.U32.TRUNC.NTZ R3, R22 ;  /* 0x0000001600037305 */ /* 0x000e24000021f000 */
[----:B0-----:R0:W-:Y:S02]  /*82b0*/  STG.E desc[UR36][R16.64], R3 ;  /* 0x0000000310007986 */ /* 0x0011e4000c101924 */
.L_x_4255:
[----:B------:R-:W-:-:S07]  /*82c0*/  VIADD R19, R19, 0x80 ;  /* 0x0000008013137836 */ /* 0x000fce0000000000 */
.L_x_4192:
[----:B------:R-:W-:Y:S05]  /*82d0*/  BSYNC B7 ;  /* 0x0000000000077941 */ /* 0x000fea0003800000 */
.L_x_4191:
        /* <DEDUP_REMOVED lines=358> */
.L_x_4286:
        /* <DEDUP_REMOVED lines=22> */
.L_x_4291:
[----:B------:R-:W2:Y:S02]  /*9aa0*/  LDG.E.U8 R2, desc[UR36][R2.64] ;  /* 0x0000002402027981 */ /* 0x000ea4000c1e1100 */
[----:B--2---:R-:W-:Y:S01]  /*9ab0*/  I2FP.F32.U32 R22, R2 ;  /* 0x0000000200167245 */ /* 0x004fe20000201000 */
[----:B------:R-:W-:Y:S06]  /*9ac0*/  BRA `(.L_x_4293) ;  /* 0x0000000c002c7947 */ /* 0x000fec0003800000 */
.L_x_4290:
        /* <DEDUP_REMOVED lines=9> */
.L_x_4295:
[----:B------:R-:W2:Y:S02]  /*9b60*/  LDG.E R2, desc[UR36][R2.64] ;  /* 0x0000002402027981 */ /* 0x000ea4000c1e1900 */
[----:B--2---:R-:W-:Y:S01]  /*9b70*/  I2FP.F32.S32 R22, R2 ;  /* 0x0000000200167245 */ /* 0x004fe20000201400 */
[----:B------:R-:W-:Y:S06]  /*9b80*/  BRA `(.L_x_4293) ;  /* 0x0000000800fc7947 */ /* 0x000fec0003800000 */
.L_x_4294:
[----:B------:R-:W2:Y:S02]  /*9b90*/  LDG.E.U16 R2, desc[UR36][R2.64] ;  /* 0x0000002402027981 */ /* 0x000ea4000c1e1500 */
[----:B--2---:R2:W3:Y:S01]  /*9ba0*/  I2F.S16 R22, R2 ;  /* 0x0000000200167306 */ /* 0x0044e20000101400 */
[----:B------:R-:W-:Y:S05]  /*9bb0*/  BRA `(.L_x_4293) ;  /* 0x0000000800f07947 */ /* 0x000fea0003800000 */
.L_x_4289:
        /* <DEDUP_REMOVED lines=8> */
.L_x_4297:
[----:B------:R-:W2:Y:S02]  /*9c40*/  LDG.E.U16 R2, desc[UR36][R2.64] ;  /* 0x0000002402027981 */ /* 0x000ea4000c1e1500 */
[----:B--2---:R-:W-:Y:S01]  /*9c50*/  HADD2.F32 R22, -RZ, R2.H0_H0 ;  /* 0x20000002ff167230 */ /* 0x004fe20000004100 */
[----:B------:R-:W-:Y:S06]  /*9c60*/  BRA `(.L_x_4293) ;  /* 0x0000000800c47947 */ /* 0x000fec0003800000 */
.L_x_4296:
        /* <DEDUP_REMOVED lines=8> */
.L_x_4299:
[----:B------:R-:W2:Y:S02]  /*9cf0*/  LDG.E.U16 R2, desc[UR36][R2.64] ;  /* 0x0000002402027981 */ /* 0x000ea4000c1e1500 */
[----:B--2---:R-:W-:Y:S01]  /*9d00*/  HADD2.F32 R22, -RZ, R2.H0_H0 ;  /* 0x20000002ff167230 */ /* 0x004fe20000004100 */
[----:B------:R-:W-:Y:S06]  /*9d10*/  BRA `(.L_x_4293) ;  /* 0x0000000800987947 */ /* 0x000fec0003800000 */
.L_x_4298:
[----:B------:R-:W2:Y:S01]  /*9d20*/  LDG.E.64 R2, desc[UR36][R2.64] ;  /* 0x0000002402027981 */ /* 0x000ea2000c1e1b00 */
[----:B------:R-:W-:Y:S01]  /*9d30*/  UMOV UR4, 0xf0000000 ;  /* 0xf000000000047882 */ /* 0x000fe20000000000 */
[----:B------:R-:W-:Y:S01]  /*9d40*/  UMOV UR5, 0x380fffff ;  /* 0x380fffff00057882 */ /* 0x000fe20000000000 */
[----:B--2---:R-:W0:Y:S01]  /*9d50*/  F2F.F32.F64 R22, R2 ;  /* 0x0000000200167310 */ /* 0x004e220000301000 */
[----:B------:R-:W-:-:S14]  /*9d60*/  DSETP.GEU.AND P0, PT, |R2|, UR4, PT ;  /* 0x0000000402007e2a */ /* 0x000fdc000bf0e200 */
[----:B0-----:R-:W-:Y:S01]  /*9d70*/  @!P0 FMUL R22, R22, 1.175494350822287508e-38 ;  /* 0x0080000016168820 */ /* 0x001fe20000400000 */
[----:B------:R-:W-:Y:S06]  /*9d80*/  BRA `(.L_x_4293) ;  /* 0x00000008007c7947 */ /* 0x000fec0003800000 */
.L_x_4288:
        /* <DEDUP_REMOVED lines=12> */
.L_x_4302:
[----:B------:R-:W2:Y:S01]  /*9e50*/  LDG.E.64 R2, desc[UR36][R2.64] ;  /* 0x0000002402027981 */ /* 0x000ea2000c1e1b00 */
[----:B------:R-:W-:Y:S01]  /*9e60*/  UMOV UR4, 0xf0000000 ;  /* 0xf000000000047882 */ /* 0x000fe20000000000 */
[----:B------:R-:W-:Y:S01]  /*9e70*/  UMOV UR5, 0x380fffff ;  /* 0x380fffff00057882 */ /* 0x000fe20000000000 */
[----:B--2---:R-:W0:Y:S01]  /*9e80*/  F2F.F32.F64 R22, R2 ;  /* 0x0000000200167310 */ /* 0x004e220000301000 */
[----:B------:R-:W-:-:S14]  /*9e90*/  DSETP.GEU.AND P0, PT, |R2|, UR4, PT ;  /* 0x0000000402007e2a */ /* 0x000fdc000bf0e200 */
[----:B0-----:R-:W-:Y:S01]  /*9ea0*/  @!P0 FMUL R22, R22, 1.175494350822287508e-38 ;  /* 0x0080000016168820 */ /* 0x001fe20000400000 */
[----:B------:R-:W-:Y:S06]  /*9eb0*/  BRA `(.L_x_4293) ;  /* 0x0000000800307947 */ /* 0x000fec0003800000 */
.L_x_4301:
        /* <DEDUP_REMOVED lines=26> */
.L_x_4304:
        /* <DEDUP_REMOVED lines=13> */
.L_x_4303:
[----:B------:R-:W2:Y:S02]  /*a130*/  LDG.E.U16 R2, desc[UR36][R2.64] ;  /* 0x0000002402027981 */ /* 0x000ea4000c1e1500 */
[----:B--2---:R-:W-:Y:S01]  /*a140*/  IMAD.U32 R22, R2, 0x10000, RZ ;  /* 0x0001000002167824 */ /* 0x004fe200078e00ff */
[----:B------:R-:W-:Y:S06]  /*a150*/  BRA `(.L_x_4293) ;  /* 0x0000000400887947 */ /* 0x000fec0003800000 */
.L_x_4300:
        /* <DEDUP_REMOVED lines=11> */
.L_x_4307:
        /* <DEDUP_REMOVED lines=20> */
.L_x_4309:
[----:B------:R-:W-:Y:S05]  /*a350*/  BSYNC B0 ;  /* 0x0000000000007941 */ /* 0x000fea0003800000 */
.L_x_4308:
[----:B------:R-:W-:Y:S01]  /*a360*/  IMAD.SHL.U32 R2, R2, 0x100000, RZ ;  /* 0x0010000002027824 */ /* 0x000fe200078e00ff */
[----:B------:R-:W-:-:S04]  /*a370*/  LEA R3, R0, 0x3b800000, 0x17 ;  /* 0x3b80000000037811 */ /* 0x000fc800078eb8ff */
[----:B------:R-:W-:Y:S01]  /*a380*/  LOP3.LUT R22, R3, R2, R22, 0xfe, !PT ;  /* 0x0000000203167212 */ /* 0x000fe200078efe16 */
[----:B------:R-:W-:Y:S06]  /*a390*/  BRA `(.L_x_4293) ;  /* 0x0000000000f87947 */ /* 0x000fec0003800000 */
.L_x_4306:
        /* <DEDUP_REMOVED lines=20> */
.L_x_4311:
[----:B------:R-:W-:Y:S05]  /*a4e0*/  BSYNC B0 ;  /* 0x0000000000007941 */ /* 0x000fea0003800000 */
.L_x_4310:
[----:B------:R-:W-:Y:S01]  /*a4f0*/  IMAD.SHL.U32 R2, R2, 0x200000, RZ ;  /* 0x0020000002027824 */ /* 0x000fe200078e00ff */
[----:B------:R-:W-:-:S04]  /*a500*/  LEA R3, R0, 0x37800000, 0x17 ;  /* 0x3780000000037811 */ /* 0x000fc800078eb8ff */
[----:B------:R-:W-:Y:S01]  /*a510*/  LOP3.LUT R22, R3, R2, R22, 0xfe, !PT ;  /* 0x0000000203167212 */ /* 0x000fe200078efe16 */
[----:B------:R-:W-:Y:S06]  /*a520*/  BRA `(.L_x_4293) ;  /* 0x0000000000947947 */ /* 0x000fec0003800000 */
.L_x_4305:
        /* <DEDUP_REMOVED lines=14> */
.L_x_4292:
        /* <DEDUP_REMOVED lines=16> */
.L_x_4314:
[----:B------:R-:W-:Y:S01]  /*a710*/  IMAD.MOV.U32 R22, RZ, RZ, RZ ;  /* 0x000000ffff167224 */ /* 0x000fe200078e00ff */
[----:B------:R-:W-:Y:S06]  /*a720*/  BRA `(.L_x_4293) ;  /* 0x0000000000147947 */ /* 0x000fec0003800000 */
.L_x_4313:
[----:B------:R-:W2:Y:S02]  /*a730*/  LDG.E.64 R22, desc[UR36][R2.64] ;  /* 0x0000002402167981 */ /* 0x000ea4000c1e1b00 */
[----:B--2---:R0:W1:Y:S01]  /*a740*/  I2F.U64 R22, R22 ;  /* 0x0000001600167312 */ /* 0x0040620000301000 */
[----:B------:R-:W-:Y:S05]  /*a750*/  BRA `(.L_x_4293) ;  /* 0x0000000000087947 */ /* 0x000fea0003800000 */
.L_x_4312:
[----:B------:R-:W2:Y:S02]  /*a760*/  LDG.E R2, desc[UR36][R2.64] ;  /* 0x0000002402027981 */ /* 0x000ea4000c1e1900 */
[----:B--2---:R-:W-:-:S07]  /*a770*/  I2FP.F32.U32 R22, R2 ;  /* 0x0000000200167245 */ /* 0x004fce0000201000 */
.L_x_4293:
[----:B------:R-:W-:Y:S05]  /*a780*/  BSYNC B6 ;  /* 0x0000000000067941 */ /* 0x000fea0003800000 */
.L_x_4287:
[----:B------:R-:W4:Y:S01]  /*a790*/  LDC.U8 R4, c[0x0][0x493] ;  /* 0x000124c0ff047b82 */ /* 0x000f220000000000 */
[----:B------:R-:W-:Y:S01]  /*a7a0*/  ULDC.64 UR4, c[0x0][0x488] ;  /* 0x0001220000047ab9 */ /* 0x000fe20000000a00 */
[----:B------:R-:W-:Y:S01]  /*a7b0*/  BSSY B6, `(.L_x_4315) ;  /* 0x00000df000067945 */ /* 0x000fe20003800000 */
[----:B0-2---:R-:W-:-:S05]  /*a7c0*/  IADD3 R2, P0, R18, UR4, RZ ;  /* 0x0000000412027c10 */ /* 0x005fca000ff1e0ff */
[----:B------:R-:W-:Y:S01]  /*a7d0*/  IMAD.X R3, RZ, RZ, UR5, P0 ;  /* 0x00000005ff037e24 */ /* 0x000fe200080e06ff */
[----:B----4-:R-:W-:-:S04]  /*a7e0*/  PRMT R0, R4, 0x9910, RZ ;  /* 0x0000991004007816 */ /* 0x010fc800000000ff */
        /* <DEDUP_REMOVED lines=11> */
[----:B--2---:R0:W2:Y:S01]  /*a8a0*/  I2F.S16 R5, R2 ;  /* 0x0000000200057306 */ /* 0x0040a20000101400 */
[----:B------:R-:W-:Y:S05]  /*a8b0*/  BRA `(.L_x_4321) ;  /* 0x0000000c00387947 */ /* 0x000fea0003800000 */
.L_x_4319:
[----:B------:R-:W2:Y:S02]  /*a8c0*/  LDG.E.U8 R2, desc[UR36][R2.64] ;  /* 0x0000002402027981 */ /* 0x000ea4000c1e1100 */
[----:B--2---:R-:W-:Y:S01]  /*a8d0*/  I2FP.F32.U32 R5, R2 ;  /* 0x0000000200057245 */ /* 0x004fe20000201000 */
[----:B------:R-:W-:Y:S06]  /*a8e0*/  BRA `(.L_x_4321) ;  /* 0x0000000c002c7947 */ /* 0x000fec0003800000 */
.L_x_4318:
        /* <DEDUP_REMOVED lines=9> */
.L_x_4323:
[----:B------:R-:W2:Y:S02]  /*a980*/  LDG.E R2, desc[UR36][R2.64] ;  /* 0x0000002402027981 */ /* 0x000ea4000c1e1900 */
[----:B--2---:R-:W-:Y:S01]  /*a990*/  I2FP.F32.S32 R5, R2 ;  /* 0x0000000200057245 */ /* 0x004fe20000201400 */
[----:B------:R-:W-:Y:S06]  /*a9a0*/  BRA `(.L_x_4321) ;  /* 0x0000000800fc7947 */ /* 0x000fec0003800000 */
.L_x_4322:
[----:B------:R-:W2:Y:S02]  /*a9b0*/  LDG.E.U16 R2, desc[UR36][R2.64] ;  /* 0x0000002402027981 */ /* 0x000ea4000c1e1500 */
[----:B--2---:R0:W2:Y:S01]  /*a9c0*/  I2F.S16 R5, R2 ;  /* 0x0000000200057306 */ /* 0x0040a20000101400 */
[----:B------:R-:W-:Y:S05]  /*a9d0*/  BRA `(.L_x_4321) ;  /* 0x0000000800f07947 */ /* 0x000fea0003800000 */
.L_x_4317:
        /* <DEDUP_REMOVED lines=8> */
.L_x_4325:
[----:B------:R-:W2:Y:S02]  /*aa60*/  LDG.E.U16 R2, desc[UR36][R2.64] ;  /* 0x0000002402027981 */ /* 0x000ea4000c1e1500 */
[----:B--2---:R-:W-:Y:S01]  /*aa70*/  HADD2.F32 R5, -RZ, R2.H0_H0 ;  /* 0x20000002ff057230 */ /* 0x004fe20000004100 */
[----:B------:R-:W-:Y:S06]  /*aa80*/  BRA `(.L_x_4321) ;  /* 0x0000000800c47947 */ /* 0x000fec0003800000 */
.L_x_4324:
        /* <DEDUP_REMOVED lines=8> */
.L_x_4327:
[----:B------:R-:W2:Y:S02]  /*ab10*/  LDG.E.U16 R2, desc[UR36][R2.64] ;  /* 0x0000002402027981 */ /* 0x000ea4000c1e1500 */
[----:B--2---:R-:W-:Y:S01]  /*ab20*/  HADD2.F32 R5, -RZ, R2.H0_H0 ;  /* 0x20000002ff057230 */ /* 0x004fe20000004100 */
[----:B------:R-:W-:Y:S06]  /*ab30*/  BRA `(.L_x_4321) ;  /* 0x0000000800987947 */ /* 0x000fec0003800000 */
.L_x_4326:
[----:B------:R-:W2:Y:S01]  /*ab40*/  LDG.E.64 R2, desc[UR36][R2.64] ;  /* 0x0000002402027981 */ /* 0x000ea2000c1e1b00 */
[----:B------:R-:W-:Y:S01]  /*ab50*/  UMOV UR4, 0xf0000000 ;  /* 0xf000000000047882 */ /* 0x000fe20000000000 */
[----:B------:R-:W-:Y:S01]  /*ab60*/  UMOV UR5, 0x380fffff ;  /* 0x380fffff00057882 */ /* 0x000fe20000000000 */
[----:B--2---:R-:W0:Y:S01]  /*ab70*/  F2F.F32.F64 R5, R2 ;  /* 0x0000000200057310 */ /* 0x004e220000301000 */
[----:B------:R-:W-:-:S14]  /*ab80*/  DSETP.GEU.AND P0, PT, |R2|, UR4, PT ;  /* 0x0000000402007e2a */ /* 0x000fdc000bf0e200 */
[----:B0-----:R-:W-:Y:S01]  /*ab90*/  @!P0 FMUL R5, R5, 1.175494350822287508e-38 ;  /* 0x0080000005058820 */ /* 0x001fe20000400000 */
[----:B------:R-:W-:Y:S06]  /*aba0*/  BRA `(.L_x_4321) ;  /* 0x00000008007c7947 */ /* 0x000fec0003800000 */
.L_x_4316:
        /* <DEDUP_REMOVED lines=12> */
.L_x_4330:
[----:B------:R-:W2:Y:S01]  /*ac70*/  LDG.E.64 R2, desc[UR36][R2.64] ;  /* 0x0000002402027981 */ /* 0x000ea2000c1e1b00 */
[----:B------:R-:W-:Y:S01]  /*ac80*/  UMOV UR4, 0xf0000000 ;  /* 0xf000000000047882 */ /* 0x000fe20000000000 */
[----:B------:R-:W-:Y:S01]  /*ac90*/  UMOV UR5, 0x380fffff ;  /* 0x380fffff00057882 */ /* 0x000fe20000000000 */
[----:B--2---:R-:W0:Y:S01]  /*aca0*/  F2F.F32.F64 R5, R2 ;  /* 0x0000000200057310 */ /* 0x004e220000301000 */
[----:B------:R-:W-:-:S14]  /*acb0*/  DSETP.GEU.AND P0, PT, |R2|, UR4, PT ;  /* 0x0000000402007e2a */ /* 0x000fdc000bf0e200 */
[----:B0-----:R-:W-:Y:S01]  /*acc0*/  @!P0 FMUL R5, R5, 1.175494350822287508e-38 ;  /* 0x0080000005058820 */ /* 0x001fe20000400000 */
[----:B------:R-:W-:Y:S06]  /*acd0*/  BRA `(.L_x_4321) ;  /* 0x0000000800307947 */ /* 0x000fec0003800000 */
.L_x_4329:
        /* <DEDUP_REMOVED lines=26> */
.L_x_4332:
        /* <DEDUP_REMOVED lines=13> */
.L_x_4331:
[----:B------:R-:W2:Y:S02]  /*af50*/  LDG.E.U16 R2, desc[UR36][R2.64] ;  /* 0x0000002402027981 */ /* 0x000ea4000c1e1500 */
[----:B--2---:R-:W-:Y:S01]  /*af60*/  IMAD.U32 R5, R2, 0x10000, RZ ;  /* 0x0001000002057824 */ /* 0x004fe200078e00ff */
[----:B------:R-:W-:Y:S06]  /*af70*/  BRA `(.L_x_4321) ;  /* 0x0000000400887947 */ /* 0x000fec0003800000 */
.L_x_4328:
        /* <DEDUP_REMOVED lines=11> */
.L_x_4335:
        /* <DEDUP_REMOVED lines=20> */
.L_x_4337:
[----:B------:R-:W-:Y:S05]  /*b170*/  BSYNC B0 ;  /* 0x0000000000007941 */ /* 0x000fea0003800000 */
.L_x_4336:
[----:B------:R-:W-:Y:S01]  /*b180*/  IMAD.SHL.U32 R2, R2, 0x100000, RZ ;  /* 0x0010000002027824 */ /* 0x000fe200078e00ff */
[----:B------:R-:W-:-:S04]  /*b190*/  LEA R5, R0, 0x3b800000, 0x17 ;  /* 0x3b80000000057811 */ /* 0x000fc800078eb8ff */
[----:B------:R-:W-:Y:S01]  /*b1a0*/  LOP3.LUT R5, R5, R2, R4, 0xfe, !PT ;  /* 0x0000000205057212 */ /* 0x000fe200078efe04 */
[----:B------:R-:W-:Y:S06]  /*b1b0*/  BRA `(.L_x_4321) ;  /* 0x0000000000f87947 */ /* 0x000fec0003800000 */
.L_x_4334:
        /* <DEDUP_REMOVED lines=20> */
.L_x_4339:
[----:B------:R-:W-:Y:S05]  /*b300*/  BSYNC B0 ;  /* 0x0000000000007941 */ /* 0x000fea0003800000 */
.L_x_4338:
[----:B------:R-:W-:Y:S01]  /*b310*/  IMAD.SHL.U32 R2, R2, 0x200000, RZ ;  /* 0x0020000002027824 */ /* 0x000fe200078e00ff */
[----:B------:R-:W-:-:S04]  /*b320*/  LEA R5, R0, 0x37800000, 0x17 ;  /* 0x3780000000057811 */ /* 0x000fc800078eb8ff */
[----:B------:R-:W-:Y:S01]  /*b330*/  LOP3.LUT R5, R5, R2, R4, 0xfe, !PT ;  /* 0x0000000205057212 */ /* 0x000fe200078efe04 */
[----:B------:R-:W-:Y:S06]  /*b340*/  BRA `(.L_x_4321) ;  /* 0x0000000000947947 */ /* 0x000fec0003800000 */
.L_x_4333:
        /* <DEDUP_REMOVED lines=14> */
.L_x_4320:
        /* <DEDUP_REMOVED lines=16> */
.L_x_4342:
[----:B------:R-:W-:Y:S01]  /*b530*/  IMAD.MOV.U32 R5, RZ, RZ, RZ ;  /* 0x000000ffff057224 */ /* 0x000fe200078e00ff */
[----:B------:R-:W-:Y:S06]  /*b540*/  BRA `(.L_x_4321) ;  /* 0x0000000000147947 */ /* 0x000fec0003800000 */
.L_x_4341:
[----:B------:R-:W2:Y:S02]  /*b550*/  LDG.E.64 R2, desc[UR36][R2.64] ;  /* 0x0000002402027981 */ /* 0x000ea4000c1e1b00 */
[----:B--2---:R0:W2:Y:S01]  /*b560*/  I2F.U64 R5, R2 ;  /* 0x0000000200057312 */ /* 0x0040a20000301000 */
[----:B------:R-:W-:Y:S05]  /*b570*/  BRA `(.L_x_4321) ;  /* 0x0000000000087947 */ /* 0x000fea0003800000 */
.L_x_4340:
[----:B------:R-:W2:Y:S02]  /*b580*/  LDG.E R2, desc[UR36][R2.64] ;  /* 0x0000002402027981 */ /* 0x000ea4000c1e1900 */
[----:B--2---:R-:W-:-:S07]  /*b590*/  I2FP.F32.U32 R5, R2 ;  /* 0x0000000200057245 */ /* 0x004fce0000201000 */
.L_x_4321:
[----:B------:R-:W-:Y:S05]  /*b5a0*/  BSYNC B6 ;  /* 0x0000000000067941 */ /* 0x000fea0003800000 */
.L_x_4315:
        /* <DEDUP_REMOVED lines=16> */
.L_x_4346:
[----:B------:R-:W0:Y:S02]  /*b6b0*/  F2I.S64.TRUNC R22, R22 ;  /* 0x0000001600167311 */ /* 0x000e24000020d900 */
[----:B0-----:R-:W-:-:S05]  /*b6c0*/  IMAD.MOV.U32 R3, RZ, RZ, R22 ;  /* 0x000000ffff037224 */ /* 0x001fca00078e0016 */
[----:B------:R0:W-:Y:S01]  /*b6d0*/  STG.E.U8 desc[UR36][R16.64], R3 ;  /* 0x0000000310007986 */ /* 0x0001e2000c101124 */
[----:B------:R-:W-:Y:S05]  /*b6e0*/  BRA `(.L_x_4348) ;  /* 0x0000000c00407947 */ /* 0x000fea0003800000 */
.L_x_4345:
        /* <DEDUP_REMOVED lines=9> */
.L_x_4350:
[----:B------:R-:W0:Y:S02]  /*b780*/  F2I.FTZ.TRUNC.NTZ R3, R22 ;  /* 0x0000001600037305 */ /* 0x000e24000021f100 */
[----:B0-----:R0:W-:Y:S01]  /*b790*/  STG.E desc[UR36][R16.64], R3 ;  /* 0x0000000310007986 */ /* 0x0011e2000c101924 */
[----:B------:R-:W-:Y:S05]  /*b7a0*/  BRA `(.L_x_4348) ;  /* 0x0000000c00107947 */ /* 0x000fea0003800000 */
.L_x_4349:
[----:B------:R-:W0:Y:S02]  /*b7b0*/  F2I.FTZ.TRUNC.NTZ R3, R22 ;  /* 0x0000001600037305 */ /* 0x000e24000021f100 */
[----:B0-----:R0:W-:Y:S01]  /*b7c0*/  STG.E.U16 desc[UR36][R16.64], R3 ;  /* 0x0000000310007986 */ /* 0x0011e2000c101524 */
[----:B------:R-:W-:Y:S05]  /*b7d0*/  BRA `(.L_x_4348) ;  /* 0x0000000c00047947 */ /* 0x000fea0003800000 */
.L_x_4344:
        /* <DEDUP_REMOVED lines=8> */
.L_x_4352:
[----:B------:R-:W-:-:S05]  /*b860*/  F2FP.F16.F32.PACK_AB R22, RZ, R22 ;  /* 0x00000016ff16723e */ /* 0x000fca00000000ff */
[----:B------:R0:W-:Y:S01]  /*b870*/  STG.E.U16 desc[UR36][R16.64], R22 ;  /* 0x0000001610007986 */ /* 0x0001e2000c101524 */
[----:B------:R-:W-:Y:S05]  /*b880*/  BRA `(.L_x_4348) ;  /* 0x0000000800d87947 */ /* 0x000fea0003800000 */
.L_x_4351:
        /* <DEDUP_REMOVED lines=9> */
.L_x_4354:
[----:B------:R-:W-:-:S04]  /*b920*/  F2FP.F16.F32.PACK_AB R3, RZ, R22 ;  /* 0x00000016ff03723e */ /* 0x000fc800000000ff */
[----:B------:R-:W-:-:S05]  /*b930*/  PRMT R3, R3, 0x5410, RZ ;  /* 0x0000541003037816 */ /* 0x000fca00000000ff */
[----:B------:R2:W-:Y:S01]  /*b940*/  STG.E desc[UR36][R16.64], R3 ;  /* 0x0000000310007986 */ /* 0x0005e2000c101924 */
[----:B------:R-:W-:Y:S05]  /*b950*/  BRA `(.L_x_4348) ;  /* 0x0000000800a47947 */ /* 0x000fea0003800000 */
.L_x_4353:
[----:B------:R-:W-:-:S06]  /*b960*/  FMUL.FTZ R2, R22, 1 ;  /* 0x3f80000016027820 */ /* 0x000fcc0000410000 */
[----:B------:R-:W0:Y:S02]  /*b970*/  F2F.F64.F32 R2, R2 ;  /* 0x0000000200027310 */ /* 0x000e240000201800 */
[----:B0-----:R4:W-:Y:S01]  /*b980*/  STG.E.64 desc[UR36][R16.64], R2 ;  /* 0x0000000210007986 */ /* 0x0019e2000c101b24 */
[----:B------:R-:W-:Y:S05]  /*b990*/  BRA `(.L_x_4348) ;  /* 0x0000000800947947 */ /* 0x000fea0003800000 */
.L_x_4343:
        /* <DEDUP_REMOVED lines=12> */
.L_x_4357:
[----:B------:R-:W-:Y:S01]  /*ba60*/  FMUL.FTZ R4, R22, 1 ;  /* 0x3f80000016047820 */ /* 0x000fe20000410000 */
[----:B------:R-:W-:-:S05]  /*ba70*/  CS2R R6, SRZ ;  /* 0x0000000000067805 */ /* 0x000fca000001ff00 */
[----:B------:R-:W0:Y:S02]  /*ba80*/  F2F.F64.F32 R4, R4 ;  /* 0x0000000400047310 */ /* 0x000e240000201800 */
[----:B0-----:R0:W-:Y:S01]  /*ba90*/  STG.E.128 desc[UR36][R16.64], R4 ;  /* 0x0000000410007986 */ /* 0x0011e2000c101d24 */
[----:B------:R-:W-:Y:S05]  /*baa0*/  BRA `(.L_x_4348) ;  /* 0x0000000800507947 */ /* 0x000fea0003800000 */
.L_x_4356:
        /* <DEDUP_REMOVED lines=20> */
.L_x_4361:
[----:B------:R-:W-:Y:S05]  /*bbf0*/  BSYNC B0 ;  /* 0x0000000000007941 */ /* 0x000fea0003800000 */
.L_x_4360:
[----:B------:R-:W-:-:S05]  /*bc00*/  LOP3.LUT R5, R0, R5, RZ, 0xfc, !PT ;  /* 0x0000000500057212 */ /* 0x000fca00078efcff */
[----:B------:R0:W-:Y:S01]  /*bc10*/  STG.E.U8 desc[UR36][R16.64], R5 ;  /* 0x0000000510007986 */ /* 0x0001e2000c101124 */
[----:B------:R-:W-:Y:S05]  /*bc20*/  BRA `(.L_x_4348) ;  /* 0x0000000400f07947 */ /* 0x000fea0003800000 */
.L_x_4359:
        /* <DEDUP_REMOVED lines=12> */
.L_x_4363:
[----:B------:R-:W-:Y:S01]  /*bcf0*/  IMAD.MOV.U32 R0, RZ, RZ, 0x7f ;  /* 0x0000007fff007424 */ /* 0x000fe200078e00ff */
[----:B------:R-:W-:-:S04]  /*bd00*/  ISETP.GT.U32.AND P0, PT, R2, 0x7f800000, PT ;  /* 0x7f8000000200780c */ /* 0x000fc80003f04070 */
[----:B------:R-:W-:-:S09]  /*bd10*/  SEL R0, R0, 0x7c, P0 ;  /* 0x0000007c00007807 */ /* 0x000fd20000000000 */
.L_x_4364:
[----:B------:R-:W-:Y:S05]  /*bd20*/  BSYNC B0 ;  /* 0x0000000000007941 */ /* 0x000fea0003800000 */
.L_x_4362:
[----:B------:R-:W-:-:S04]  /*bd30*/  LOP3.LUT R22, R22, 0x80000000, RZ, 0xc0, !PT ;  /* 0x8000000016167812 */ /* 0x000fc800078ec0ff */
[----:B------:R-:W-:-:S04]  /*bd40*/  SHF.R.U32.HI R3, RZ, 0x18, R22 ;  /* 0x00000018ff037819 */ /* 0x000fc80000011616 */
[----:B------:R-:W-:-:S05]  /*bd50*/  LOP3.LUT R3, R0, R3, RZ, 0xfc, !PT ;  /* 0x0000000300037212 */ /* 0x000fca00078efcff */
[----:B------:R0:W-:Y:S01]  /*bd60*/  STG.E.U8 desc[UR36][R16.64], R3 ;  /* 0x0000000310007986 */ /* 0x0001e2000c101124 */
[----:B------:R-:W-:Y:S05]  /*bd70*/  BRA `(.L_x_4348) ;  /* 0x00000004009c7947 */ /* 0x000fea0003800000 */
.L_x_4358:
[----:B------:R-:W-:-:S05]  /*bd80*/  F2FP.BF16.F32.PACK_AB R22, RZ, R22 ;  /* 0x00000016ff16723e */ /* 0x000fca00000010ff */
[----:B------:R0:W-:Y:S01]  /*bd90*/  STG.E.U16 desc[UR36][R16.64], R22 ;  /* 0x0000001610007986 */ /* 0x0001e2000c101524 */
[----:B------:R-:W-:Y:S05]  /*bda0*/  BRA `(.L_x_4348) ;  /* 0x0000000400907947 */ /* 0x000fea0003800000 */
.L_x_4355:
        /* <DEDUP_REMOVED lines=11> */
.L_x_4367:
        /* <DEDUP_REMOVED lines=16> */
.L_x_4370:
[----:B------:R-:W-:-:S04]  /*bf60*/  LOP3.LUT R22, R22, 0x80000000, RZ, 0xc0, !PT ;  /* 0x8000000016167812 */ /* 0x000fc800078ec0ff */
[----:B------:R-:W-:-:S04]  /*bf70*/  SHF.R.U32.HI R3, RZ, 0x18, R22 ;  /* 0x00000018ff037819 */ /* 0x000fc80000011616 */
[----:B------:R-:W-:-:S04]  /*bf80*/  LOP3.LUT R0, R0, R3, RZ, 0xfc, !PT ;  /* 0x0000000300007212 */ /* 0x000fc800078efcff */
[----:B------:R-:W-:-:S07]  /*bf90*/  PRMT R8, R0, 0x7610, R8 ;  /* 0x0000761000087816 */ /* 0x000fce0000000008 */
.L_x_4369:
[----:B------:R-:W-:Y:S05]  /*bfa0*/  BSYNC B0 ;  /* 0x0000000000007941 */ /* 0x000fea0003800000 */
.L_x_4368:
[----:B------:R0:W-:Y:S01]  /*bfb0*/  STG.E.U8 desc[UR36][R16.64], R8 ;  /* 0x0000000810007986 */ /* 0x0001e2000c101124 */
[----:B------:R-:W-:Y:S05]  /*bfc0*/  BRA `(.L_x_4348) ;  /* 0x0000000400087947 */ /* 0x000fea0003800000 */
.L_x_4366:
        /* <DEDUP_REMOVED lines=16> */
.L_x_4373:
[----:B------:R-:W-:-:S04]  /*c0d0*/  LOP3.LUT R22, R22, 0x80000000, RZ, 0xc0, !PT ;  /* 0x8000000016167812 */ /* 0x000fc800078ec0ff */
[----:B------:R-:W-:-:S04]  /*c0e0*/  SHF.R.U32.HI R3, RZ, 0x18, R22 ;  /* 0x00000018ff037819 */ /* 0x000fc80000011616 */
[----:B------:R-:W-:-:S04]  /*c0f0*/  LOP3.LUT R0, R0, R3, RZ, 0xfc, !PT ;  /* 0x0000000300007212 */ /* 0x000fc800078efcff */
[----:B------:R-:W-:-:S07]  /*c100*/  PRMT R8, R0, 0x7610, R8 ;  /* 0x0000761000087816 */ /* 0x000fce0000000008 */
.L_x_4372:
[----:B------:R-:W-:Y:S05]  /*c110*/  BSYNC B0 ;  /* 0x0000000000007941 */ /* 0x000fea0003800000 */
.L_x_4371:
[----:B------:R0:W-:Y:S01]  /*c120*/  STG.E.U8 desc[UR36][R16.64], R8 ;  /* 0x0000000810007986 */ /* 0x0001e2000c101124 */
[----:B------:R-:W-:Y:S05]  /*c130*/  BRA `(.L_x_4348) ;  /* 0x0000000000ac7947 */ /* 0x000fea0003800000 */
.L_x_4365:
        /* <DEDUP_REMOVED lines=21> */
.L_x_4347:
        /* <DEDUP_REMOVED lines=16> */
.L_x_4376:
[----:B------:R-:W-:Y:S05]  /*c390*/  BRA `(.L_x_4348) ;  /* 0x0000000000147947 */ /* 0x000fea0003800000 */
.L_x_4375:
[----:B------:R-:W0:Y:S02]  /*c3a0*/  F2I.U64.TRUNC R22, R22 ;  /* 0x0000001600167311 */ /* 0x000e24000020d800 */
[----:B0-----:R0:W-:Y:S01]  /*c3b0*/  STG.E.64 desc[UR36][R16.64], R22 ;  /* 0x0000001610007986 */ /* 0x0011e2000c101b24 */
[----:B------:R-:W-:Y:S05]  /*c3c0*/  BRA `(.L_x_4348) ;  /* 0x0000000000087947 */ /* 0x000fea0003800000 */
.L_x_4374:
[----:B------:R-:W0:Y:S02]  /*c3d0*/  F2I.FTZ.U32.TRUNC.NTZ R3, R22 ;  /* 0x0000001600037305 */ /* 0x000e24000021f000 */
[----:B0-----:R0:W-:Y:S02]  /*c3e0*/  STG.E desc[UR36][R16.64], R3 ;  /* 0x0000000310007986 */ /* 0x0011e4000c101924 */
.L_x_4348:
[----:B------:R-:W-:-:S07]  /*c3f0*/  VIADD R19, R19, 0x80 ;  /* 0x0000008013137836 */ /* 0x000fce0000000000 */
.L_x_4285:
[----:B------:R-:W-:Y:S05]  /*c400*/  BSYNC B7 ;  /* 0x0000000000077941 */ /* 0x000fea0003800000 */
.L_x_4284:
        /* <DEDUP_REMOVED lines=357> */
.L_x_4377:
        /* <DEDUP_REMOVED lines=22> */
.L_x_4382:
[----:B------:R-:W2:Y:S02]  /*dbc0*/  LDG.E.U8 R2, desc[UR36][R2.64] ;  /* 0x0000002402027981 */ /* 0x000ea4000c1e1100 */
[----:B--2---:R-:W-:Y:S01]  /*dbd0*/  I2FP.F32.U32 R19, R2 ;  /* 0x0000000200137245 */ /* 0x004fe20000201000 */
[----:B------:R-:W-:Y:S06]  /*dbe0*/  BRA `(.L_x_4384) ;  /* 0x0000000c002c7947 */ /* 0x000fec0003800000 */
.L_x_4381:
        /* <DEDUP_REMOVED lines=9> */
.L_x_4386:
[----:B------:R-:W2:Y:S02]  /*dc80*/  LDG.E R2, desc[UR36][R2.64] ;  /* 0x0000002402027981 */ /* 0x000ea4000c1e1900 */
[----:B--2---:R-:W-:Y:S01]  /*dc90*/  I2FP.F32.S32 R19, R2 ;  /* 0x0000000200137245 */ /* 0x004fe20000201400 */
[----:B------:R-:W-:Y:S06]  /*dca0*/  BRA `(.L_x_4384) ;  /* 0x0000000800fc7947 */ /* 0x000fec0003800000 */
.L_x_4385:
[----:B------:R-:W2:Y:S02]  /*dcb0*/  LDG.E.U16 R2, desc[UR36][R2.64] ;  /* 0x0000002402027981 */ /* 0x000ea4000c1e1500 */
[----:B--2---:R0:W1:Y:S01]  /*dcc0*/  I2F.S16 R19, R2 ;  /* 0x0000000200137306 */ /* 0x0040620000101400 */
[----:B------:R-:W-:Y:S05]  /*dcd0*/  BRA `(.L_x_4384) ;  /* 0x0000000800f07947 */ /* 0x000fea0003800000 */
.L_x_4380:
        /* <DEDUP_REMOVED lines=8> */
.L_x_4388:
[----:B------:R-:W2:Y:S02]  /*dd60*/  LDG.E.U16 R2, desc[UR36][R2.64] ;  /* 0x0000002402027981 */ /* 0x000ea4000c1e1500 */
[----:B--2---:R-:W-:Y:S01]  /*dd70*/  HADD2.F32 R19, -RZ, R2.H0_H0 ;  /* 0x20000002ff137230 */ /* 0x004fe20000004100 */
[----:B------:R-:W-:Y:S06]  /*dd80*/  BRA `(.L_x_4384) ;  /* 0x0000000800c47947 */ /* 0x000fec0003800000 */
.L_x_4387:
        /* <DEDUP_REMOVED lines=8> */
.L_x_4390:
[----:B------:R-:W2:Y:S02]  /*de10*/  LDG.E.U16 R2, desc[UR36][R2.64] ;  /* 0x0000002402027981 */ /* 0x000ea4000c1e1500 */
[----:B--2---:R-:W-:Y:S01]  /*de20*/  HADD2.F32 R19, -RZ, R2.H0_H0 ;  /* 0x20000002ff137230 */ /* 0x004fe20000004100 */
[----:B------:R-:W-:Y:S06]  /*de30*/  BRA `(.L_x_4384) ;  /* 0x0000000800987947 */ /* 0x000fec0003800000 */
.L_x_4389:
[----:B------:R-:W2:Y:S01]  /*de40*/  LDG.E.64 R2, desc[UR36][R2.64] ;  /* 0x0000002402027981 */ /* 0x000ea2000c1e1b00 */
[----:B------:R-:W-:Y:S01]  /*de50*/  UMOV UR4, 0xf0000000 ;  /* 0xf000000000047882 */ /* 0x000fe20000000000 */
[----:B------:R-:W-:Y:S01]  /*de60*/  UMOV UR5, 0x380fffff ;  /* 0x380fffff00057882 */ /* 0x000fe20000000000 */
[----:B--2---:R-:W0:Y:S01]  /*de70*/  F2F.F32.F64 R19, R2 ;  /* 0x0000000200137310 */ /* 0x004e220000301000 */
[----:B------:R-:W-:-:S14]  /*de80*/  DSETP.GEU.AND P0, PT, |R2|, UR4, PT ;  /* 0x0000000402007e2a */ /* 0x000fdc000bf0e200 */
[----:B0-----:R-:W-:Y:S01]  /*de90*/  @!P0 FMUL R19, R19, 1.175494350822287508e-38 ;  /* 0x0080000013138820 */ /* 0x001fe20000400000 */
[----:B------:R-:W-:Y:S06]  /*dea0*/  BRA `(.L_x_4384) ;  /* 0x00000008007c7947 */ /* 0x000fec0003800000 */
.L_x_4379:
        /* <DEDUP_REMOVED lines=12> */
.L_x_4393:
[----:B------:R-:W2:Y:S01]  /*df70*/  LDG.E.64 R2, desc[UR36][R2.64] ;  /* 0x0000002402027981 */ /* 0x000ea2000c1e1b00 */
[----:B------:R-:W-:Y:S01]  /*df80*/  UMOV UR4, 0xf0000000 ;  /* 0xf000000000047882 */ /* 0x000fe20000000000 */
[----:B------:R-:W-:Y:S01]  /*df90*/  UMOV UR5, 0x380fffff ;  /* 0x380fffff00057882 */ /* 0x000fe20000000000 */
[----:B--2---:R-:W0:Y:S01]  /*dfa0*/  F2F.F32.F64 R19, R2 ;  /* 0x0000000200137310 */ /* 0x004e220000301000 */
[----:B------:R-:W-:-:S14]  /*dfb0*/  DSETP.GEU.AND P0, PT, |R2|, UR4, PT ;  /* 0x0000000402007e2a */ /* 0x000fdc000bf0e200 */
[----:B0-----:R-:W-:Y:S01]  /*dfc0*/  @!P0 FMUL R19, R19, 1.175494350822287508e-38 ;  /* 0x0080000013138820 */ /* 0x001fe20000400000 */
[----:B------:R-:W-:Y:S06]  /*dfd0*/  BRA `(.L_x_4384) ;  /* 0x0000000800307947 */ /* 0x000fec0003800000 */
.L_x_4392:
        /* <DEDUP_REMOVED lines=26> */
.L_x_4395:
        /* <DEDUP_REMOVED lines=13> */
.L_x_4394:
[----:B------:R-:W2:Y:S02]  /*e250*/  LDG.E.U16 R2, desc[UR36][R2.64] ;  /* 0x0000002402027981 */ /* 0x000ea4000c1e1500 */
[----:B--2---:R-:W-:Y:S01]  /*e260*/  IMAD.U32 R19, R2, 0x10000, RZ ;  /* 0x0001000002137824 */ /* 0x004fe200078e00ff */
[----:B------:R-:W-:Y:S06]  /*e270*/  BRA `(.L_x_4384) ;  /* 0x0000000400887947 */ /* 0x000fec0003800000 */
.L_x_4391:
        /* <DEDUP_REMOVED lines=11> */
.L_x_4398:
        /* <DEDUP_REMOVED lines=20> */
.L_x_4400:
[----:B------:R-:W-:Y:S05]  /*e470*/  BSYNC B0 ;  /* 0x0000000000007941 */ /* 0x000fea0003800000 */
.L_x_4399:
[----:B------:R-:W-:Y:S01]  /*e480*/  IMAD.SHL.U32 R2, R2, 0x100000, RZ ;  /* 0x0010000002027824 */ /* 0x000fe200078e00ff */
[----:B------:R-:W-:-:S04]  /*e490*/  LEA R0, R0, 0x3b800000, 0x17 ;  /* 0x3b80000000007811 */ /* 0x000fc800078eb8ff */
[----:B------:R-:W-:Y:S01]  /*e4a0*/  LOP3.LUT R19, R0, R2, R19, 0xfe, !PT ;  /* 0x0000000200137212 */ /* 0x000fe200078efe13 */
[----:B------:R-:W-:Y:S06]  /*e4b0*/  BRA `(.L_x_4384) ;  /* 0x0000000000f87947 */ /* 0x000fec0003800000 */
.L_x_4397:
        /* <DEDUP_REMOVED lines=20> */
.L_x_4402:
[----:B------:R-:W-:Y:S05]  /*e600*/  BSYNC B0 ;  /* 0x0000000000007941 */ /* 0x000fea0003800000 */
.L_x_4401:
[----:B------:R-:W-:Y:S01]  /*e610*/  IMAD.SHL.U32 R2, R2, 0x200000, RZ ;  /* 0x0020000002027824 */ /* 0x000fe200078e00ff */
[----:B------:R-:W-:-:S04]  /*e620*/  LEA R0, R0, 0x37800000, 0x17 ;  /* 0x3780000000007811 */ /* 0x000fc800078eb8ff */
[----:B------:R-:W-:Y:S01]  /*e630*/  LOP3.LUT R19, R0, R2, R19, 0xfe, !PT ;  /* 0x0000000200137212 */ /* 0x000fe200078efe13 */
[----:B------:R-:W-:Y:S06]  /*e640*/  BRA `(.L_x_4384) ;  /* 0x0000000000947947 */ /* 0x000fec0003800000 */
.L_x_4396:
        /* <DEDUP_REMOVED lines=14> */
.L_x_4383:
        /* <DEDUP_REMOVED lines=16> */
.L_x_4405:
[----:B------:R-:W-:Y:S01]  /*e830*/  IMAD.MOV.U32 R19, RZ, RZ, RZ ;  /* 0x000000ffff137224 */ /* 0x000fe200078e00ff */
[----:B------:R-:W-:Y:S06]  /*e840*/  BRA `(.L_x_4384) ;  /* 0x0000000000147947 */ /* 0x000fec0003800000 */
.L_x_4404:
[----:B------:R-:W2:Y:S02]  /*e850*/  LDG.E.64 R2, desc[UR36][R2.64] ;  /* 0x0000002402027981 */ /* 0x000ea4000c1e1b00 */
[----:B--2---:R0:W1:Y:S01]  /*e860*/  I2F.U64 R19, R2 ;  /* 0x0000000200137312 */ /* 0x0040620000301000 */
[----:B------:R-:W-:Y:S05]  /*e870*/  BRA `(.L_x_4384) ;  /* 0x0000000000087947 */ /* 0x000fea0003800000 */
.L_x_4403:
[----:B------:R-:W2:Y:S02]  /*e880*/  LDG.E R2, desc[UR36][R2.64] ;  /* 0x0000002402027981 */ /* 0x000ea4000c1e1900 */
[----:B--2---:R-:W-:-:S07]  /*e890*/  I2FP.F32.U32 R19, R2 ;  /* 0x0000000200137245 */ /* 0x004fce0000201000 */
.L_x_4384:
[----:B------:R-:W-:Y:S05]  /*e8a0*/  BSYNC B6 ;  /* 0x0000000000067941 */ /* 0x000fea0003800000 */
.L_x_4378:
        /* <DEDUP_REMOVED lines=17> */
[----:B--2---:R-:W4:Y:S01]  /*e9c0*/  I2F.S16 R0, R0 ;  /* 0x0000000000007306 */ /* 0x004f220000101400 */
[----:B------:R-:W-:Y:S05]  /*e9d0*/  BRA `(.L_x_4412) ;  /* 0x0000000c00387947 */ /* 0x000fea0003800000 */
.L_x_4410:
[----:B------:R-:W2:Y:S02]  /*e9e0*/  LDG.E.U8 R0, desc[UR36][R2.64] ;  /* 0x0000002402007981 */ /* 0x000ea4000c1e1100 */
[----:B--2---:R-:W-:Y:S01]  /*e9f0*/  I2FP.F32.U32 R0, R0 ;  /* 0x0000000000007245 */ /* 0x004fe20000201000 */
[----:B------:R-:W-:Y:S06]  /*ea00*/  BRA `(.L_x_4412) ;  /* 0x0000000c002c7947 */ /* 0x000fec0003800000 */
.L_x_4409:
        /* <DEDUP_REMOVED lines=9> */
.L_x_4414:
[----:B------:R-:W2:Y:S02]  /*eaa0*/  LDG.E R0, desc[UR36][R2.64] ;  /* 0x0000002402007981 */ /* 0x000ea4000c1e1900 */
[----:B--2---:R-:W-:Y:S01]  /*eab0*/  I2FP.F32.S32 R0, R0 ;  /* 0x0000000000007245 */ /* 0x004fe20000201400 */
[----:B------:R-:W-:Y:S06]  /*eac0*/  BRA `(.L_x_4412) ;  /* 0x0000000800fc7947 */ /* 0x000fec0003800000 */
.L_x_4413:
[----:B------:R-:W2:Y:S02]  /*ead0*/  LDG.E.U16 R0, desc[UR36][R2.64] ;  /* 0x0000002402007981 */ /* 0x000ea4000c1e1500 */
[----:B--2---:R-:W0:Y:S01]  /*eae0*/  I2F.S16 R0, R0 ;  /* 0x0000000000007306 */ /* 0x004e220000101400 */
[----:B------:R-:W-:Y:S05]  /*eaf0*/  BRA `(.L_x_4412) ;  /* 0x0000000800f07947 */ /* 0x000fea0003800000 */
.L_x_4408:
        /* <DEDUP_REMOVED lines=8> */
.L_x_4416:
[----:B------:R-:W2:Y:S02]  /*eb80*/  LDG.E.U16 R0, desc[UR36][R2.64] ;  /* 0x0000002402007981 */ /* 0x000ea4000c1e1500 */
[----:B--2---:R-:W-:Y:S01]  /*eb90*/  HADD2.F32 R0, -RZ, R0.H0_H0 ;  /* 0x20000000ff007230 */ /* 0x004fe20000004100 */
[----:B------:R-:W-:Y:S06]  /*eba0*/  BRA `(.L_x_4412) ;  /* 0x0000000800c47947 */ /* 0x000fec0003800000 */
.L_x_4415:
        /* <DEDUP_REMOVED lines=8> */
.L_x_4418:
[----:B------:R-:W2:Y:S02]  /*ec30*/  LDG.E.U16 R0, desc[UR36][R2.64] ;  /* 0x0000002402007981 */ /* 0x000ea4000c1e1500 */
[----:B--2---:R-:W-:Y:S01]  /*ec40*/  HADD2.F32 R0, -RZ, R0.H0_H0 ;  /* 0x20000000ff007230 */ /* 0x004fe20000004100 */
[----:B------:R-:W-:Y:S06]  /*ec50*/  BRA `(.L_x_4412) ;  /* 0x0000000800987947 */ /* 0x000fec0003800000 */
.L_x_4417:
[----:B------:R-:W2:Y:S01]  /*ec60*/  LDG.E.64 R2, desc[UR36][R2.64] ;  /* 0x0000002402027981 */ /* 0x000ea2000c1e1b00 */
[----:B------:R-:W-:Y:S01]  /*ec70*/  UMOV UR4, 0xf0000000 ;  /* 0xf000000000047882 */ /* 0x000fe20000000000 */
[----:B------:R-:W-:Y:S01]  /*ec80*/  UMOV UR5, 0x380fffff ;  /* 0x380fffff00057882 */ /* 0x000fe20000000000 */
[----:B--2---:R-:W0:Y:S01]  /*ec90*/  F2F.F32.F64 R0, R2 ;  /* 0x0000000200007310 */ /* 0x004e220000301000 */
[----:B------:R-:W-:-:S14]  /*eca0*/  DSETP.GEU.AND P0, PT, |R2|, UR4, PT ;  /* 0x0000000402007e2a */ /* 0x000fdc000bf0e200 */
[----:B0-----:R-:W-:Y:S01]  /*ecb0*/  @!P0 FMUL R0, R0, 1.175494350822287508e-38 ;  /* 0x0080000000008820 */ /* 0x001fe20000400000 */
[----:B------:R-:W-:Y:S06]  /*ecc0*/  BRA `(.L_x_4412) ;  /* 0x00000008007c7947 */ /* 0x000fec0003800000 */
.L_x_4407:
        /* <DEDUP_REMOVED lines=12> */
.L_x_4421:
[----:B------:R-:W2:Y:S01]  /*ed90*/  LDG.E.64 R2, desc[UR36][R2.64] ;  /* 0x0000002402027981 */ /* 0x000ea2000c1e1b00 */
[----:B------:R-:W-:Y:S01]  /*eda0*/  UMOV UR4, 0xf0000000 ;  /* 0xf000000000047882 */ /* 0x000fe20000000000 */
[----:B------:R-:W-:Y:S01]  /*edb0*/  UMOV UR5, 0x380fffff ;  /* 0x380fffff00057882 */ /* 0x000fe20000000000 */
[----:B--2---:R-:W0:Y:S01]  /*edc0*/  F2F.F32.F64 R0, R2 ;  /* 0x0000000200007310 */ /* 0x004e220000301000 */
[----:B------:R-:W-:-:S14]  /*edd0*/  DSETP.GEU.AND P0, PT, |R2|, UR4, PT ;  /* 0x0000000402007e2a */ /* 0x000fdc000bf0e200 */
[----:B0-----:R-:W-:Y:S01]  /*ede0*/  @!P0 FMUL R0, R0, 1.175494350822287508e-38 ;  /* 0x0080000000008820 */ /* 0x001fe20000400000 */
[----:B------:R-:W-:Y:S06]  /*edf0*/  BRA `(.L_x_4412) ;  /* 0x0000000800307947 */ /* 0x000fec0003800000 */
.L_x_4420:
        /* <DEDUP_REMOVED lines=26> */
.L_x_4423:
        /* <DEDUP_REMOVED lines=13> */
.L_x_4422:
[----:B------:R-:W2:Y:S02]  /*f070*/  LDG.E.U16 R0, desc[UR36][R2.64] ;  /* 0x0000002402007981 */ /* 0x000ea4000c1e1500 */
[----:B--2---:R-:W-:Y:S01]  /*f080*/  IMAD.U32 R0, R0, 0x10000, RZ ;  /* 0x0001000000007824 */ /* 0x004fe200078e00ff */
[----:B------:R-:W-:Y:S06]  /*f090*/  BRA `(.L_x_4412) ;  /* 0x0000000400887947 */ /* 0x000fec0003800000 */
.L_x_4419:
        /* <DEDUP_REMOVED lines=11> */
.L_x_4426:
        /* <DEDUP_REMOVED lines=20> */
.L_x_4428:
[----:B------:R-:W-:Y:S05]  /*f290*/  BSYNC B0 ;  /* 0x0000000000007941 */ /* 0x000fea0003800000 */
.L_x_4427:
[----:B------:R-:W-:Y:S01]  /*f2a0*/  LEA R3, R0, 0x3b800000, 0x17 ;  /* 0x3b80000000037811 */ /* 0x000fe200078eb8ff */
[----:B------:R-:W-:-:S05]  /*f2b0*/  IMAD.SHL.U32 R0, R2, 0x100000, RZ ;  /* 0x0010000002007824 */ /* 0x000fca00078e00ff */
[----:B------:R-:W-:Y:S01]  /*f2c0*/  LOP3.LUT R0, R3, R0, R4, 0xfe, !PT ;  /* 0x0000000003007212 */ /* 0x000fe200078efe04 */
[----:B------:R-:W-:Y:S06]  /*f2d0*/  BRA `(.L_x_4412) ;  /* 0x0000000000f87947 */ /* 0x000fec0003800000 */
.L_x_4425:
        /* <DEDUP_REMOVED lines=20> */
.L_x_4430:
[----:B------:R-:W-:Y:S05]  /*f420*/  BSYNC B0 ;  /* 0x0000000000007941 */ /* 0x000fea0003800000 */
.L_x_4429:
[----:B------:R-:W-:Y:S01]  /*f430*/  LEA R3, R0, 0x37800000, 0x17 ;  /* 0x3780000000037811 */ /* 0x000fe200078eb8ff */
[----:B------:R-:W-:-:S05]  /*f440*/  IMAD.SHL.U32 R0, R2, 0x200000, RZ ;  /* 0x0020000002007824 */ /* 0x000fca00078e00ff */
[----:B------:R-:W-:Y:S01]  /*f450*/  LOP3.LUT R0, R3, R0, R4, 0xfe, !PT ;  /* 0x0000000003007212 */ /* 0x000fe200078efe04 */
[----:B------:R-:W-:Y:S06]  /*f460*/  BRA `(.L_x_4412) ;  /* 0x0000000000947947 */ /* 0x000fec0003800000 */
.L_x_4424:
        /* <DEDUP_REMOVED lines=14> */
.L_x_4411:
        /* <DEDUP_REMOVED lines=16> */
.L_x_4433:
[----:B------:R-:W-:Y:S01]  /*f650*/  IMAD.MOV.U32 R0, RZ, RZ, RZ ;  /* 0x000000ffff007224 */ /* 0x000fe200078e00ff */
[----:B------:R-:W-:Y:S06]  /*f660*/  BRA `(.L_x_4412) ;  /* 0x0000000000147947 */ /* 0x000fec0003800000 */
.L_x_4432:
[----:B------:R-:W2:Y:S02]  /*f670*/  LDG.E.64 R2, desc[UR36][R2.64] ;  /* 0x0000002402027981 */ /* 0x000ea4000c1e1b00 */
[----:B--2---:R0:W1:Y:S01]  /*f680*/  I2F.U64 R0, R2 ;  /* 0x0000000200007312 */ /* 0x0040620000301000 */
[----:B------:R-:W-:Y:S05]  /*f690*/  BRA `(.L_x_4412) ;  /* 0x0000000000087947 */ /* 0x000fea0003800000 */
.L_x_4431:
[----:B------:R-:W2:Y:S02]  /*f6a0*/  LDG.E R0, desc[UR36][R2.64] ;  /* 0x0000002402007981 */ /* 0x000ea4000c1e1900 */
[----:B--2---:R-:W-:-:S07]  /*f6b0*/  I2FP.F32.U32 R0, R0 ;  /* 0x0000000000007245 */ /* 0x004fce0000201000 */
.L_x_4412:
[----:B------:R-:W-:Y:S05]  /*f6c0*/  BSYNC B6 ;  /* 0x0000000000067941 */ /* 0x000fea0003800000 */
.L_x_4406:
        /* <DEDUP_REMOVED lines=14> */
[----:B0-----:R-:W-:Y:S01]  /*f7b0*/  STG.E.U8 desc[UR36][R16.64], R3 ;  /* 0x0000000310007986 */ /* 0x001fe2000c101124 */
[----:B------:R-:W-:Y:S05]  /*f7c0*/  EXIT ;  /* 0x000000000000794d */ /* 0x000fea0003800000 */
.L_x_4437:
[----:B------:R-:W0:Y:S02]  /*f7d0*/  F2I.S64.TRUNC R2, R2 ;  /* 0x0000000200027311 */ /* 0x000e24000020d900 */
[----:B0-----:R-:W-:-:S05]  /*f7e0*/  IMAD.MOV.U32 R5, RZ, RZ, R2 ;  /* 0x000000ffff057224 */ /* 0x001fca00078e0002 */
[----:B------:R-:W-:Y:S01]  /*f7f0*/  STG.E.U8 desc[UR36][R16.64], R5 ;  /* 0x0000000510007986 */ /* 0x000fe2000c101124 */
[----:B------:R-:W-:Y:S05]  /*f800*/  EXIT ;  /* 0x000000000000794d */ /* 0x000fea0003800000 */
.L_x_4436:
[----:B------:R-:W-:-:S13]  /*f810*/  ISETP.NE.AND P0, PT, R3, 0x2, PT ;  /* 0x000000020300780c */ /* 0x000fda0003f05270 */
[----:B------:R-:W-:Y:S05]  /*f820*/  @!P0 BRA `(.L_x_4439) ;  /* 0x0000000000288947 */ /* 0x000fea0003800000 */
[----:B------:R-:W-:-:S13]  /*f830*/  ISETP.NE.AND P0, PT, R3, 0x3, PT ;  /* 0x000000030300780c */ /* 0x000fda0003f05270 */
[----:B------:R-:W-:Y:S05]  /*f840*/  @!P0 BRA `(.L_x_4440) ;  /* 0x0000000000148947 */ /* 0x000fea0003800000 */
[----:B------:R-:W-:-:S13]  /*f850*/  ISETP.NE.AND P0, PT, R3, 0x4, PT ;  /* 0x000000040300780c */ /* 0x000fda0003f05270 */
[----:B------:R-:W-:Y:S05]  /*f860*/  @P0 BRA `(.L_x_4438) ;  /* 0x0000000800d00947 */ /* 0x000fea0003800000 */
[----:B------:R-:W0:Y:S02]  /*f870*/  F2I.S64.TRUNC R2, R2 ;  /* 0x0000000200027311 */ /* 0x000e24000020d900 */
[----:B0-----:R-:W-:Y:S01]  /*f880*/  STG.E.64 desc[UR36][R16.64], R2 ;  /* 0x0000000210007986 */ /* 0x001fe2000c101b24 */
[----:B------:R-:W-:Y:S05]  /*f890*/  EXIT ;  /* 0x000000000000794d */ /* 0x000fea0003800000 */
.L_x_4440:
[----:B------:R-:W0:Y:S02]  /*f8a0*/  F2I.FTZ.TRUNC.NTZ R3, R2 ;  /* 0x0000000200037305 */ /* 0x000e24000021f100 */
[----:B0-----:R-:W-:Y:S01]  /*f8b0*/  STG.E desc[UR36][R16.64], R3 ;  /* 0x0000000310007986 */ /* 0x001fe2000c101924 */
[----:B------:R-:W-:Y:S05]  /*f8c0*/  EXIT ;  /* 0x000000000000794d */ /* 0x000fea0003800000 */
.L_x_4439:
[----:B------:R-:W0:Y:S02]  /*f8d0*/  F2I.FTZ.TRUNC.NTZ R3, R2 ;  /* 0x0000000200037305 */ /* 0x000e24000021f100 */
[----:B0-----:R-:W-:Y:S01]  /*f8e0*/  STG.E.U16 desc[UR36][R16.64], R3 ;  /* 0x0000000310007986 */ /* 0x001fe2000c101524 */
[----:B------:R-:W-:Y:S05]  /*f8f0*/  EXIT ;  /* 0x000000000000794d */ /* 0x000fea0003800000 */
.L_x_4435:
[----:B------:R-:W-:-:S13]  /*f900*/  ISETP.GT.AND P0, PT, R3, 0x6, PT ;  /* 0x000000060300780c */ /* 0x000fda0003f04270 */
[----:B------:R-:W-:Y:S05]  /*f910*/  @P0 BRA `(.L_x_4441) ;  /* 0x0000000000240947 */ /* 0x000fea0003800000 */
[----:B------:R-:W-:-:S13]  /*f920*/  ISETP.NE.AND P0, PT, R3, 0x5, PT ;  /* 0x000000050300780c */ /* 0x000fda0003f05270 */
[----:B------:R-:W-:Y:S05]  /*f930*/  @!P0 BRA `(.L_x_4442) ;  /* 0x0000000000108947 */ /* 0x000fea0003800000 */
[----:B------:R-:W-:-:S13]  /*f940*/  ISETP.NE.AND P0, PT, R3, 0x6, PT ;  /* 0x000000060300780c */ /* 0x000fda0003f05270 */
[----:B------:R-:W-:Y:S05]  /*f950*/  @P0 BRA `(.L_x_4438) ;  /* 0x0000000800940947 */ /* 0x000fea0003800000 */
[----:B------:R-:W-:Y:S01]  /*f960*/  STG.E desc[UR36][R16.64], R2 ;  /* 0x0000000210007986 */ /* 0x000fe2000c101924 */
[----:B------:R-:W-:Y:S05]  /*f970*/  EXIT ;  /* 0x000000000000794d */ /* 0x000fea0003800000 */
.L_x_4442:
[----:B------:R-:W-:-:S05]  /*f980*/  F2FP.F16.F32.PACK_AB R2, RZ, R2 ;  /* 0x00000002ff02723e */ /* 0x000fca00000000ff */
[----:B------:R-:W-:Y:S01]  /*f990*/  STG.E.U16 desc[UR36][R16.64], R2 ;  /* 0x0000000210007986 */ /* 0x000fe2000c101524 */
[----:B------:R-:W-:Y:S05]  /*f9a0*/  EXIT ;  /* 0x000000000000794d */ /* 0x000fea0003800000 */
.L_x_4441:
[----:B------:R-:W-:-:S13]  /*f9b0*/  ISETP.NE.AND P0, PT, R3, 0x7, PT ;  /* 0x000000070300780c */ /* 0x000fda0003f05270 */
[----:B------:R-:W-:Y:S05]  /*f9c0*/  @!P0 BRA `(.L_x_4443) ;  /* 0x00000000002c8947 */ /* 0x000fea0003800000 */
[----:B------:R-:W-:-:S13]  /*f9d0*/  ISETP.NE.AND P0, PT, R3, 0x8, PT ;  /* 0x000000080300780c */ /* 0x000fda0003f05270 */
[----:B------:R-:W-:Y:S05]  /*f9e0*/  @!P0 BRA `(.L_x_4444) ;  /* 0x0000000000148947 */ /* 0x000fea0003800000 */
[----:B------:R-:W-:-:S13]  /*f9f0*/  ISETP.NE.AND P0, PT, R3, 0x9, PT ;  /* 0x000000090300780c */ /* 0x000fda0003f05270 */
[----:B------:R-:W-:Y:S05]  /*fa00*/  @P0 BRA `(.L_x_4438) ;  /* 0x0000000800680947 */ /* 0x000fea0003800000 */
[----:B------:R-:W-:-:S05]  /*fa10*/  IMAD.MOV.U32 R3, RZ, RZ, RZ ;  /* 0x000000ffff037224 */ /* 0x000fca00078e00ff */
[----:B------:R-:W-:Y:S01]  /*fa20*/  STG.E.64 desc[UR36][R16.64], R2 ;  /* 0x0000000210007986 */ /* 0x000fe2000c101b24 */
[----:B------:R-:W-:Y:S05]  /*fa30*/  EXIT ;  /* 0x000000000000794d */ /* 0x000fea0003800000 */
.L_x_4444:
[----:B------:R-:W-:-:S04]  /*fa40*/  F2FP.F16.F32.PACK_AB R3, RZ, R2 ;  /* 0x00000002ff03723e */ /* 0x000fc800000000ff */
[----:B------:R-:W-:-:S05]  /*fa50*/  PRMT R3, R3, 0x5410, RZ ;  /* 0x0000541003037816 */ /* 0x000fca00000000ff */
[----:B------:R-:W-:Y:S01]  /*fa60*/  STG.E desc[UR36][R16.64], R3 ;  /* 0x0000000310007986 */ /* 0x000fe2000c101924 */
[----:B------:R-:W-:Y:S05]  /*fa70*/  EXIT ;  /* 0x000000000000794d */ /* 0x000fea0003800000 */
.L_x_4443:
[----:B------:R-:W-:-:S06]  /*fa80*/  FMUL.FTZ R2, R2, 1 ;  /* 0x3f80000002027820 */ /* 0x000fcc0000410000 */
[----:B------:R-:W0:Y:S02]  /*fa90*/  F2F.F64.F32 R2, R2 ;  /* 0x0000000200027310 */ /* 0x000e240000201800 */
[----:B0-----:R-:W-:Y:S01]  /*faa0*/  STG.E.64 desc[UR36][R16.64], R2 ;  /* 0x0000000210007986 */ /* 0x001fe2000c101b24 */
[----:B------:R-:W-:Y:S05]  /*fab0*/  EXIT ;  /* 0x000000000000794d */ /* 0x000fea0003800000 */
.L_x_4434:
        /* <DEDUP_REMOVED lines=10> */
[----:B------:R-:W-:Y:S01]  /*fb60*/  STG.E.U8 desc[UR36][R16.64], R3 ;  /* 0x0000000310007986 */ /* 0x000fe2000c101124 */
[----:B------:R-:W-:Y:S05]  /*fb70*/  EXIT ;  /* 0x000000000000794d */ /* 0x000fea0003800000 */
.L_x_4447:
[----:B------:R-:W-:Y:S01]  /*fb80*/  FMUL.FTZ R4, R2, 1 ;  /* 0x3f80000002047820 */ /* 0x000fe20000410000 */
[----:B------:R-:W-:-:S05]  /*fb90*/  CS2R R6, SRZ ;  /* 0x0000000000067805 */ /* 0x000fca000001ff00 */
[----:B------:R-:W0:Y:S02]  /*fba0*/  F2F.F64.F32 R4, R4 ;  /* 0x0000000400047310 */ /* 0x000e240000201800 */
[----:B0-----:R-:W-:Y:S01]  /*fbb0*/  STG.E.128 desc[UR36][R16.64], R4 ;  /* 0x0000000410007986 */ /* 0x001fe2000c101d24 */
[----:B------:R-:W-:Y:S05]  /*fbc0*/  EXIT ;  /* 0x000000000000794d */ /* 0x000fea0003800000 */
.L_x_4446:
        /* <DEDUP_REMOVED lines=20> */
.L_x_4451:
[----:B------:R-:W-:Y:S05]  /*fd10*/  BSYNC B0 ;  /* 0x0000000000007941 */ /* 0x000fea0003800000 */
.L_x_4450:
[----:B------:R-:W-:-:S05]  /*fd20*/  LOP3.LUT R5, R0, R5, RZ, 0xfc, !PT ;  /* 0x0000000500057212 */ /* 0x000fca00078efcff */
[----:B------:R-:W-:Y:S01]  /*fd30*/  STG.E.U8 desc[UR36][R16.64], R5 ;  /* 0x0000000510007986 */ /* 0x000fe2000c101124 */
[----:B------:R-:W-:Y:S05]  /*fd40*/  EXIT ;  /* 0x000000000000794d */ /* 0x000fea0003800000 */
.L_x_4449:
        /* <DEDUP_REMOVED lines=12> */
.L_x_4453:
[----:B------:R-:W-:Y:S01]  /*fe10*/  IMAD.MOV.U32 R0, RZ, RZ, 0x7f ;  /* 0x0000007fff007424 */ /* 0x000fe200078e00ff */
[----:B------:R-:W-:-:S04]  /*fe20*/  ISETP.GT.U32.AND P0, PT, R4, 0x7f800000, PT ;  /* 0x7f8000000400780c */ /* 0x000fc80003f04070 */
[----:B------:R-:W-:-:S09]  /*fe30*/  SEL R0, R0, 0x7c, P0 ;  /* 0x0000007c00007807 */ /* 0x000fd20000000000 */
.L_x_4454:
[----:B------:R-:W-:Y:S05]  /*fe40*/  BSYNC B0 ;  /* 0x0000000000007941 */ /* 0x000fea0003800000 */
.L_x_4452:
[----:B------:R-:W-:-:S04]  /*fe50*/  LOP3.LUT R2, R2, 0x80000000, RZ, 0xc0, !PT ;  /* 0x8000000002027812 */ /* 0x000fc800078ec0ff */
[----:B------:R-:W-:-:S04]  /*fe60*/  SHF.R.U32.HI R3, RZ, 0x18, R2 ;  /* 0x00000018ff037819 */ /* 0x000fc80000011602 */
[----:B------:R-:W-:-:S05]  /*fe70*/  LOP3.LUT R3, R0, R3, RZ, 0xfc, !PT ;  /* 0x0000000300037212 */ /* 0x000fca00078efcff */
[----:B------:R-:W-:Y:S01]  /*fe80*/  STG.E.U8 desc[UR36][R16.64], R3 ;  /* 0x0000000310007986 */ /* 0x000fe2000c101124 */
[----:B------:R-:W-:Y:S05]  /*fe90*/  EXIT ;  /* 0x000000000000794d */ /* 0x000fea0003800000 */
.L_x_4448:
[----:B------:R-:W-:-:S05]  /*fea0*/  F2FP.BF16.F32.PACK_AB R2, RZ, R2 ;  /* 0x00000002ff02723e */ /* 0x000fca00000010ff */
[----:B------:R-:W-:Y:S01]  /*feb0*/  STG.E.U16 desc[UR36][R16.64], R2 ;  /* 0x0000000210007986 */ /* 0x000fe2000c101524 */
[----:B------:R-:W-:Y:S05]  /*fec0*/  EXIT ;  /* 0x000000000000794d */ /* 0x000fea0003800000 */
.L_x_4445:
        /* <DEDUP_REMOVED lines=9> */
[----:B0-----:R-:W-:Y:S01]  /*ff60*/  STG.E.U16 desc[UR36][R16.64], R3 ;  /* 0x0000000310007986 */ /* 0x001fe2000c101524 */
[----:B------:R-:W-:Y:S05]  /*ff70*/  EXIT ;  /* 0x000000000000794d */ /* 0x000fea0003800000 */
.L_x_4457:
        /* <DEDUP_REMOVED lines=16> */
.L_x_4460:
[----:B------:R-:W-:-:S04]  /*10080*/  LOP3.LUT R2, R2, 0x80000000, RZ, 0xc0, !PT ;  /* 0x8000000002027812 */ /* 0x000fc800078ec0ff */
[----:B------:R-:W-:-:S04]  /*10090*/  SHF.R.U32.HI R3, RZ, 0x18, R2 ;  /* 0x00000018ff037819 */ /* 0x000fc80000011602 */
[----:B------:R-:W-:-:S04]  /*100a0*/  LOP3.LUT R0, R0, R3, RZ, 0xfc, !PT ;  /* 0x0000000300007212 */ /* 0x000fc800078efcff */
[----:B------:R-:W-:-:S07]  /*100b0*/  PRMT R8, R0, 0x7610, R8 ;  /* 0x0000761000087816 */ /* 0x000fce0000000008 */
.L_x_4459:
[----:B------:R-:W-:Y:S05]  /*100c0*/  BSYNC B0 ;  /* 0x0000000000007941 */ /* 0x000fea0003800000 */
.L_x_4458:
[----:B------:R-:W-:Y:S01]  /*100d0*/  STG.E.U8 desc[UR36][R16.64], R8 ;  /* 0x0000000810007986 */ /* 0x000fe2000c101124 */
[----:B------:R-:W-:Y:S05]  /*100e0*/  EXIT ;  /* 0x000000000000794d */ /* 0x000fea0003800000 */
.L_x_4456:
        /* <DEDUP_REMOVED lines=16> */
.L_x_4463:
[----:B------:R-:W-:-:S04]  /*101f0*/  LOP3.LUT R2, R2, 0x80000000, RZ, 0xc0, !PT ;  /* 0x8000000002027812 */ /* 0x000fc800078ec0ff */
[----:B------:R-:W-:-:S04]  /*10200*/  SHF.R.U32.HI R3, RZ, 0x18, R2 ;  /* 0x00000018ff037819 */ /* 0x000fc80000011602 */
[----:B------:R-:W-:-:S04]  /*10210*/  LOP3.LUT R0, R0, R3, RZ, 0xfc, !PT ;  /* 0x0000000300007212 */ /* 0x000fc800078efcff */
[----:B------:R-:W-:-:S07]  /*10220*/  PRMT R8, R0, 0x7610, R8 ;  /* 0x0000761000087816 */ /* 0x000fce0000000008 */
.L_x_4462:
[----:B------:R-:W-:Y:S05]  /*10230*/  BSYNC B0 ;  /* 0x0000000000007941 */ /* 0x000fea0003800000 */
.L_x_4461:
[----:B------:R-:W-:Y:S01]  /*10240*/  STG.E.U8 desc[UR36][R16.64], R8 ;  /* 0x0000000810007986 */ /* 0x000fe2000c101124 */
[----:B------:R-:W-:Y:S05]  /*10250*/  EXIT ;  /* 0x000000000000794d */ /* 0x000fea0003800000 */
.L_x_4455:
        /* <DEDUP_REMOVED lines=21> */
.L_x_4438:
        /* <DEDUP_REMOVED lines=16> */
.L_x_4466:
[----:B------:R-:W-:Y:S05]  /*104b0*/  EXIT ;  /* 0x000000000000794d */ /* 0x000fea0003800000 */
.L_x_4465:
[----:B------:R-:W0:Y:S02]  /*104c0*/  F2I.U64.TRUNC R2, R2 ;  /* 0x0000000200027311 */ /* 0x000e24000020d800 */
[----:B0-----:R-:W-:Y:S01]  /*104d0*/  STG.E.64 desc[UR36][R16.64], R2 ;  /* 0x0000000210007986 */ /* 0x001fe2000c101b24 */
[----:B------:R-:W-:Y:S05]  /*104e0*/  EXIT ;  /* 0x000000000000794d */ /* 0x000fea0003800000 */
.L_x_4464:
[----:B------:R-:W0:Y:S02]  /*104f0*/  F2I.FTZ.U32.TRUNC.NTZ R3, R2 ;  /* 0x0000000200037305 */ /* 0x000e24000021f000 */
[----:B0-----:R-:W-:Y:S01]  /*10500*/  STG.E desc[UR36][R16.64], R3 ;  /* 0x0000000310007986 */ /* 0x001fe2000c101924 */
[----:B------:R-:W-:Y:S05]  /*10510*/  EXIT ;  /* 0x000000000000794d */ /* 0x000fea0003800000 */
.L_x_4467:
        /* <DEDUP_REMOVED lines=14> */
.L_x_8051:


//--------------------- .text._ZN2at6native27unrolled_elementwise_kernelINS0_13BinaryFunctorIfffZZZNS0_20copysign_kernel_cudaERNS_18TensorIteratorBaseEENKUlvE_clEvENKUlvE0_clEvEUlffE_EESt5arrayIPcLm3EELi4E23TrivialOffsetCalculatorILi2EjESC_ILi1EjENS0_6memory12LoadWithCastILi2EEENSF_13StoreWithCastILi1EEEEEviT_T0_T2_T3_T4_T5_ --------------------------
	.section	.text._ZN2at6native27unrolled_elementwise_kernelINS0_13BinaryFunctorIfffZZZNS0_20copysign_kernel_cudaERNS_18TensorIteratorBaseEENKUlvE_clEvENKUlvE0_clEvEUlffE_EESt5arrayIPcLm3EELi4E23TrivialOffsetCalculatorILi2EjESC_ILi1EjENS0_6memory12LoadWithCastILi2EEENSF_13StoreWithCastILi1EEEEEviT_T0_T2_T3_T4_T5_,"ax",@progbits
	.align	128
        .global         _ZN2at6native27unrolled_elementwise_kernelINS0_13BinaryFunctorIfffZZZNS0_20copysign_kernel_cudaERNS_18TensorIteratorBaseEENKUlvE_clEvENKUlvE0_clEvEUlffE_EESt5arrayIPcLm3EELi4E23TrivialOffsetCalculatorILi2EjESC_ILi1EjENS0_6memory12LoadWithCastILi2EEENSF_13StoreWithCastILi1EEEEEviT_T0_T2_T3_T4_T5_
        .type           _ZN2at6native27unrolled_elementwise_kernelINS0_13BinaryFunctorIfffZZZNS0_20copysign_kernel_cudaERNS_18TensorIteratorBaseEENKUlvE_clEvENKUlvE0_clEvEUlffE_EESt5arrayIPcLm3EELi4E23TrivialOffsetCalculatorILi2EjESC_ILi1EjENS0_6memory12LoadWithCastILi2EEENSF_13StoreWithCastILi1EEEEEviT_T0_T2_T3_T4_T5_,@function
        .size           _ZN2at6native27unrolled_elementwise_kernelINS0_13BinaryFunctorIfffZZZNS0_20copysign_kernel_cudaERNS_18TensorIteratorBaseEENKUlvE_clEvENKUlvE0_clEvEUlffE_EESt5arrayIPcLm3EELi4E23TrivialOffsetCalculatorILi2EjESC_ILi1EjENS0_6memory12LoadWithCastILi2EEENSF_13StoreWithCastILi1EEEEEviT_T0_T2_T3_T4_T5_,(.L_x_8052 - _ZN2at6native27unrolled_elementwise_kernelINS0_13BinaryFunctorIfffZZZNS0_20copysign_kernel_cudaERNS_18TensorIteratorBaseEENKUlvE_clEvENKUlvE0_clEvEUlffE_EESt5arrayIPcLm3EELi4E23TrivialOffsetCalculatorILi2EjESC_ILi1EjENS0_6memory12LoadWithCastILi2EEENSF_13StoreWithCastILi1EEEEEviT_T0_T2_T3_T4_T5_)
        .other          _ZN2at6native27unrolled_elementwise_kernelINS0_13BinaryFunctorIfffZZZNS0_20copysign_kernel_cudaERNS_18TensorIteratorBaseEENKUlvE_clEvENKUlvE0_clEvEUlffE_EESt5arrayIPcLm3EELi4E23TrivialOffsetCalculatorILi2EjESC_ILi1EjENS0_6memory12LoadWithCastILi2EEENSF_13StoreWithCastILi1EEEEEviT_T0_T2_T3_T4_T5_,@"STO_CUDA_ENTRY STV_DEFAULT"
_ZN2at6native27unrolled_elementwise_kernelINS0_13BinaryFunctorIfffZZZNS0_20copysign_kernel_cudaERNS_18TensorIteratorBaseEENKUlvE_clEvENKUlvE0_clEvEUlffE_EESt5arrayIPcLm3EELi4E23TrivialOffsetCalculatorILi2EjESC_ILi1EjENS0_6memory12LoadWithCastILi2EEENSF_13StoreWithCastILi1EEEEEviT_T0_T2_T3_T4_T5_:
.text._ZN2at6native27unrolled_elementwise_kernelINS0_13BinaryFunctorIfffZZZNS0_20copysign_kernel_cudaERNS_18TensorIteratorBaseEENKUlvE_clEvENKUlvE0_clEvEUlffE_EESt5arrayIPcLm3EELi4E23TrivialOffsetCalculatorILi2EjESC_ILi1EjENS0_6memory12LoadWithCastILi2EEENSF_13StoreWithCastILi1EEEEEviT_T0_T2_T3_T4_T5_:
[----:B------:R-:W0:Y:S01]  /*0000*/  LDC R1, c[0x0][0x28] ;  /* 0x00000a00ff017b82 */ /* 0x000e220000000800 */
[----:B------:R-:W1:Y:S07]  /*0010*/  S2R R2, SR_CTAID.X ;  /* 0x0000000000027919 */ /* 0x000e6e0000002500 */
[----:B------:R-:W1:Y:S01]  /*0020*/  LDC R17, c[0x0][0x210] ;  /* 0x00008400ff117b82 */ /* 0x000e620000000800 */
[----:B------:R-:W-:Y:S01]  /*0030*/  ULDC.64 UR36, c[0x0][0x208] ;  /* 0x0000820000247ab9 */ /* 0x000fe20000000a00 */
[----:B------:R-:W-:Y:S01]  /*0040*/  BSSY B7, `(.L_x_4468) ;  /* 0x00001d4000077945 */ /* 0x000fe20003800000 */
[----:B------:R-:W2:Y:S01]  /*0050*/  S2R R16, SR_TID.X ;  /* 0x0000000000107919 */ /* 0x000ea20000002100 */
[----:B------:R-:W-:-:S02]  /*0060*/  IMAD.MOV.U32 R22, RZ, RZ, RZ ;  /* 0x000000ffff167224 */ /* 0x000fc400078e00ff */
[----:B------:R-:W-:Y:S02]  /*0070*/  IMAD.MOV.U32 R29, RZ, RZ, RZ ;  /* 0x000000ffff1d7224 */ /* 0x000fe400078e00ff */
[----:B------:R-:W3:Y:S01]  /*0080*/  LDC.U8 R19, c[0x0][0x234] ;  /* 0x00008d00ff137b82 */ /* 0x000ee20000000000 */
[----:B------:R-:W-:-:S07]  /*0090*/  IMAD.MOV.U32 R26, RZ, RZ, RZ ;  /* 0x000000ffff1a7224 */ /* 0x000fce00078e00ff */
[----:B------:R-:W4:Y:S01]  /*00a0*/  LDC.U8 R18, c[0x0][0x235] ;  /* 0x00008d40ff127b82 */ /* 0x000f220000000000 */
[----:B-1----:R-:W-:-:S05]  /*00b0*/  IMAD R17, R2, -0x200, R17 ;  /* 0xfffffe0002117824 */ /* 0x002fca00078e0211 */
[----:B--2---:R-:W-:-:S13]  /*00c0*/  ISETP.GE.AND P0, PT, R16, R17, PT ;  /* 0x000000111000720c */ /* 0x004fda0003f06270 */
[----:B0--34-:R-:W-:Y:S05]  /*00d0*/  @P0 BRA `(.L_x_4469) ;  /* 0x0000001c00280947 */ /* 0x019fea0003800000 */
[----:B------:R-:W0:Y:S01]  /*00e0*/  LDC.64 R4, c[0x0][0x220] ;  /* 0x00008800ff047b82 */ /* 0x000e220000000a00 */
[----:B------:R-:W-:Y:S01]  /*00f0*/  PRMT R0, R19, 0x9910, RZ ;  /* 0x0000991013007816 */ /* 0x000fe200000000ff */
[----:B------:R-:W-:Y:S01]  /*0100*/  IMAD R16, R2, 0x200, R16 ;  /* 0x0000020002107824 */ /* 0x000fe200078e0210 */
[----:B------:R-:W-:Y:S01]  /*0110*/  ULDC UR4, c[0x0][0x238] ;  /* 0x00008e0000047ab9 */ /* 0x000fe20000000800 */
[----:B------:R-:W-:Y:S01]  /*0120*/  BSSY B6, `(.L_x_4470) ;  /* 0x00000e0000067945 */ /* 0x000fe20003800000 */
        /* <DEDUP_REMOVED lines=16> */
.L_x_4474:
[----:B------:R-:W2:Y:S02]  /*0230*/  LDG.E.U8 R4, desc[UR36][R4.64] ;  /* 0x0000002404047981 */ /* 0x000ea4000c1e1100 */
[----:B--2---:R-:W-:Y:S01]  /*0240*/  I2FP.F32.U32 R29, R4 ;  /* 0x00000004001d7245 */ /* 0x004fe20000201000 */
[----:B------:R-:W-:Y:S06]  /*0250*/  BRA `(.L_x_4476) ;  /* 0x0000000c00307947 */ /* 0x000fec0003800000 */
.L_x_4473:
        /* <DEDUP_REMOVED lines=9> */
.L_x_4478:
[----:B------:R-:W2:Y:S02]  /*02f0*/  LDG.E R4, desc[UR36][R4.64] ;  /* 0x0000002404047981 */ /* 0x000ea4000c1e1900 */
[----:B--2---:R-:W-:Y:S01]  /*0300*/  I2FP.F32.S32 R29, R4 ;  /* 0x00000004001d7245 */ /* 0x004fe20000201400 */
[----:B------:R-:W-:Y:S06]  /*0310*/  BRA `(.L_x_4476) ;  /* 0x0000000c00007947 */ /* 0x000fec0003800000 */
.L_x_4477:
[----:B------:R-:W2:Y:S02]  /*0320*/  LDG.E.U16 R4, desc[UR36][R4.64] ;  /* 0x0000002404047981 */ /* 0x000ea4000c1e1500 */
[----:B--2---:R2:W3:Y:S01]  /*0330*/  I2F.S16 R29, R4 ;  /* 0x00000004001d7306 */ /* 0x0044e20000101400 */
[----:B------:R-:W-:Y:S05]  /*0340*/  BRA `(.L_x_4476) ;  /* 0x0000000800f47947 */ /* 0x000fea0003800000 */
.L_x_4472:
        /* <DEDUP_REMOVED lines=8> */
.L_x_4480:
[----:B------:R-:W2:Y:S02]  /*03d0*/  LDG.E.U16 R4, desc[UR36][R4.64] ;  /* 0x0000002404047981 */ /* 0x000ea4000c1e1500 */
[----:B--2---:R-:W-:Y:S01]  /*03e0*/  HADD2.F32 R29, -RZ, R4.H0_H0 ;  /* 0x20000004ff1d7230 */ /* 0x004fe20000004100 */
[----:B------:R-:W-:Y:S06]  /*03f0*/  BRA `(.L_x_4476) ;  /* 0x0000000800c87947 */ /* 0x000fec0003800000 */
.L_x_4479:
        /* <DEDUP_REMOVED lines=8> */
.L_x_4482:
[----:B------:R-:W2:Y:S02]  /*0480*/  LDG.E.U16 R4, desc[UR36][R4.64] ;  /* 0x0000002404047981 */ /* 0x000ea4000c1e1500 */
[----:B--2---:R-:W-:Y:S01]  /*0490*/  HADD2.F32 R29, -RZ, R4.H0_H0 ;  /* 0x20000004ff1d7230 */ /* 0x004fe20000004100 */
[----:B------:R-:W-:Y:S06]  /*04a0*/  BRA `(.L_x_4476) ;  /* 0x00000008009c7947 */ /* 0x000fec0003800000 */
.L_x_4481:
[----:B------:R-:W2:Y:S01]  /*04b0*/  LDG.E.64 R4, desc[UR36][R4.64] ;  /* 0x0000002404047981 */ /* 0x000ea2000c1e1b00 */
[----:B------:R-:W-:Y:S01]  /*04c0*/  UMOV UR4, 0xf0000000 ;  /* 0xf000000000047882 */ /* 0x000fe20000000000 */
[----:B------:R-:W-:Y:S01]  /*04d0*/  UMOV UR5, 0x380fffff ;  /* 0x380fffff00057882 */ /* 0x000fe20000000000 */
[----:B--2---:R-:W0:Y:S01]  /*04e0*/  F2F.F32.F64 R29, R4 ;  /* 0x00000004001d7310 */ /* 0x004e220000301000 */
[----:B------:R-:W-:-:S14]  /*04f0*/  DSETP.GEU.AND P0, PT, |R4|, UR4, PT ;  /* 0x0000000404007e2a */ /* 0x000fdc000bf0e200 */
[----:B0-----:R-:W-:Y:S01]  /*0500*/  @!P0 FMUL R29, R29, 1.175494350822287508e-38 ;  /* 0x008000001d1d8820 */ /* 0x001fe20000400000 */
[----:B------:R-:W-:Y:S06]  /*0510*/  BRA `(.L_x_4476) ;  /* 0x0000000800807947 */ /* 0x000fec0003800000 */
.L_x_4471:
        /* <DEDUP_REMOVED lines=12> */
.L_x_4485:
[----:B------:R-:W2:Y:S01]  /*05e0*/  LDG.E.64 R4, desc[UR36][R4.64] ;  /* 0x0000002404047981 */ /* 0x000ea2000c1e1b00 */
[----:B------:R-:W-:Y:S01]  /*05f0*/  UMOV UR4, 0xf0000000 ;  /* 0xf000000000047882 */ /* 0x000fe20000000000 */
[----:B------:R-:W-:Y:S01]  /*0600*/  UMOV UR5, 0x380fffff ;  /* 0x380fffff00057882 */ /* 0x000fe20000000000 */
[----:B--2---:R-:W0:Y:S01]  /*0610*/  F2F.F32.F64 R29, R4 ;  /* 0x00000004001d7310 */ /* 0x004e220000301000 */
[----:B------:R-:W-:-:S14]  /*0620*/  DSETP.GEU.AND P0, PT, |R4|, UR4, PT ;  /* 0x0000000404007e2a */ /* 0x000fdc000bf0e200 */
[----:B0-----:R-:W-:Y:S01]  /*0630*/  @!P0 FMUL R29, R29, 1.175494350822287508e-38 ;  /* 0x008000001d1d8820 */ /* 0x001fe20000400000 */
[----:B------:R-:W-:Y:S06]  /*0640*/  BRA `(.L_x_4476) ;  /* 0x0000000800347947 */ /* 0x000fec0003800000 */
.L_x_4484:
        /* <DEDUP_REMOVED lines=16> */
[----:B------:R-:W-:-:S04]  /*0750*/  SEL R3, R3, RZ, P0 ;  /* 0x000000ff03037207 */ /* 0x000fc80000000000 */
[C---:B------:R-:W-:Y:S01]  /*0760*/  SHF.L.U32 R4, R0.reuse, R3, RZ ;  /* 0x0000000300047219 */ /* 0x040fe200000006ff */
[----:B------:R-:W-:Y:S02]  /*0770*/  IMAD R7, R3, R8, 0x3c000000 ;  /* 0x3c00000003077424 */ /* 0x000fe400078e0208 */
[----:B------:R-:W-:-:S03]  /*0780*/  VIADD R3, R0, 0xffffffff ;  /* 0xffffffff00037836 */ /* 0x000fc60000000000 */
[----:B------:R-:W-:Y:S02]  /*0790*/  LEA.HI R7, R4, R7, RZ, 0x1c ;  /* 0x0000000704077211 */ /* 0x000fe400078fe0ff */
[----:B------:R-:W-:Y:S02]  /*07a0*/  SHF.R.S32.HI R3, RZ, 0x1f, R3 ;  /* 0x0000001fff037819 */ /* 0x000fe40000011403 */
[----:B------:R-:W-:-:S04]  /*07b0*/  LOP3.LUT R6, R7, 0x7f800000, R6, 0xf8, !PT ;  /* 0x7f80000007067812 */ /* 0x000fc800078ef806 */
[----:B------:R-:W-:-:S04]  /*07c0*/  LOP3.LUT R6, R6, R3, RZ, 0x30, !PT ;  /* 0x0000000306067212 */ /* 0x000fc800078e30ff */
[----:B------:R-:W-:Y:S01]  /*07d0*/  LOP3.LUT R29, R6, 0x80000000, R29, 0xf8, !PT ;  /* 0x80000000061d7812 */ /* 0x000fe200078ef81d */
[----:B------:R-:W-:Y:S06]  /*07e0*/  BRA `(.L_x_4476) ;  /* 0x0000000400cc7947 */ /* 0x000fec0003800000 */
.L_x_4487:
        /* <DEDUP_REMOVED lines=14> */
.L_x_4486:
[----:B------:R-:W2:Y:S02]  /*08d0*/  LDG.E.U16 R4, desc[UR36][R4.64] ;  /* 0x0000002404047981 */ /* 0x000ea4000c1e1500 */
[----:B--2---:R-:W-:Y:S01]  /*08e0*/  IMAD.U32 R29, R4, 0x10000, RZ ;  /* 0x00010000041d7824 */ /* 0x004fe200078e00ff */
[----:B------:R-:W-:Y:S06]  /*08f0*/  BRA `(.L_x_4476) ;  /* 0x0000000400887947 */ /* 0x000fec0003800000 */
.L_x_4483:
        /* <DEDUP_REMOVED lines=11> */
.L_x_4490:
        /* <DEDUP_REMOVED lines=20> */
.L_x_4492:
[----:B------:R-:W-:Y:S05]  /*0af0*/  BSYNC B0 ;  /* 0x0000000000007941 */ /* 0x000fea0003800000 */
.L_x_4491:
[----:B------:R-:W-:Y:S01]  /*0b00*/  IMAD.SHL.U32 R3, R3, 0x100000, RZ ;  /* 0x0010000003037824 */ /* 0x000fe200078e00ff */
[----:B------:R-:W-:-:S04]  /*0b10*/  LEA R0, R0, 0x3b800000, 0x17 ;  /* 0x3b80000000007811 */ /* 0x000fc800078eb8ff */
[----:B------:R-:W-:Y:S01]  /*0b20*/  LOP3.LUT R29, R0, R3, R29, 0xfe, !PT ;  /* 0x00000003001d7212 */ /* 0x000fe200078efe1d */
[----:B------:R-:W-:Y:S06]  /*0b30*/  BRA `(.L_x_4476) ;  /* 0x0000000000f87947 */ /* 0x000fec0003800000 */
.L_x_4489:
        /* <DEDUP_REMOVED lines=20> */
.L_x_4494:
[----:B------:R-:W-:Y:S05]  /*0c80*/  BSYNC B0 ;  /* 0x0000000000007941 */ /* 0x000fea0003800000 */
.L_x_4493:
[----:B------:R-:W-:Y:S01]  /*0c90*/  IMAD.SHL.U32 R3, R3, 0x200000, RZ ;  /* 0x0020000003037824 */ /* 0x000fe200078e00ff */
[----:B------:R-:W-:-:S04]  /*0ca0*/  LEA R0, R0, 0x37800000, 0x17 ;  /* 0x3780000000007811 */ /* 0x000fc800078eb8ff */
[----:B------:R-:W-:Y:S01]  /*0cb0*/  LOP3.LUT R29, R0, R3, R29, 0xfe, !PT ;  /* 0x00000003001d7212 */ /* 0x000fe200078efe1d */
[----:B------:R-:W-:Y:S06]  /*0cc0*/  BRA `(.L_x_4476) ;  /* 0x0000000000947947 */ /* 0x000fec0003800000 */
.L_x_4488:
        /* <DEDUP_REMOVED lines=14> */
.L_x_4475:
        /* <DEDUP_REMOVED lines=16> */
.L_x_4497:
[----:B------:R-:W-:Y:S01]  /*0eb0*/  IMAD.MOV.U32 R29, RZ, RZ, RZ ;  /* 0x000000ffff1d7224 */ /* 0x000fe200078e00ff */
[----:B------:R-:W-:Y:S06]  /*0ec0*/  BRA `(.L_x_4476) ;  /* 0x0000000000147947 */ /* 0x000fec0003800000 */
.L_x_4496:
[----:B------:R-:W2:Y:S02]  /*0ed0*/  LDG.E.64 R4, desc[UR36][R4.64] ;  /* 0x0000002404047981 */ /* 0x000ea4000c1e1b00 */
[----:B--2---:R0:W1:Y:S01]  /*0ee0*/  I2F.U64 R29, R4 ;  /* 0x00000004001d7312 */ /* 0x0040620000301000 */
[----:B------:R-:W-:Y:S05]  /*0ef0*/  BRA `(.L_x_4476) ;  /* 0x0000000000087947 */ /* 0x000fea0003800000 */
.L_x_4495:
[----:B------:R-:W2:Y:S02]  /*0f00*/  LDG.E R4, desc[UR36][R4.64] ;  /* 0x0000002404047981 */ /* 0x000ea4000c1e1900 */
[----:B--2---:R-:W-:-:S07]  /*0f10*/  I2FP.F32.U32 R29, R4 ;  /* 0x00000004001d7245 */ /* 0x004fce0000201000 */
.L_x_4476:
[----:B------:R-:W-:Y:S05]  /*0f20*/  BSYNC B6 ;  /* 0x0000000000067941 */ /* 0x000fea0003800000 */
.L_x_4470:
[----:B0-2-4-:R-:W0:Y:S01]  /*0f30*/  LDC.64 R4, c[0x0][0x228] ;  /* 0x00008a00ff047b82 */ /* 0x015e220000000a00 */
[----:B------:R-:W-:Y:S01]  /*0f40*/  PRMT R0, R18, 0x9910, RZ ;  /* 0x0000991012007816 */ /* 0x000fe200000000ff */
[----:B------:R-:W-:Y:S01]  /*0f50*/  ULDC UR4, c[0x0][0x23c] ;  /* 0x00008f0000047ab9 */ /* 0x000fe20000000800 */
[----:B------:R-:W-:Y:S01]  /*0f60*/  BSSY B6, `(.L_x_4498) ;  /* 0x00000df000067945 */ /* 0x000fe20003800000 */
        /* <DEDUP_REMOVED lines=16> */
.L_x_4502:
[----:B------:R-:W2:Y:S02]  /*1070*/  LDG.E.U8 R4, desc[UR36][R4.64] ;  /* 0x0000002404047981 */ /* 0x000ea4000c1e1100 */
[----:B--2---:R-:W-:Y:S01]  /*1080*/  I2FP.F32.U32 R26, R4 ;  /* 0x00000004001a7245 */ /* 0x004fe20000201000 */
[----:B------:R-:W-:Y:S06]  /*1090*/  BRA `(.L_x_4504) ;  /* 0x0000000c002c7947 */ /* 0x000fec0003800000 */
.L_x_4501:
        /* <DEDUP_REMOVED lines=9> */
.L_x_4506:
[----:B------:R-:W2:Y:S02]  /*1130*/  LDG.E R4, desc[UR36][R4.64] ;  /* 0x0000002404047981 */ /* 0x000ea4000c1e1900 */
[----:B--2---:R-:W-:Y:S01]  /*1140*/  I2FP.F32.S32 R26, R4 ;  /* 0x00000004001a7245 */ /* 0x004fe20000201400 */
[----:B------:R-:W-:Y:S06]  /*1150*/  BRA `(.L_x_4504) ;  /* 0x0000000800fc7947 */ /* 0x000fec0003800000 */
.L_x_4505:
[----:B------:R-:W2:Y:S02]  /*1160*/  LDG.E.U16 R4, desc[UR36][R4.64] ;  /* 0x0000002404047981 */ /* 0x000ea4000c1e1500 */
[----:B--2---:R0:W2:Y:S01]  /*1170*/  I2F.S16 R26, R4 ;  /* 0x00000004001a7306 */ /* 0x0040a20000101400 */
[----:B------:R-:W-:Y:S05]  /*1180*/  BRA `(.L_x_4504) ;  /* 0x0000000800f07947 */ /* 0x000fea0003800000 */
.L_x_4500:
        /* <DEDUP_REMOVED lines=8> */
.L_x_4508:
[----:B------:R-:W2:Y:S02]  /*1210*/  LDG.E.U16 R4, desc[UR36][R4.64] ;  /* 0x0000002404047981 */ /* 0x000ea4000c1e1500 */
[----:B--2---:R-:W-:Y:S01]  /*1220*/  HADD2.F32 R26, -RZ, R4.H0_H0 ;  /* 0x20000004ff1a7230 */ /* 0x004fe20000004100 */
[----:B------:R-:W-:Y:S06]  /*1230*/  BRA `(.L_x_4504) ;  /* 0x0000000800c47947 */ /* 0x000fec0003800000 */
.L_x_4507:
        /* <DEDUP_REMOVED lines=8> */
.L_x_4510:
[----:B------:R-:W2:Y:S02]  /*12c0*/  LDG.E.U16 R4, desc[UR36][R4.64] ;  /* 0x0000002404047981 */ /* 0x000ea4000c1e1500 */
[----:B--2---:R-:W-:Y:S01]  /*12d0*/  HADD2.F32 R26, -RZ, R4.H0_H0 ;  /* 0x20000004ff1a7230 */ /* 0x004fe20000004100 */
[----:B------:R-:W-:Y:S06]  /*12e0*/  BRA `(.L_x_4504) ;  /* 0x0000000800987947 */ /* 0x000fec0003800000 */
.L_x_4509:
[----:B------:R-:W2:Y:S01]  /*12f0*/  LDG.E.64 R4, desc[UR36][R4.64] ;  /* 0x0000002404047981 */ /* 0x000ea2000c1e1b00 */
[----:B------:R-:W-:Y:S01]  /*1300*/  UMOV UR4, 0xf0000000 ;  /* 0xf000000000047882 */ /* 0x000fe20000000000 */
[----:B------:R-:W-:Y:S01]  /*1310*/  UMOV UR5, 0x380fffff ;  /* 0x380fffff00057882 */ /* 0x000fe20000000000 */
[----:B--2---:R-:W0:Y:S01]  /*1320*/  F2F.F32.F64 R26, R4 ;  /* 0x00000004001a7310 */ /* 0x004e220000301000 */
[----:B------:R-:W-:-:S14]  /*1330*/  DSETP.GEU.AND P0, PT, |R4|, UR4, PT ;  /* 0x0000000404007e2a */ /* 0x000fdc000bf0e200 */
[----:B0-----:R-:W-:Y:S01]  /*1340*/  @!P0 FMUL R26, R26, 1.175494350822287508e-38 ;  /* 0x008000001a1a8820 */ /* 0x001fe20000400000 */
[----:B------:R-:W-:Y:S06]  /*1350*/  BRA `(.L_x_4504) ;  /* 0x00000008007c7947 */ /* 0x000fec0003800000 */
.L_x_4499:
        /* <DEDUP_REMOVED lines=12> */
.L_x_4513:
[----:B------:R-:W2:Y:S01]  /*1420*/  LDG.E.64 R4, desc[UR36][R4.64] ;  /* 0x0000002404047981 */ /* 0x000ea2000c1e1b00 */
[----:B------:R-:W-:Y:S01]  /*1430*/  UMOV UR4, 0xf0000000 ;  /* 0xf000000000047882 */ /* 0x000fe20000000000 */
[----:B------:R-:W-:Y:S01]  /*1440*/  UMOV UR5, 0x380fffff ;  /* 0x380fffff00057882 */ /* 0x000fe20000000000 */
[----:B--2---:R-:W0:Y:S01]  /*1450*/  F2F.F32.F64 R26, R4 ;  /* 0x00000004001a7310 */ /* 0x004e220000301000 */
[----:B------:R-:W-:-:S14]  /*1460*/  DSETP.GEU.AND P0, PT, |R4|, UR4, PT ;  /* 0x0000000404007e2a */ /* 0x000fdc000bf0e200 */
[----:B0-----:R-:W-:Y:S01]  /*1470*/  @!P0 FMUL R26, R26, 1.175494350822287508e-38 ;  /* 0x008000001a1a8820 */ /* 0x001fe20000400000 */
[----:B------:R-:W-:Y:S06]  /*1480*/  BRA `(.L_x_4504) ;  /* 0x0000000800307947 */ /* 0x000fec0003800000 */
.L_x_4512:
        /* <DEDUP_REMOVED lines=26> */
.L_x_4515:
        /* <DEDUP_REMOVED lines=8> */
[----:B------:R-:W-:Y:S01]  /*16b0*/  @P0 FMUL.FTZ R26, R3, 1.9259299443872358531e-34 ;  /* 0x07800000031a0820 */ /* 0x000fe20000410000 */
[----:B------:R-:W-:Y:S02]  /*16c0*/  IMAD.SHL.U32 R3, R4, 0x1000000, RZ ;  /* 0x0100000004037824 */ /* 0x000fe400078e00ff */
[----:B------:R-:W-:-:S05]  /*16d0*/  @!P0 FADD.FTZ R26, R0, -0.5 ;  /* 0xbf000000001a8421 */ /* 0x000fca0000010000 */
[----:B------:R-:W-:Y:S01]  /*16e0*/  LOP3.LUT R26, R26, 0x80000000, R3, 0xf8, !PT ;  /* 0x800000001a1a7812 */ /* 0x000fe200078ef803 */
[----:B------:R-:W-:Y:S06]  /*16f0*/  BRA `(.L_x_4504) ;  /* 0x0000000400947947 */ /* 0x000fec0003800000 */
.L_x_4514:
[----:B------:R-:W2:Y:S02]  /*1700*/  LDG.E.U16 R4, desc[UR36][R4.64] ;  /* 0x0000002404047981 */ /* 0x000ea4000c1e1500 */
[----:B--2---:R-:W-:Y:S01]  /*1710*/  IMAD.U32 R26, R4, 0x10000, RZ ;  /* 0x00010000041a7824 */ /* 0x004fe200078e00ff */
[----:B------:R-:W-:Y:S06]  /*1720*/  BRA `(.L_x_4504) ;  /* 0x0000000400887947 */ /* 0x000fec0003800000 */
.L_x_4511:
        /* <DEDUP_REMOVED lines=11> */
.L_x_4518:
        /* <DEDUP_REMOVED lines=20> */
.L_x_4520:
[----:B------:R-:W-:Y:S05]  /*1920*/  BSYNC B0 ;  /* 0x0000000000007941 */ /* 0x000fea0003800000 */
.L_x_4519:
[----:B------:R-:W-:Y:S01]  /*1930*/  IMAD.SHL.U32 R3, R3, 0x100000, RZ ;  /* 0x0010000003037824 */ /* 0x000fe200078e00ff */
[----:B------:R-:W-:-:S04]  /*1940*/  LEA R5, R0, 0x3b800000, 0x17 ;  /* 0x3b80000000057811 */ /* 0x000fc800078eb8ff */
[----:B------:R-:W-:Y:S01]  /*1950*/  LOP3.LUT R26, R5, R3, R26, 0xfe, !PT ;  /* 0x00000003051a7212 */ /* 0x000fe200078efe1a */
[----:B------:R-:W-:Y:S06]  /*1960*/  BRA `(.L_x_4504) ;  /* 0x0000000000f87947 */ /* 0x000fec0003800000 */
.L_x_4517:
        /* <DEDUP_REMOVED lines=20> */
.L_x_4522:
[----:B------:R-:W-:Y:S05]  /*1ab0*/  BSYNC B0 ;  /* 0x0000000000007941 */ /* 0x000fea0003800000 */
.L_x_4521:
[----:B------:R-:W-:Y:S01]  /*1ac0*/  IMAD.SHL.U32 R3, R3, 0x200000, RZ ;  /* 0x0020000003037824 */ /* 0x000fe200078e00ff */
[----:B------:R-:W-:-:S04]  /*1ad0*/  LEA R5, R0, 0x37800000, 0x17 ;  /* 0x3780000000057811 */ /* 0x000fc800078eb8ff */
[----:B------:R-:W-:Y:S01]  /*1ae0*/  LOP3.LUT R26, R5, R3, R26, 0xfe, !PT ;  /* 0x00000003051a7212 */ /* 0x000fe200078efe1a */
[----:B------:R-:W-:Y:S06]  /*1af0*/  BRA `(.L_x_4504) ;  /* 0x0000000000947947 */ /* 0x000fec0003800000 */
.L_x_4516:
        /* <DEDUP_REMOVED lines=14> */
.L_x_4503:
        /* <DEDUP_REMOVED lines=16> */
.L_x_4525:
[----:B------:R-:W-:Y:S01]  /*1ce0*/  IMAD.MOV.U32 R26, RZ, RZ, RZ ;  /* 0x000000ffff1a7224 */ /* 0x000fe200078e00ff */
[----:B------:R-:W-:Y:S06]  /*1cf0*/  BRA `(.L_x_4504) ;  /* 0x0000000000147947 */ /* 0x000fec0003800000 */
.L_x_4524:
[----:B------:R-:W2:Y:S02]  /*1d00*/  LDG.E.64 R26, desc[UR36][R4.64] ;  /* 0x00000024041a7981 */ /* 0x000ea4000c1e1b00 */
[----:B--2---:R0:W2:Y:S01]  /*1d10*/  I2F.U64 R26, R26 ;  /* 0x0000001a001a7312 */ /* 0x0040a20000301000 */
[----:B------:R-:W-:Y:S05]  /*1d20*/  BRA `(.L_x_4504) ;  /* 0x0000000000087947 */ /* 0x000fea0003800000 */
.L_x_4523:
[----:B------:R-:W2:Y:S02]  /*1d30*/  LDG.E R4, desc[UR36][R4.64] ;  /* 0x0000002404047981 */ /* 0x000ea4000c1e1900 */
[----:B--2---:R-:W-:-:S07]  /*1d40*/  I2FP.F32.U32 R26, R4 ;  /* 0x00000004001a7245 */ /* 0x004fce0000201000 */
.L_x_4504:
[----:B------:R-:W-:Y:S05]  /*1d50*/  BSYNC B6 ;  /* 0x0000000000067941 */ /* 0x000fea0003800000 */
.L_x_4498:
[----:B------:R-:W0:Y:S02]  /*1d60*/  S2R R16, SR_TID.X ;  /* 0x0000000000107919 */ /* 0x000e240000002100 */
[----:B0-----:R-:W-:-:S07]  /*1d70*/  VIADD R16, R16, 0x80 ;  /* 0x0000008010107836 */ /* 0x001fce0000000000 */
.L_x_4469:
[----:B------:R-:W-:Y:S05]  /*1d80*/  BSYNC B7 ;  /* 0x0000000000077941 */ /* 0x000fea0003800000 */
.L_x_4468:
[----:B------:R-:W-:Y:S01]  /*1d90*/  ISETP.GE.AND P0, PT, R16, R17, PT ;  /* 0x000000111000720c */ /* 0x000fe20003f06270 */
[----:B------:R-:W-:Y:S01]  /*1da0*/  BSSY B7, `(.L_x_4526) ;  /* 0x00001cb000077945 */ /* 0x000fe20003800000 */
[----:B------:R-:W-:-:S11]  /*1db0*/  IMAD.MOV.U32 R27, RZ, RZ, RZ ;  /* 0x000000ffff1b7224 */ /* 0x000fd600078e00ff */
[----:B------:R-:W-:Y:S05]  /*1dc0*/  @P0 BRA `(.L_x_4527) ;  /* 0x0000001c00200947 */ /* 0x000fea0003800000 */
[----:B----4-:R-:W0:Y:S01]  /*1dd0*/  LDC.64 R4, c[0x0][0x220] ;  /* 0x00008800ff047b82 */ /* 0x010e220000000a00 */
        /* <DEDUP_REMOVED lines=17> */
[----:B------:R-:W4:Y:S02]  /*1ef0*/  LDG.E.S8 R4, desc[UR36][R4.64] ;  /* 0x0000002404047981 */ /* 0x000f24000c1e1300 */
[----:B----4-:R0:W4:Y:S01]  /*1f00*/  I2F.S16 R22, R4 ;  /* 0x0000000400167306 */ /* 0x0101220000101400 */
[----:B------:R-:W-:Y:S05]  /*1f10*/  BRA `(.L_x_4534) ;  /* 0x0000000c00387947 */ /* 0x000fea0003800000 */
.L_x_4532:
[----:B------:R-:W4:Y:S02]  /*1f20*/  LDG.E.U8 R4, desc[UR36][R4.64] ;  /* 0x0000002404047981 */ /* 0x000f24000c1e1100 */
[----:B----4-:R-:W-:Y:S01]  /*1f30*/  I2FP.F32.U32 R22, R4 ;  /* 0x0000000400167245 */ /* 0x010fe20000201000 */
[----:B------:R-:W-:Y:S06]  /*1f40*/  BRA `(.L_x_4534) ;  /* 0x0000000c002c7947 */ /* 0x000fec0003800000 */
.L_x_4531:
[----:B------:R-:W-:-:S13]  /*1f50*/  ISETP.NE.AND P0, PT, R0, 0x2, PT ;  /* 0x000000020000780c */ /* 0x000fda0003f05270 */
[----:B------:R-:W-:Y:S05]  /*1f60*/  @!P0 BRA `(.L_x_4535) ;  /* 0x0000000000288947 */ /* 0x000fea0003800000 */
[----:B------:R-:W-:-:S13]  /*1f70*/  ISETP.NE.AND P0, PT, R0, 0x3, PT ;  /* 0x000000030000780c */ /* 0x000fda0003f05270 */
[----:B------:R-:W-:Y:S05]  /*1f80*/  @!P0 BRA `(.L_x_4536) ;  /* 0x0000000000148947 */ /* 0x000fea0003800000 */
[----:B------:R-:W-:-:S13]  /*1f90*/  ISETP.NE.AND P0, PT, R0, 0x4, PT ;  /* 0x000000040000780c */ /* 0x000fda0003f05270 */
[----:B------:R-:W-:Y:S05]  /*1fa0*/  @P0 BRA `(.L_x_4533) ;  /* 0x0000000800b80947 */ /* 0x000fea0003800000 */
[----:B------:R-:W4:Y:S02]  /*1fb0*/  LDG.E.64 R4, desc[UR36][R4.64] ;  /* 0x0000002404047981 */ /* 0x000f24000c1e1b00 */
[----:B----4-:R0:W4:Y:S01]  /*1fc0*/  I2F.S64 R22, R4 ;  /* 0x0000000400167312 */ /* 0x0101220000301400 */
[----:B------:R-:W-:Y:S05]  /*1fd0*/  BRA `(.L_x_4534) ;  /* 0x0000000c00087947 */ /* 0x000fea0003800000 */
.L_x_4536:
[----:B------:R-:W4:Y:S02]  /*1fe0*/  LDG.E R4, desc[UR36][R4.64] ;  /* 0x0000002404047981 */ /* 0x000f24000c1e1900 */
[----:B----4-:R-:W-:Y:S01]  /*1ff0*/  I2FP.F32.S32 R22, R4 ;  /* 0x0000000400167245 */ /* 0x010fe20000201400 */
[----:B------:R-:W-:Y:S06]  /*2000*/  BRA `(.L_x_4534) ;  /* 0x0000000800fc7947 */ /* 0x000fec0003800000 */
.L_x_4535:
[----:B------:R-:W4:Y:S02]  /*2010*/  LDG.E.U16 R4, desc[UR36][R4.64] ;  /* 0x0000002404047981 */ /* 0x000f24000c1e1500 */
[----:B----4-:R0:W4:Y:S01]  /*2020*/  I2F.S16 R22, R4 ;  /* 0x0000000400167306 */ /* 0x0101220000101400 */
[----:B------:R-:W-:Y:S05]  /*2030*/  BRA `(.L_x_4534) ;  /* 0x0000000800f07947 */ /* 0x000fea0003800000 */
.L_x_4530:
        /* <DEDUP_REMOVED lines=8> */
.L_x_4538:
[----:B------:R-:W4:Y:S02]  /*20c0*/  LDG.E.U16 R4, desc[UR36][R4.64] ;  /* 0x0000002404047981 */ /* 0x000f24000c1e1500 */
[----:B----4-:R-:W-:Y:S01]  /*20d0*/  HADD2.F32 R22, -RZ, R4.H0_H0 ;  /* 0x20000004ff167230 */ /* 0x010fe20000004100 */
[----:B------:R-:W-:Y:S06]  /*20e0*/  BRA `(.L_x_4534) ;  /* 0x0000000800c47947 */ /* 0x000fec0003800000 */
.L_x_4537:
        /* <DEDUP_REMOVED lines=8> */
.L_x_4540:
[----:B------:R-:W4:Y:S02]  /*2170*/  LDG.E.U16 R4, desc[UR36][R4.64] ;  /* 0x0000002404047981 */ /* 0x000f24000c1e1500 */
[----:B----4-:R-:W-:Y:S01]  /*2180*/  HADD2.F32 R22, -RZ, R4.H0_H0 ;  /* 0x20000004ff167230 */ /* 0x010fe20000004100 */
[----:B------:R-:W-:Y:S06]  /*2190*/  BRA `(.L_x_4534) ;  /* 0x0000000800987947 */ /* 0x000fec0003800000 */
.L_x_4539:
[----:B------:R-:W4:Y:S01]  /*21a0*/  LDG.E.64 R4, desc[UR36][R4.64] ;  /* 0x0000002404047981 */ /* 0x000f22000c1e1b00 */
[----:B------:R-:W-:Y:S01]  /*21b0*/  UMOV UR4, 0xf0000000 ;  /* 0xf000000000047882 */ /* 0x000fe20000000000 */
[----:B------:R-:W-:Y:S01]  /*21c0*/  UMOV UR5, 0x380fffff ;  /* 0x380fffff00057882 */ /* 0x000fe20000000000 */
[----:B----4-:R-:W0:Y:S01]  /*21d0*/  F2F.F32.F64 R22, R4 ;  /* 0x0000000400167310 */ /* 0x010e220000301000 */
[----:B------:R-:W-:-:S14]  /*21e0*/  DSETP.GEU.AND P0, PT, |R4|, UR4, PT ;  /* 0x0000000404007e2a */ /* 0x000fdc000bf0e200 */
[----:B0-----:R-:W-:Y:S01]  /*21f0*/  @!P0 FMUL R22, R22, 1.175494350822287508e-38 ;  /* 0x0080000016168820 */ /* 0x001fe20000400000 */
[----:B------:R-:W-:Y:S06]  /*2200*/  BRA `(.L_x_4534) ;  /* 0x00000008007c7947 */ /* 0x000fec0003800000 */
.L_x_4529:
        /* <DEDUP_REMOVED lines=8> */
[----:B------:R-:W4:Y:S02]  /*2290*/  LDG.E.U8 R4, desc[UR36][R4.64] ;  /* 0x0000002404047981 */ /* 0x000f24000c1e1100 */
[----:B----4-:R-:W-:-:S04]  /*22a0*/  ISETP.NE.AND P0, PT, R4, RZ, PT ;  /* 0x000000ff0400720c */ /* 0x010fc80003f05270 */
[----:B------:R-:W-:Y:S01]  /*22b0*/  FSEL R22, RZ, 1, !P0 ;  /* 0x3f800000ff167808 */ /* 0x000fe20004000000 */
[----:B------:R-:W-:Y:S08]  /*22c0*/  BRA `(.L_x_4534) ;  /* 0x00000008004c7947 */ /* 0x000ff00003800000 */
.L_x_4543:
[----:B------:R-:W4:Y:S01]  /*22d0*/  LDG.E.64 R4, desc[UR36][R4.64] ;  /* 0x0000002404047981 */ /* 0x000f22000c1e1b00 */
[----:B------:R-:W-:Y:S01]  /*22e0*/  UMOV UR4, 0xf0000000 ;  /* 0xf000000000047882 */ /* 0x000fe20000000000 */
[----:B------:R-:W-:Y:S01]  /*22f0*/  UMOV UR5, 0x380fffff ;  /* 0x380fffff00057882 */ /* 0x000fe20000000000 */
[----:B----4-:R-:W0:Y:S01]  /*2300*/  F2F.F32.F64 R22, R4 ;  /* 0x0000000400167310 */ /* 0x010e220000301000 */
[----:B------:R-:W-:-:S14]  /*2310*/  DSETP.GEU.AND P0, PT, |R4|, UR4, PT ;  /* 0x0000000404007e2a */ /* 0x000fdc000bf0e200 */
[----:B0-----:R-:W-:Y:S01]  /*2320*/  @!P0 FMUL R22, R22, 1.175494350822287508e-38 ;  /* 0x0080000016168820 */ /* 0x001fe20000400000 */
[----:B------:R-:W-:Y:S06]  /*2330*/  BRA `(.L_x_4534) ;  /* 0x0000000800307947 */ /* 0x000fec0003800000 */
.L_x_4542:
[----:B------:R-:W-:-:S13]  /*2340*/  ISETP.NE.AND P0, PT, R0, 0xf, PT ;  /* 0x0000000f0000780c */ /* 0x000fda0003f05270 */
[----:B------:R-:W-:Y:S05]  /*2350*/  @!P0 BRA `(.L_x_4544) ;  /* 0x0000000000948947 */ /* 0x000fea0003800000 */
[----:B------:R-:W-:-:S13]  /*2360*/  ISETP.NE.AND P0, PT, R0, 0x17, PT ;  /* 0x000000170000780c */ /* 0x000fda0003f05270 */
[----:B------:R-:W-:Y:S05]  /*2370*/  @!P0 BRA `(.L_x_4545) ;  /* 0x0000000000588947 */ /* 0x000fea0003800000 */
[----:B------:R-:W-:-:S13]  /*2380*/  ISETP.NE.AND P0, PT, R0, 0x18, PT ;  /* 0x000000180000780c */ /* 0x000fda0003f05270 */
[----:B------:R-:W-:Y:S05]  /*2390*/  @P0 BRA `(.L_x_4533) ;  /* 0x0000000400bc0947 */ /* 0x000fea0003800000 */
[----:B------:R-:W4:Y:S01]  /*23a0*/  LDG.E.U8 R22, desc[UR36][R4.64] ;  /* 0x0000002404167981 */ /* 0x000f22000c1e1100 */
[----:B------:R-:W-:Y:S02]  /*23b0*/  IMAD.MOV.U32 R8, RZ, RZ, -0x800000 ;  /* 0xff800000ff087424 */ /* 0x000fe400078e00ff */
[----:B----4-:R-:W-:-:S05]  /*23c0*/  IMAD.SHL.U32 R22, R22, 0x1000000, RZ ;  /* 0x0100000016167824 */ /* 0x010fca00078e00ff */
        /* <DEDUP_REMOVED lines=17> */
.L_x_4545:
[----:B------:R-:W4:Y:S02]  /*24e0*/  LDG.E.U8 R4, desc[UR36][R4.64] ;  /* 0x0000002404047981 */ /* 0x000f24000c1e1100 */
[----:B----4-:R-:W-:-:S05]  /*24f0*/  IMAD.SHL.U32 R0, R4, 0x2000000, RZ ;  /* 0x0200000004007824 */ /* 0x010fca00078e00ff */
        /* <DEDUP_REMOVED lines=11> */
.L_x_4544:
[----:B------:R-:W4:Y:S02]  /*25b0*/  LDG.E.U16 R4, desc[UR36][R4.64] ;  /* 0x0000002404047981 */ /* 0x000f24000c1e1500 */
[----:B----4-:R-:W-:Y:S01]  /*25c0*/  IMAD.U32 R22, R4, 0x10000, RZ ;  /* 0x0001000004167824 */ /* 0x010fe200078e00ff */
[----:B------:R-:W-:Y:S06]  /*25d0*/  BRA `(.L_x_4534) ;  /* 0x0000000400887947 */ /* 0x000fec0003800000 */
.L_x_4541:
        /* <DEDUP_REMOVED lines=8> */
[----:B------:R-:W4:Y:S02]  /*2660*/  LDG.E.U16 R4, desc[UR36][R4.64] ;  /* 0x0000002404047981 */ /* 0x000f24000c1e1500 */
[----:B----4-:R-:W-:Y:S01]  /*2670*/  I2FP.F32.U32 R22, R4 ;  /* 0x0000000400167245 */ /* 0x010fe20000201000 */
[----:B------:R-:W-:Y:S06]  /*2680*/  BRA `(.L_x_4534) ;  /* 0x00000004005c7947 */ /* 0x000fec0003800000 */
.L_x_4548:
[----:B------:R-:W4:Y:S01]  /*2690*/  LDG.E.U8 R3, desc[UR36][R4.64] ;  /* 0x0000002404037981 */ /* 0x000f22000c1e1100 */
[----:B------:R-:W-:Y:S01]  /*26a0*/  IMAD.MOV.U32 R22, RZ, RZ, RZ ;  /* 0x000000ffff167224 */ /* 0x000fe200078e00ff */
[----:B----4-:R-:W-:-:S13]  /*26b0*/  ISETP.NE.AND P0, PT, R3, RZ, PT ;  /* 0x000000ff0300720c */ /* 0x010fda0003f05270 */
        /* <DEDUP_REMOVED lines=17> */
.L_x_4550:
[----:B------:R-:W-:Y:S05]  /*27d0*/  BSYNC B0 ;  /* 0x0000000000007941 */ /* 0x000fea0003800000 */
.L_x_4549:
[----:B------:R-:W-:Y:S01]  /*27e0*/  IMAD.SHL.U32 R3, R3, 0x100000, RZ ;  /* 0x0010000003037824 */ /* 0x000fe200078e00ff */
[----:B------:R-:W-:-:S04]  /*27f0*/  LEA R5, R0, 0x3b800000, 0x17 ;  /* 0x3b80000000057811 */ /* 0x000fc800078eb8ff */
[----:B------:R-:W-:Y:S01]  /*2800*/  LOP3.LUT R22, R5, R3, R22, 0xfe, !PT ;  /* 0x0000000305167212 */ /* 0x000fe200078efe16 */
[----:B------:R-:W-:Y:S06]  /*2810*/  BRA `(.L_x_4534) ;  /* 0x0000000000f87947 */ /* 0x000fec0003800000 */
.L_x_4547:
        /* <DEDUP_REMOVED lines=20> */
.L_x_4552:
[----:B------:R-:W-:Y:S05]  /*2960*/  BSYNC B0 ;  /* 0x0000000000007941 */ /* 0x000fea0003800000 */
.L_x_4551:
[----:B------:R-:W-:Y:S01]  /*2970*/  IMAD.SHL.U32 R3, R3, 0x200000, RZ ;  /* 0x0020000003037824 */ /* 0x000fe200078e00ff */
[----:B------:R-:W-:-:S04]  /*2980*/  LEA R5, R0, 0x37800000, 0x17 ;  /* 0x3780000000057811 */ /* 0x000fc800078eb8ff */
[----:B------:R-:W-:Y:S01]  /*2990*/  LOP3.LUT R22, R5, R3, R22, 0xfe, !PT ;  /* 0x0000000305167212 */ /* 0x000fe200078efe16 */
[----:B------:R-:W-:Y:S06]  /*29a0*/  BRA `(.L_x_4534) ;  /* 0x0000000000947947 */ /* 0x000fec0003800000 */
.L_x_4546:
[----:B------:R-:W-:-:S13]  /*29b0*/  ISETP.NE.AND P0, PT, R0, 0x1c, PT ;  /* 0x0000001c0000780c */ /* 0x000fda0003f05270 */
[----:B------:R-:W-:Y:S05]  /*29c0*/  @!P0 BRA `(.L_x_4553) ;  /* 0x0000000000848947 */ /* 0x000fea0003800000 */
[----:B------:R-:W-:-:S13]  /*29d0*/  ISETP.NE.AND P0, PT, R0, 0x1d, PT ;  /* 0x0000001d0000780c */ /* 0x000fda0003f05270 */
[----:B------:R-:W-:Y:S05]  /*29e0*/  @!P0 BRA `(.L_x_4554) ;  /* 0x0000000000708947 */ /* 0x000fea0003800000 */
[----:B------:R-:W-:-:S13]  /*29f0*/  ISETP.NE.AND P0, PT, R0, 0x2c, PT ;  /* 0x0000002c0000780c */ /* 0x000fda0003f05270 */
[----:B------:R-:W-:Y:S05]  /*2a00*/  @P0 BRA `(.L_x_4533) ;  /* 0x0000000000200947 */ /* 0x000fea0003800000 */
[----:B------:R-:W4:Y:S01]  /*2a10*/  LDG.E.U8 R4, desc[UR36][R4.64] ;  /* 0x0000002404047981 */ /* 0x000f22000c1e1100 */
[----:B------:R-:W-:Y:S01]  /*2a20*/  IMAD.MOV.U32 R22, RZ, RZ, 0x400000 ;  /* 0x00400000ff167424 */ /* 0x000fe200078e00ff */
[----:B----4-:R-:W-:-:S13]  /*2a30*/  ISETP.NE.AND P0, PT, R4, RZ, PT ;  /* 0x000000ff0400720c */ /* 0x010fda0003f05270 */
[----:B------:R-:W-:Y:S05]  /*2a40*/  @!P0 BRA `(.L_x_4534) ;  /* 0x00000000006c8947 */ /* 0x000fea0003800000 */
[----:B------:R-:W-:-:S13]  /*2a50*/  ISETP.NE.AND P0, PT, R4, 0xff, PT ;  /* 0x000000ff0400780c */ /* 0x000fda0003f05270 */
[----:B------:R-:W-:Y:S02]  /*2a60*/  @!P0 IMAD.MOV.U32 R22, RZ, RZ, 0x7f800001 ;  /* 0x7f800001ff168424 */ /* 0x000fe400078e00ff */
[----:B------:R-:W-:Y:S01]  /*2a70*/  @P0 IMAD.SHL.U32 R22, R4, 0x800000, RZ ;  /* 0x0080000004160824 */ /* 0x000fe200078e00ff */
[----:B------:R-:W-:Y:S06]  /*2a80*/  BRA `(.L_x_4534) ;  /* 0x00000000005c7947 */ /* 0x000fec0003800000 */
.L_x_4533:
        /* <DEDUP_REMOVED lines=15> */
[----:B0123-5:R-:W-:Y:S05]  /*2b80*/  CALL.ABS.NOINC R14 ;  /* 0x000000000e007343 */ /* 0x02ffea0003c00000 */
.L_x_4555:
[----:B------:R-:W-:Y:S01]  /*2b90*/  IMAD.MOV.U32 R22, RZ, RZ, RZ ;  /* 0x000000ffff167224 */ /* 0x000fe200078e00ff */
[----:B------:R-:W-:Y:S06]  /*2ba0*/  BRA `(.L_x_4534) ;  /* 0x0000000000147947 */ /* 0x000fec0003800000 */
.L_x_4554:
[----:B------:R-:W4:Y:S02]  /*2bb0*/  LDG.E.64 R4, desc[UR36][R4.64] ;  /* 0x0000002404047981 */ /* 0x000f24000c1e1b00 */
[----:B----4-:R0:W4:Y:S01]  /*2bc0*/  I2F.U64 R22, R4 ;  /* 0x0000000400167312 */ /* 0x0101220000301000 */
[----:B------:R-:W-:Y:S05]  /*2bd0*/  BRA `(.L_x_4534) ;  /* 0x0000000000087947 */ /* 0x000fea0003800000 */
.L_x_4553:
[----:B------:R-:W4:Y:S02]  /*2be0*/  LDG.E R4, desc[UR36][R4.64] ;  /* 0x0000002404047981 */ /* 0x000f24000c1e1900 */
[----:B----4-:R-:W-:-:S07]  /*2bf0*/  I2FP.F32.U32 R22, R4 ;  /* 0x0000000400167245 */ /* 0x010fce0000201000 */
.L_x_4534:
[----:B------:R-:W-:Y:S05]  /*2c00*/  BSYNC B6 ;  /* 0x0000000000067941 */ /* 0x000fea0003800000 */
.L_x_4528:
[----:B0-----:R-:W0:Y:S01]  /*2c10*/  LDC.64 R4, c[0x0][0x228] ;  /* 0x00008a00ff047b82 */ /* 0x001e220000000a00 */
        /* <DEDUP_REMOVED lines=19> */
.L_x_4560:
[----:B------:R-:W2:Y:S02]  /*2d50*/  LDG.E.U8 R4, desc[UR36][R4.64] ;  /* 0x0000002404047981 */ /* 0x000ea4000c1e1100 */
[----:B--2---:R-:W-:Y:S01]  /*2d60*/  I2FP.F32.U32 R27, R4 ;  /* 0x00000004001b7245 */ /* 0x004fe20000201000 */
[----:B------:R-:W-:Y:S06]  /*2d70*/  BRA `(.L_x_4562) ;  /* 0x0000000c002c7947 */ /* 0x000fec0003800000 */
.L_x_4559:
        /* <DEDUP_REMOVED lines=9> */
.L_x_4564:
[----:B------:R-:W2:Y:S02]  /*2e10*/  LDG.E R4, desc[UR36][R4.64] ;  /* 0x0000002404047981 */ /* 0x000ea4000c1e1900 */
[----:B--2---:R-:W-:Y:S01]  /*2e20*/  I2FP.F32.S32 R27, R4 ;  /* 0x00000004001b7245 */ /* 0x004fe20000201400 */
[----:B------:R-:W-:Y:S06]  /*2e30*/  BRA `(.L_x_4562) ;  /* 0x0000000800fc7947 */ /* 0x000fec0003800000 */
.L_x_4563:
[----:B------:R-:W2:Y:S02]  /*2e40*/  LDG.E.U16 R4, desc[UR36][R4.64] ;  /* 0x0000002404047981 */ /* 0x000ea4000c1e1500 */
[----:B--2---:R0:W2:Y:S01]  /*2e50*/  I2F.S16 R27, R4 ;  /* 0x00000004001b7306 */ /* 0x0040a20000101400 */
[----:B------:R-:W-:Y:S05]  /*2e60*/  BRA `(.L_x_4562) ;  /* 0x0000000800f07947 */ /* 0x000fea0003800000 */
.L_x_4558:
        /* <DEDUP_REMOVED lines=8> */
.L_x_4566:
[----:B------:R-:W2:Y:S02]  /*2ef0*/  LDG.E.U16 R4, desc[UR36][R4.64] ;  /* 0x0000002404047981 */ /* 0x000ea4000c1e1500 */
[----:B--2---:R-:W-:Y:S01]  /*2f00*/  HADD2.F32 R27, -RZ, R4.H0_H0 ;  /* 0x20000004ff1b7230 */ /* 0x004fe20000004100 */
[----:B------:R-:W-:Y:S06]  /*2f10*/  BRA `(.L_x_4562) ;  /* 0x0000000800c47947 */ /* 0x000fec0003800000 */
.L_x_4565:
        /* <DEDUP_REMOVED lines=8> */
.L_x_4568:
[----:B------:R-:W2:Y:S02]  /*2fa0*/  LDG.E.U16 R4, desc[UR36][R4.64] ;  /* 0x0000002404047981 */ /* 0x000ea4000c1e1500 */
[----:B--2---:R-:W-:Y:S01]  /*2fb0*/  HADD2.F32 R27, -RZ, R4.H0_H0 ;  /* 0x20000004ff1b7230 */ /* 0x004fe20000004100 */
[----:B------:R-:W-:Y:S06]  /*2fc0*/  BRA `(.L_x_4562) ;  /* 0x0000000800987947 */ /* 0x000fec0003800000 */
.L_x_4567:
[----:B------:R-:W2:Y:S01]  /*2fd0*/  LDG.E.64 R4, desc[UR36][R4.64] ;  /* 0x0000002404047981 */ /* 0x000ea2000c1e1b00 */
[----:B------:R-:W-:Y:S01]  /*2fe0*/  UMOV UR4, 0xf0000000 ;  /* 0xf000000000047882 */ /* 0x000fe20000000000 */
[----:B------:R-:W-:Y:S01]  /*2ff0*/  UMOV UR5, 0x380fffff ;  /* 0x380fffff00057882 */ /* 0x000fe20000000000 */
[----:B--2---:R-:W0:Y:S01]  /*3000*/  F2F.F32.F64 R27, R4 ;  /* 0x00000004001b7310 */ /* 0x004e220000301000 */
[----:B------:R-:W-:-:S14]  /*3010*/  DSETP.GEU.AND P0, PT, |R4|, UR4, PT ;  /* 0x0000000404007e2a */ /* 0x000fdc000bf0e200 */
[----:B0-----:R-:W-:Y:S01]  /*3020*/  @!P0 FMUL R27, R27, 1.175494350822287508e-38 ;  /* 0x008000001b1b8820 */ /* 0x001fe20000400000 */
[----:B------:R-:W-:Y:S06]  /*3030*/  BRA `(.L_x_4562) ;  /* 0x00000008007c7947 */ /* 0x000fec0003800000 */
.L_x_4557:
        /* <DEDUP_REMOVED lines=12> */
.L_x_4571:
[----:B------:R-:W2:Y:S01]  /*3100*/  LDG.E.64 R4, desc[UR36][R4.64] ;  /* 0x0000002404047981 */ /* 0x000ea2000c1e1b00 */
[----:B------:R-:W-:Y:S01]  /*3110*/  UMOV UR4, 0xf0000000 ;  /* 0xf000000000047882 */ /* 0x000fe20000000000 */
[----:B------:R-:W-:Y:S01]  /*3120*/  UMOV UR5, 0x380fffff ;  /* 0x380fffff00057882 */ /* 0x000fe20000000000 */
[----:B--2---:R-:W0:Y:S01]  /*3130*/  F2F.F32.F64 R27, R4 ;  /* 0x00000004001b7310 */ /* 0x004e220000301000 */
[----:B------:R-:W-:-:S14]  /*3140*/  DSETP.GEU.AND P0, PT, |R4|, UR4, PT ;  /* 0x0000000404007e2a */ /* 0x000fdc000bf0e200 */
[----:B0-----:R-:W-:Y:S01]  /*3150*/  @!P0 FMUL R27, R27, 1.175494350822287508e-38 ;  /* 0x008000001b1b8820 */ /* 0x001fe20000400000 */
[----:B------:R-:W-:Y:S06]  /*3160*/  BRA `(.L_x_4562) ;  /* 0x0000000800307947 */ /* 0x000fec0003800000 */
.L_x_4570:
        /* <DEDUP_REMOVED lines=26> */
.L_x_4573:
        /* <DEDUP_REMOVED lines=13> */
.L_x_4572:
[----:B------:R-:W2:Y:S02]  /*33e0*/  LDG.E.U16 R4, desc[UR36][R4.64] ;  /* 0x0000002404047981 */ /* 0x000ea4000c1e1500 */
[----:B--2---:R-:W-:Y:S01]  /*33f0*/  IMAD.U32 R27, R4, 0x10000, RZ ;  /* 0x00010000041b7824 */ /* 0x004fe200078e00ff */
[----:B------:R-:W-:Y:S06]  /*3400*/  BRA `(.L_x_4562) ;  /* 0x0000000400887947 */ /* 0x000fec0003800000 */
.L_x_4569:
        /* <DEDUP_REMOVED lines=11> */
.L_x_4576:
        /* <DEDUP_REMOVED lines=20> */
.L_x_4578:
[----:B------:R-:W-:Y:S05]  /*3600*/  BSYNC B0 ;  /* 0x0000000000007941 */ /* 0x000fea0003800000 */
.L_x_4577:
[----:B------:R-:W-:Y:S01]  /*3610*/  IMAD.SHL.U32 R3, R3, 0x100000, RZ ;  /* 0x0010000003037824 */ /* 0x000fe200078e00ff */
[----:B------:R-:W-:-:S04]  /*3620*/  LEA R0, R0, 0x3b800000, 0x17 ;  /* 0x3b80000000007811 */ /* 0x000fc800078eb8ff */
[----:B------:R-:W-:Y:S01]  /*3630*/  LOP3.LUT R27, R0, R3, R27, 0xfe, !PT ;  /* 0x00000003001b7212 */ /* 0x000fe200078efe1b */
[----:B------:R-:W-:Y:S06]  /*3640*/  BRA `(.L_x_4562) ;  /* 0x0000000000f87947 */ /* 0x000fec0003800000 */
.L_x_4575:
        /* <DEDUP_REMOVED lines=20> */
.L_x_4580:
[----:B------:R-:W-:Y:S05]  /*3790*/  BSYNC B0 ;  /* 0x0000000000007941 */ /* 0x000fea0003800000 */
.L_x_4579:
[----:B------:R-:W-:Y:S01]  /*37a0*/  IMAD.SHL.U32 R3, R3, 0x200000, RZ ;  /* 0x0020000003037824 */ /* 0x000fe200078e00ff */
[----:B------:R-:W-:-:S04]  /*37b0*/  LEA R0, R0, 0x37800000, 0x17 ;  /* 0x3780000000007811 */ /* 0x000fc800078eb8ff */
[----:B------:R-:W-:Y:S01]  /*37c0*/  LOP3.LUT R27, R0, R3, R27, 0xfe, !PT ;  /* 0x00000003001b7212 */ /* 0x000fe200078efe1b */
[----:B------:R-:W-:Y:S06]  /*37d0*/  BRA `(.L_x_4562) ;  /* 0x0000000000947947 */ /* 0x000fec0003800000 */
.L_x_4574:
        /* <DEDUP_REMOVED lines=14> */
.L_x_4561:
        /* <DEDUP_REMOVED lines=15> */
[----:B012345:R-:W-:Y:S05]  /*39b0*/  CALL.ABS.NOINC R14 ;  /* 0x000000000e007343 */ /* 0x03ffea0003c00000 */
.L_x_4583:
[----:B------:R-:W-:Y:S01]  /*39c0*/  IMAD.MOV.U32 R27, RZ, RZ, RZ ;  /* 0x000000ffff1b7224 */ /* 0x000fe200078e00ff */
[----:B------:R-:W-:Y:S06]  /*39d0*/  BRA `(.L_x_4562) ;  /* 0x0000000000147947 */ /* 0x000fec0003800000 */
.L_x_4582:
[----:B------:R-:W2:Y:S02]  /*39e0*/  LDG.E.64 R4, desc[UR36][R4.64] ;  /* 0x0000002404047981 */ /* 0x000ea4000c1e1b00 */
[----:B--2---:R0:W2:Y:S01]  /*39f0*/  I2F.U64 R27, R4 ;  /* 0x00000004001b7312 */ /* 0x0040a20000301000 */
[----:B------:R-:W-:Y:S05]  /*3a00*/  BRA `(.L_x_4562) ;  /* 0x0000000000087947 */ /* 0x000fea0003800000 */
.L_x_4581:
[----:B------:R-:W2:Y:S02]  /*3a10*/  LDG.E R4, desc[UR36][R4.64] ;  /* 0x0000002404047981 */ /* 0x000ea4000c1e1900 */
[----:B--2---:R-:W-:-:S07]  /*3a20*/  I2FP.F32.U32 R27, R4 ;  /* 0x00000004001b7245 */ /* 0x004fce0000201000 */
.L_x_4562:
[----:B------:R-:W-:Y:S05]  /*3a30*/  BSYNC B6 ;  /* 0x0000000000067941 */ /* 0x000fea0003800000 */
.L_x_4556:
[----:B------:R-:W-:-:S07]  /*3a40*/  VIADD R16, R16, 0x80 ;  /* 0x0000008010107836 */ /* 0x000fce0000000000 */
.L_x_4527:
[----:B------:R-:W-:Y:S05]  /*3a50*/  BSYNC B7 ;  /* 0x0000000000077941 */ /* 0x000fea0003800000 */
.L_x_4526:
[----:B------:R-:W-:Y:S01]  /*3a60*/  ISETP.GE.AND P0, PT, R16, R17, PT ;  /* 0x000000111000720c */ /* 0x000fe20003f06270 */
[----:B------:R-:W-:Y:S01]  /*3a70*/  BSSY B7, `(.L_x_4584) ;  /* 0x00001cd000077945 */ /* 0x000fe20003800000 */
[----:B------:R-:W-:Y:S01]  /*3a80*/  IMAD.MOV.U32 R23, RZ, RZ, RZ ;  /* 0x000000ffff177224 */ /* 0x000fe200078e00ff */
[----:B------:R-:W-:-:S10]  /*3a90*/  CS2R R24, SRZ ;  /* 0x0000000000187805 */ /* 0x000fd4000001ff00 */
[----:B------:R-:W-:Y:S05]  /*3aa0*/  @P0 BRA `(.L_x_4585) ;  /* 0x0000001c00240947 */ /* 0x000fea0003800000 */
[----:B0---4-:R-:W0:Y:S01]  /*3ab0*/  LDC.64 R4, c[0x0][0x220] ;  /* 0x00008800ff047b82 */ /* 0x011e220000000a00 */
        /* <DEDUP_REMOVED lines=20> */
.L_x_4590:
[----:B------:R-:W4:Y:S02]  /*3c00*/  LDG.E.U8 R4, desc[UR36][R4.64] ;  /* 0x0000002404047981 */ /* 0x000f24000c1e1100 */
[----:B----4-:R-:W-:Y:S01]  /*3c10*/  I2FP.F32.U32 R24, R4 ;  /* 0x0000000400187245 */ /* 0x010fe20000201000 */
[----:B------:R-:W-:Y:S06]  /*3c20*/  BRA `(.L_x_4592) ;  /* 0x0000000c002c7947 */ /* 0x000fec0003800000 */
.L_x_4589:
        /* <DEDUP_REMOVED lines=9> */
.L_x_4594:
[----:B------:R-:W4:Y:S02]  /*3cc0*/  LDG.E R4, desc[UR36][R4.64] ;  /* 0x0000002404047981 */ /* 0x000f24000c1e1900 */
[----:B----4-:R-:W-:Y:S01]  /*3cd0*/  I2FP.F32.S32 R24, R4 ;  /* 0x0000000400187245 */ /* 0x010fe20000201400 */
[----:B------:R-:W-:Y:S06]  /*3ce0*/  BRA `(.L_x_4592) ;  /* 0x0000000800fc7947 */ /* 0x000fec0003800000 */
.L_x_4593:
[----:B------:R-:W4:Y:S02]  /*3cf0*/  LDG.E.U16 R4, desc[UR36][R4.64] ;  /* 0x0000002404047981 */ /* 0x000f24000c1e1500 */
[----:B----4-:R0:W4:Y:S01]  /*3d00*/  I2F.S16 R24, R4 ;  /* 0x0000000400187306 */ /* 0x0101220000101400 */
[----:B------:R-:W-:Y:S05]  /*3d10*/  BRA `(.L_x_4592) ;  /* 0x0000000800f07947 */ /* 0x000fea0003800000 */
.L_x_4588:
        /* <DEDUP_REMOVED lines=8> */
.L_x_4596:
[----:B------:R-:W4:Y:S02]  /*3da0*/  LDG.E.U16 R4, desc[UR36][R4.64] ;  /* 0x0000002404047981 */ /* 0x000f24000c1e1500 */
[----:B----4-:R-:W-:Y:S01]  /*3db0*/  HADD2.F32 R24, -RZ, R4.H0_H0 ;  /* 0x20000004ff187230 */ /* 0x010fe20000004100 */
[----:B------:R-:W-:Y:S06]  /*3dc0*/  BRA `(.L_x_4592) ;  /* 0x0000000800c47947 */ /* 0x000fec0003800000 */
.L_x_4595:
        /* <DEDUP_REMOVED lines=8> */
.L_x_4598:
[----:B------:R-:W4:Y:S02]  /*3e50*/  LDG.E.U16 R4, desc[UR36][R4.64] ;  /* 0x0000002404047981 */ /* 0x000f24000c1e1500 */
[----:B----4-:R-:W-:Y:S01]  /*3e60*/  HADD2.F32 R24, -RZ, R4.H0_H0 ;  /* 0x20000004ff187230 */ /* 0x010fe20000004100 */
[----:B------:R-:W-:Y:S06]  /*3e70*/  BRA `(.L_x_4592) ;  /* 0x0000000800987947 */ /* 0x000fec0003800000 */
.L_x_4597:
[----:B------:R-:W4:Y:S01]  /*3e80*/  LDG.E.64 R4, desc[UR36][R4.64] ;  /* 0x0000002404047981 */ /* 0x000f22000c1e1b00 */
[----:B------:R-:W-:Y:S01]  /*3e90*/  UMOV UR4, 0xf0000000 ;  /* 0xf000000000047882 */ /* 0x000fe20000000000 */
[----:B------:R-:W-:Y:S01]  /*3ea0*/  UMOV UR5, 0x380fffff ;  /* 0x380fffff00057882 */ /* 0x000fe20000000000 */
[----:B----4-:R-:W0:Y:S01]  /*3eb0*/  F2F.F32.F64 R24, R4 ;  /* 0x0000000400187310 */ /* 0x010e220000301000 */
[----:B------:R-:W-:-:S14]  /*3ec0*/  DSETP.GEU.AND P0, PT, |R4|, UR4, PT ;  /* 0x0000000404007e2a */ /* 0x000fdc000bf0e200 */
[----:B0-----:R-:W-:Y:S01]  /*3ed0*/  @!P0 FMUL R24, R24, 1.175494350822287508e-38 ;  /* 0x0080000018188820 */ /* 0x001fe20000400000 */
[----:B------:R-:W-:Y:S06]  /*3ee0*/  BRA `(.L_x_4592) ;  /* 0x00000008007c7947 */ /* 0x000fec0003800000 */
.L_x_4587:
        /* <DEDUP_REMOVED lines=12> */
.L_x_4601:
[----:B------:R-:W4:Y:S01]  /*3fb0*/  LDG.E.64 R4, desc[UR36][R4.64] ;  /* 0x0000002404047981 */ /* 0x000f22000c1e1b00 */
[----:B------:R-:W-:Y:S01]  /*3fc0*/  UMOV UR4, 0xf0000000 ;  /* 0xf000000000047882 */ /* 0x000fe20000000000 */
[----:B------:R-:W-:Y:S01]  /*3fd0*/  UMOV UR5, 0x380fffff ;  /* 0x380fffff00057882 */ /* 0x000fe20000000000 */
[----:B----4-:R-:W0:Y:S01]  /*3fe0*/  F2F.F32.F64 R24, R4 ;  /* 0x0000000400187310 */ /* 0x010e220000301000 */
[----:B------:R-:W-:-:S14]  /*3ff0*/  DSETP.GEU.AND P0, PT, |R4|, UR4, PT ;  /* 0x0000000404007e2a */ /* 0x000fdc000bf0e200 */
[----:B0-----:R-:W-:Y:S01]  /*4000*/  @!P0 FMUL R24, R24, 1.175494350822287508e-38 ;  /* 0x0080000018188820 */ /* 0x001fe20000400000 */
[----:B------:R-:W-:Y:S06]  /*4010*/  BRA `(.L_x_4592) ;  /* 0x0000000800307947 */ /* 0x000fec0003800000 */
.L_x_4600:
        /* <DEDUP_REMOVED lines=26> */
.L_x_4603:
        /* <DEDUP_REMOVED lines=13> */
.L_x_4602:
[----:B------:R-:W4:Y:S02]  /*4290*/  LDG.E.U16 R4, desc[UR36][R4.64] ;  /* 0x0000002404047981 */ /* 0x000f24000c1e1500 */
[----:B----4-:R-:W-:Y:S01]  /*42a0*/  IMAD.U32 R24, R4, 0x10000, RZ ;  /* 0x0001000004187824 */ /* 0x010fe200078e00ff */
[----:B------:R-:W-:Y:S06]  /*42b0*/  BRA `(.L_x_4592) ;  /* 0x0000000400887947 */ /* 0x000fec0003800000 */
.L_x_4599:
        /* <DEDUP_REMOVED lines=11> */
.L_x_4606:
        /* <DEDUP_REMOVED lines=20> */
.L_x_4608:
[----:B------:R-:W-:Y:S05]  /*44b0*/  BSYNC B0 ;  /* 0x0000000000007941 */ /* 0x000fea0003800000 */
.L_x_4607:
[----:B------:R-:W-:Y:S01]  /*44c0*/  IMAD.SHL.U32 R3, R3, 0x100000, RZ ;  /* 0x0010000003037824 */ /* 0x000fe200078e00ff */
[----:B------:R-:W-:-:S04]  /*44d0*/  LEA R5, R0, 0x3b800000, 0x17 ;  /* 0x3b80000000057811 */ /* 0x000fc800078eb8ff */
[----:B------:R-:W-:Y:S01]  /*44e0*/  LOP3.LUT R24, R5, R3, R24, 0xfe, !PT ;  /* 0x0000000305187212 */ /* 0x000fe200078efe18 */
[----:B------:R-:W-:Y:S06]  /*44f0*/  BRA `(.L_x_4592) ;  /* 0x0000000000f87947 */ /* 0x000fec0003800000 */
.L_x_4605:
        /* <DEDUP_REMOVED lines=20> */
.L_x_4610:
[----:B------:R-:W-:Y:S05]  /*4640*/  BSYNC B0 ;  /* 0x0000000000007941 */ /* 0x000fea0003800000 */
.L_x_4609:
[----:B------:R-:W-:Y:S01]  /*4650*/  IMAD.SHL.U32 R3, R3, 0x200000, RZ ;  /* 0x0020000003037824 */ /* 0x000fe200078e00ff */
[----:B------:R-:W-:-:S04]  /*4660*/  LEA R5, R0, 0x37800000, 0x17 ;  /* 0x3780000000057811 */ /* 0x000fc800078eb8ff */
[----:B------:R-:W-:Y:S01]  /*4670*/  LOP3.LUT R24, R5, R3, R24, 0xfe, !PT ;  /* 0x0000000305187212 */ /* 0x000fe200078efe18 */
[----:B------:R-:W-:Y:S06]  /*4680*/  BRA `(.L_x_4592) ;  /* 0x0000000000947947 */ /* 0x000fec0003800000 */
.L_x_4604:
        /* <DEDUP_REMOVED lines=14> */
.L_x_4591:
        /* <DEDUP_REMOVED lines=16> */
.L_x_4613:
[----:B------:R-:W-:Y:S01]  /*4870*/  IMAD.MOV.U32 R24, RZ, RZ, RZ ;  /* 0x000000ffff187224 */ /* 0x000fe200078e00ff */
[----:B------:R-:W-:Y:S06]  /*4880*/  BRA `(.L_x_4592) ;  /* 0x0000000000147947 */ /* 0x000fec0003800000 */
.L_x_4612:
[----:B------:R-:W4:Y:S02]  /*4890*/  LDG.E.64 R24, desc[UR36][R4.64] ;  /* 0x0000002404187981 */ /* 0x000f24000c1e1b00 */
[----:B----4-:R0:W4:Y:S01]  /*48a0*/  I2F.U64 R24, R24 ;  /* 0x0000001800187312 */ /* 0x0101220000301000 */
[----:B------:R-:W-:Y:S05]  /*48b0*/  BRA `(.L_x_4592) ;  /* 0x0000000000087947 */ /* 0x000fea0003800000 */
.L_x_4611:
[----:B------:R-:W4:Y:S02]  /*48c0*/  LDG.E R4, desc[UR36][R4.64] ;  /* 0x0000002404047981 */ /* 0x000f24000c1e1900 */
[----:B----4-:R-:W-:-:S07]  /*48d0*/  I2FP.F32.U32 R24, R4 ;  /* 0x0000000400187245 */ /* 0x010fce0000201000 */
.L_x_4592:
[----:B------:R-:W-:Y:S05]  /*48e0*/  BSYNC B6 ;  /* 0x0000000000067941 */ /* 0x000fea0003800000 */
.L_x_4586:
[----:B------:R-:W1:Y:S01]  /*48f0*/  LDC.U8 R6, c[0x0][0x235] ;  /* 0x00008d40ff067b82 */ /* 0x000e620000000000 */
[----:B------:R-:W-:Y:S01]  /*4900*/  ULDC UR4, c[0x0][0x23c] ;  /* 0x00008f0000047ab9 */ /* 0x000fe20000000800 */
[----:B------:R-:W-:Y:S01]  /*4910*/  BSSY B6, `(.L_x_4614) ;  /* 0x00000e1000067945 */ /* 0x000fe20003800000 */
        /* <DEDUP_REMOVED lines=18> */
.L_x_4618:
[----:B------:R-:W2:Y:S02]  /*4a40*/  LDG.E.U8 R4, desc[UR36][R4.64] ;  /* 0x0000002404047981 */ /* 0x000ea4000c1e1100 */
[----:B--2---:R-:W-:Y:S01]  /*4a50*/  I2FP.F32.U32 R25, R4 ;  /* 0x0000000400197245 */ /* 0x004fe20000201000 */
[----:B------:R-:W-:Y:S06]  /*4a60*/  BRA `(.L_x_4620) ;  /* 0x0000000c002c7947 */ /* 0x000fec0003800000 */
.L_x_4617:
        /* <DEDUP_REMOVED lines=9> */
.L_x_4622:
[----:B------:R-:W2:Y:S02]  /*4b00*/  LDG.E R4, desc[UR36][R4.64] ;  /* 0x0000002404047981 */ /* 0x000ea4000c1e1900 */
[----:B--2---:R-:W-:Y:S01]  /*4b10*/  I2FP.F32.S32 R25, R4 ;  /* 0x0000000400197245 */ /* 0x004fe20000201400 */
[----:B------:R-:W-:Y:S06]  /*4b20*/  BRA `(.L_x_4620) ;  /* 0x0000000800fc7947 */ /* 0x000fec0003800000 */
.L_x_4621:
[----:B------:R-:W2:Y:S02]  /*4b30*/  LDG.E.U16 R4, desc[UR36][R4.64] ;  /* 0x0000002404047981 */ /* 0x000ea4000c1e1500 */
[----:B--2---:R0:W1:Y:S01]  /*4b40*/  I2F.S16 R25, R4 ;  /* 0x0000000400197306 */ /* 0x0040620000101400 */
[----:B------:R-:W-:Y:S05]  /*4b50*/  BRA `(.L_x_4620) ;  /* 0x0000000800f07947 */ /* 0x000fea0003800000 */
.L_x_4616:
        /* <DEDUP_REMOVED lines=8> */
.L_x_4624:
[----:B------:R-:W2:Y:S02]  /*4be0*/  LDG.E.U16 R4, desc[UR36][R4.64] ;  /* 0x0000002404047981 */ /* 0x000ea4000c1e1500 */
[----:B--2---:R-:W-:Y:S01]  /*4bf0*/  HADD2.F32 R25, -RZ, R4.H0_H0 ;  /* 0x20000004ff197230 */ /* 0x004fe20000004100 */
[----:B------:R-:W-:Y:S06]  /*4c00*/  BRA `(.L_x_4620) ;  /* 0x0000000800c47947 */ /* 0x000fec0003800000 */
.L_x_4623:
        /* <DEDUP_REMOVED lines=8> */
.L_x_4626:
[----:B------:R-:W2:Y:S02]  /*4c90*/  LDG.E.U16 R4, desc[UR36][R4.64] ;  /* 0x0000002404047981 */ /* 0x000ea4000c1e1500 */
[----:B--2---:R-:W-:Y:S01]  /*4ca0*/  HADD2.F32 R25, -RZ, R4.H0_H0 ;  /* 0x20000004ff197230 */ /* 0x004fe20000004100 */
[----:B------:R-:W-:Y:S06]  /*4cb0*/  BRA `(.L_x_4620) ;  /* 0x0000000800987947 */ /* 0x000fec0003800000 */
.L_x_4625:
[----:B------:R-:W2:Y:S01]  /*4cc0*/  LDG.E.64 R4, desc[UR36][R4.64] ;  /* 0x0000002404047981 */ /* 0x000ea2000c1e1b00 */
[----:B------:R-:W-:Y:S01]  /*4cd0*/  UMOV UR4, 0xf0000000 ;  /* 0xf000000000047882 */ /* 0x000fe20000000000 */
[----:B------:R-:W-:Y:S01]  /*4ce0*/  UMOV UR5, 0x380fffff ;  /* 0x380fffff00057882 */ /* 0x000fe20000000000 */
[----:B--2---:R-:W0:Y:S01]  /*4cf0*/  F2F.F32.F64 R25, R4 ;  /* 0x0000000400197310 */ /* 0x004e220000301000 */
[----:B------:R-:W-:-:S14]  /*4d00*/  DSETP.GEU.AND P0, PT, |R4|, UR4, PT ;  /* 0x0000000404007e2a */ /* 0x000fdc000bf0e200 */
[----:B0-----:R-:W-:Y:S01]  /*4d10*/  @!P0 FMUL R25, R25, 1.175494350822287508e-38 ;  /* 0x0080000019198820 */ /* 0x001fe20000400000 */
[----:B------:R-:W-:Y:S06]  /*4d20*/  BRA `(.L_x_4620) ;  /* 0x00000008007c7947 */ /* 0x000fec0003800000 */
.L_x_4615:
        /* <DEDUP_REMOVED lines=12> */
.L_x_4629:
[----:B------:R-:W2:Y:S01]  /*4df0*/  LDG.E.64 R4, desc[UR36][R4.64] ;  /* 0x0000002404047981 */ /* 0x000ea2000c1e1b00 */
[----:B------:R-:W-:Y:S01]  /*4e00*/  UMOV UR4, 0xf0000000 ;  /* 0xf000000000047882 */ /* 0x000fe20000000000 */
[----:B------:R-:W-:Y:S01]  /*4e10*/  UMOV UR5, 0x380fffff ;  /* 0x380fffff00057882 */ /* 0x000fe20000000000 */
[----:B--2---:R-:W0:Y:S01]  /*4e20*/  F2F.F32.F64 R25, R4 ;  /* 0x0000000400197310 */ /* 0x004e220000301000 */
[----:B------:R-:W-:-:S14]  /*4e30*/  DSETP.GEU.AND P0, PT, |R4|, UR4, PT ;  /* 0x0000000404007e2a */ /* 0x000fdc000bf0e200 */
[----:B0-----:R-:W-:Y:S01]  /*4e40*/  @!P0 FMUL R25, R25, 1.175494350822287508e-38 ;  /* 0x0080000019198820 */ /* 0x001fe20000400000 */
[----:B------:R-:W-:Y:S06]  /*4e50*/  BRA `(.L_x_4620) ;  /* 0x0000000800307947 */ /* 0x000fec0003800000 */
.L_x_4628:
        /* <DEDUP_REMOVED lines=26> */
.L_x_4631:
        /* <DEDUP_REMOVED lines=13> */
.L_x_4630:
[----:B------:R-:W2:Y:S02]  /*50d0*/  LDG.E.U16 R4, desc[UR36][R4.64] ;  /* 0x0000002404047981 */ /* 0x000ea4000c1e1500 */
[----:B--2---:R-:W-:Y:S01]  /*50e0*/  IMAD.U32 R25, R4, 0x10000, RZ ;  /* 0x0001000004197824 */ /* 0x004fe200078e00ff */
[----:B------:R-:W-:Y:S06]  /*50f0*/  BRA `(.L_x_4620) ;  /* 0x0000000400887947 */ /* 0x000fec0003800000 */
.L_x_4627:
        /* <DEDUP_REMOVED lines=11> */
.L_x_4634:
        /* <DEDUP_REMOVED lines=20> */
.L_x_4636:
[----:B------:R-:W-:Y:S05]  /*52f0*/  BSYNC B0 ;  /* 0x0000000000007941 */ /* 0x000fea0003800000 */
.L_x_4635:
[----:B------:R-:W-:Y:S01]  /*5300*/  IMAD.SHL.U32 R3, R3, 0x100000, RZ ;  /* 0x0010000003037824 */ /* 0x000fe200078e00ff */
[----:B------:R-:W-:-:S04]  /*5310*/  LEA R0, R0, 0x3b800000, 0x17 ;  /* 0x3b80000000007811 */ /* 0x000fc800078eb8ff */
[----:B------:R-:W-:Y:S01]  /*5320*/  LOP3.LUT R25, R0, R3, R25, 0xfe, !PT ;  /* 0x0000000300197212 */ /* 0x000fe200078efe19 */
[----:B------:R-:W-:Y:S06]  /*5330*/  BRA `(.L_x_4620) ;  /* 0x0000000000f87947 */ /* 0x000fec0003800000 */
.L_x_4633:
        /* <DEDUP_REMOVED lines=20> */
.L_x_4638:
[----:B------:R-:W-:Y:S05]  /*5480*/  BSYNC B0 ;  /* 0x0000000000007941 */ /* 0x000fea0003800000 */
.L_x_4637:
[----:B------:R-:W-:Y:S01]  /*5490*/  IMAD.SHL.U32 R3, R3, 0x200000, RZ ;  /* 0x0020000003037824 */ /* 0x000fe200078e00ff */
[----:B------:R-:W-:-:S04]  /*54a0*/  LEA R0, R0, 0x37800000, 0x17 ;  /* 0x3780000000007811 */ /* 0x000fc800078eb8ff */
[----:B------:R-:W-:Y:S01]  /*54b0*/  LOP3.LUT R25, R0, R3, R25, 0xfe, !PT ;  /* 0x0000000300197212 */ /* 0x000fe200078efe19 */
[----:B------:R-:W-:Y:S06]  /*54c0*/  BRA `(.L_x_4620) ;  /* 0x0000000000947947 */ /* 0x000fec0003800000 */
.L_x_4632:
        /* <DEDUP_REMOVED lines=14> */
.L_x_4619:
        /* <DEDUP_REMOVED lines=16> */
.L_x_4641:
[----:B------:R-:W-:Y:S01]  /*56b0*/  IMAD.MOV.U32 R25, RZ, RZ, RZ ;  /* 0x000000ffff197224 */ /* 0x000fe200078e00ff */
[----:B------:R-:W-:Y:S06]  /*56c0*/  BRA `(.L_x_4620) ;  /* 0x0000000000147947 */ /* 0x000fec0003800000 */
.L_x_4640:
[----:B------:R-:W2:Y:S02]  /*56d0*/  LDG.E.64 R4, desc[UR36][R4.64] ;  /* 0x0000002404047981 */ /* 0x000ea4000c1e1b00 */
[----:B--2---:R0:W1:Y:S01]  /*56e0*/  I2F.U64 R25, R4 ;  /* 0x0000000400197312 */ /* 0x0040620000301000 */
[----:B------:R-:W-:Y:S05]  /*56f0*/  BRA `(.L_x_4620) ;  /* 0x0000000000087947 */ /* 0x000fea0003800000 */
.L_x_4639:
[----:B------:R-:W2:Y:S02]  /*5700*/  LDG.E R4, desc[UR36][R4.64] ;  /* 0x0000002404047981 */ /* 0x000ea4000c1e1900 */
[----:B--2---:R-:W-:-:S07]  /*5710*/  I2FP.F32.U32 R25, R4 ;  /* 0x0000000400197245 */ /* 0x004fce0000201000 */
.L_x_4620:
[----:B------:R-:W-:Y:S05]  /*5720*/  BSYNC B6 ;  /* 0x0000000000067941 */ /* 0x000fea0003800000 */
.L_x_4614:
[----:B------:R-:W-:-:S07]  /*5730*/  VIADD R16, R16, 0x80 ;  /* 0x0000008010107836 */ /* 0x000fce0000000000 */
.L_x_4585:
[----:B------:R-:W-:Y:S05]  /*5740*/  BSYNC B7 ;  /* 0x0000000000077941 */ /* 0x000fea0003800000 */
.L_x_4584:
[----:B------:R-:W-:Y:S01]  /*5750*/  ISETP.GE.AND P0, PT, R16, R17, PT ;  /* 0x000000111000720c */ /* 0x000fe20003f06270 */
[----:B------:R-:W-:Y:S01]  /*5760*/  BSSY B7, `(.L_x_4642) ;  /* 0x00001c6000077945 */ /* 0x000fe20003800000 */
[----:B------:R-:W-:-:S11]  /*5770*/  IMAD.MOV.U32 R18, RZ, RZ, RZ ;  /* 0x000000ffff127224 */ /* 0x000fd600078e00ff */
        /* <DEDUP_REMOVED lines=22> */
.L_x_4648:
[----:B------:R-:W4:Y:S02]  /*58e0*/  LDG.E.U8 R4, desc[UR36][R4.64] ;  /* 0x0000002404047981 */ /* 0x000f24000c1e1100 */
[----:B----4-:R-:W-:Y:S01]  /*58f0*/  I2FP.F32.U32 R18, R4 ;  /* 0x0000000400127245 */ /* 0x010fe20000201000 */
[----:B------:R-:W-:Y:S06]  /*5900*/  BRA `(.L_x_4650) ;  /* 0x0000000c002c7947 */ /* 0x000fec0003800000 */
.L_x_4647:
        /* <DEDUP_REMOVED lines=9> */
.L_x_4652:
[----:B------:R-:W4:Y:S02]  /*59a0*/  LDG.E R4, desc[UR36][R4.64] ;  /* 0x0000002404047981 */ /* 0x000f24000c1e1900 */
[----:B----4-:R-:W-:Y:S01]  /*59b0*/  I2FP.F32.S32 R18, R4 ;  /* 0x0000000400127245 */ /* 0x010fe20000201400 */
[----:B------:R-:W-:Y:S06]  /*59c0*/  BRA `(.L_x_4650) ;  /* 0x0000000800fc7947 */ /* 0x000fec0003800000 */
.L_x_4651:
[----:B------:R-:W4:Y:S02]  /*59d0*/  LDG.E.U16 R4, desc[UR36][R4.64] ;  /* 0x0000002404047981 */ /* 0x000f24000c1e1500 */
[----:B----4-:R0:W4:Y:S01]  /*59e0*/  I2F.S16 R18, R4 ;  /* 0x0000000400127306 */ /* 0x0101220000101400 */
[----:B------:R-:W-:Y:S05]  /*59f0*/  BRA `(.L_x_4650) ;  /* 0x0000000800f07947 */ /* 0x000fea0003800000 */
.L_x_4646:
        /* <DEDUP_REMOVED lines=8> */
.L_x_4654:
[----:B------:R-:W4:Y:S02]  /*5a80*/  LDG.E.U16 R4, desc[UR36][R4.64] ;  /* 0x0000002404047981 */ /* 0x000f24000c1e1500 */
[----:B----4-:R-:W-:Y:S01]  /*5a90*/  HADD2.F32 R18, -RZ, R4.H0_H0 ;  /* 0x20000004ff127230 */ /* 0x010fe20000004100 */
[----:B------:R-:W-:Y:S06]  /*5aa0*/  BRA `(.L_x_4650) ;  /* 0x0000000800c47947 */ /* 0x000fec0003800000 */
.L_x_4653:
        /* <DEDUP_REMOVED lines=8> */
.L_x_4656:
[----:B------:R-:W4:Y:S02]  /*5b30*/  LDG.E.U16 R4, desc[UR36][R4.64] ;  /* 0x0000002404047981 */ /* 0x000f24000c1e1500 */
[----:B----4-:R-:W-:Y:S01]  /*5b40*/  HADD2.F32 R18, -RZ, R4.H0_H0 ;  /* 0x20000004ff127230 */ /* 0x010fe20000004100 */
[----:B------:R-:W-:Y:S06]  /*5b50*/  BRA `(.L_x_4650) ;  /* 0x0000000800987947 */ /* 0x000fec0003800000 */
.L_x_4655:
[----:B------:R-:W4:Y:S01]  /*5b60*/  LDG.E.64 R4, desc[UR36][R4.64] ;  /* 0x0000002404047981 */ /* 0x000f22000c1e1b00 */
[----:B------:R-:W-:Y:S01]  /*5b70*/  UMOV UR4, 0xf0000000 ;  /* 0xf000000000047882 */ /* 0x000fe20000000000 */
[----:B------:R-:W-:Y:S01]  /*5b80*/  UMOV UR5, 0x380fffff ;  /* 0x380fffff00057882 */ /* 0x000fe20000000000 */
[----:B----4-:R-:W0:Y:S01]  /*5b90*/  F2F.F32.F64 R18, R4 ;  /* 0x0000000400127310 */ /* 0x010e220000301000 */
[----:B------:R-:W-:-:S14]  /*5ba0*/  DSETP.GEU.AND P0, PT, |R4|, UR4, PT ;  /* 0x0000000404007e2a */ /* 0x000fdc000bf0e200 */
[----:B0-----:R-:W-:Y:S01]  /*5bb0*/  @!P0 FMUL R18, R18, 1.175494350822287508e-38 ;  /* 0x0080000012128820 */ /* 0x001fe20000400000 */
[----:B------:R-:W-:Y:S06]  /*5bc0*/  BRA `(.L_x_4650) ;  /* 0x00000008007c7947 */ /* 0x000fec0003800000 */
.L_x_4645:
        /* <DEDUP_REMOVED lines=12> */
.L_x_4659:
[----:B------:R-:W4:Y:S01]  /*5c90*/  LDG.E.64 R4, desc[UR36][R4.64] ;  /* 0x0000002404047981 */ /* 0x000f22000c1e1b00 */
[----:B------:R-:W-:Y:S01]  /*5ca0*/  UMOV UR4, 0xf0000000 ;  /* 0xf000000000047882 */ /* 0x000fe20000000000 */
[----:B------:R-:W-:Y:S01]  /*5cb0*/  UMOV UR5, 0x380fffff ;  /* 0x380fffff00057882 */ /* 0x000fe20000000000 */
[----:B----4-:R-:W0:Y:S01]  /*5cc0*/  F2F.F32.F64 R18, R4 ;  /* 0x0000000400127310 */ /* 0x010e220000301000 */
[----:B------:R-:W-:-:S14]  /*5cd0*/  DSETP.GEU.AND P0, PT, |R4|, UR4, PT ;  /* 0x0000000404007e2a */ /* 0x000fdc000bf0e200 */
[----:B0-----:R-:W-:Y:S01]  /*5ce0*/  @!P0 FMUL R18, R18, 1.175494350822287508e-38 ;  /* 0x0080000012128820 */ /* 0x001fe20000400000 */
[----:B------:R-:W-:Y:S06]  /*5cf0*/  BRA `(.L_x_4650) ;  /* 0x0000000800307947 */ /* 0x000fec0003800000 */
.L_x_4658:
        /* <DEDUP_REMOVED lines=26> */
.L_x_4661:
        /* <DEDUP_REMOVED lines=13> */
.L_x_4660:
[----:B------:R-:W4:Y:S02]  /*5f70*/  LDG.E.U16 R4, desc[UR36][R4.64] ;  /* 0x0000002404047981 */ /* 0x000f24000c1e1500 */
[----:B----4-:R-:W-:Y:S01]  /*5f80*/  IMAD.U32 R18, R4, 0x10000, RZ ;  /* 0x0001000004127824 */ /* 0x010fe200078e00ff */
[----:B------:R-:W-:Y:S06]  /*5f90*/  BRA `(.L_x_4650) ;  /* 0x0000000400887947 */ /* 0x000fec0003800000 */
.L_x_4657:
        /* <DEDUP_REMOVED lines=11> */
.L_x_4664:
        /* <DEDUP_REMOVED lines=20> */
.L_x_4666:
[----:B------:R-:W-:Y:S05]  /*6190*/  BSYNC B0 ;  /* 0x0000000000007941 */ /* 0x000fea0003800000 */
.L_x_4665:
[----:B------:R-:W-:Y:S01]  /*61a0*/  IMAD.SHL.U32 R3, R3, 0x100000, RZ ;  /* 0x0010000003037824 */ /* 0x000fe200078e00ff */
[----:B------:R-:W-:-:S04]  /*61b0*/  LEA R5, R0, 0x3b800000, 0x17 ;  /* 0x3b80000000057811 */ /* 0x000fc800078eb8ff */
[----:B------:R-:W-:Y:S01]  /*61c0*/  LOP3.LUT R18, R5, R3, R18, 0xfe, !PT ;  /* 0x0000000305127212 */ /* 0x000fe200078efe12 */
[----:B------:R-:W-:Y:S06]  /*61d0*/  BRA `(.L_x_4650) ;  /* 0x0000000000f87947 */ /* 0x000fec0003800000 */
.L_x_4663:
        /* <DEDUP_REMOVED lines=20> */
.L_x_4668:
[----:B------:R-:W-:Y:S05]  /*6320*/  BSYNC B0 ;  /* 0x0000000000007941 */ /* 0x000fea0003800000 */
.L_x_4667:
[----:B------:R-:W-:Y:S01]  /*6330*/  IMAD.SHL.U32 R3, R3, 0x200000, RZ ;  /* 0x0020000003037824 */ /* 0x000fe200078e00ff */
[----:B------:R-:W-:-:S04]  /*6340*/  LEA R5, R0, 0x37800000, 0x17 ;  /* 0x3780000000057811 */ /* 0x000fc800078eb8ff */
[----:B------:R-:W-:Y:S01]  /*6350*/  LOP3.LUT R18, R5, R3, R18, 0xfe, !PT ;  /* 0x0000000305127212 */ /* 0x000fe200078efe12 */
[----:B------:R-:W-:Y:S06]  /*6360*/  BRA `(.L_x_4650) ;  /* 0x0000000000947947 */ /* 0x000fec0003800000 */
.L_x_4662:
        /* <DEDUP_REMOVED lines=14> */
.L_x_4649:
        /* <DEDUP_REMOVED lines=16> */
.L_x_4671:
[----:B------:R-:W-:Y:S01]  /*6550*/  IMAD.MOV.U32 R18, RZ, RZ, RZ ;  /* 0x000000ffff127224 */ /* 0x000fe200078e00ff */
[----:B------:R-:W-:Y:S06]  /*6560*/  BRA `(.L_x_4650) ;  /* 0x0000000000147947 */ /* 0x000fec0003800000 */
.L_x_4670:
[----:B------:R-:W4:Y:S02]  /*6570*/  LDG.E.64 R18, desc[UR36][R4.64] ;  /* 0x0000002404127981 */ /* 0x000f24000c1e1b00 */
[----:B----4-:R0:W4:Y:S01]  /*6580*/  I2F.U64 R18, R18 ;  /* 0x0000001200127312 */ /* 0x0101220000301000 */
[----:B------:R-:W-:Y:S05]  /*6590*/  BRA `(.L_x_4650) ;  /* 0x0000000000087947 */ /* 0x000fea0003800000 */
.L_x_4669:
[----:B------:R-:W4:Y:S02]  /*65a0*/  LDG.E R4, desc[UR36][R4.64] ;  /* 0x0000002404047981 */ /* 0x000f24000c1e1900 */
[----:B----4-:R-:W-:-:S07]  /*65b0*/  I2FP.F32.U32 R18, R4 ;  /* 0x0000000400127245 */ /* 0x010fce0000201000 */
.L_x_4650:
[----:B------:R-:W-:Y:S05]  /*65c0*/  BSYNC B6 ;  /* 0x0000000000067941 */ /* 0x000fea0003800000 */
.L_x_4644:
        /* <DEDUP_REMOVED lines=20> */
.L_x_4675:
[----:B------:R-:W2:Y:S02]  /*6710*/  LDG.E.U8 R4, desc[UR36][R4.64] ;  /* 0x0000002404047981 */ /* 0x000ea4000c1e1100 */
[----:B--2---:R-:W-:Y:S01]  /*6720*/  I2FP.F32.U32 R23, R4 ;  /* 0x0000000400177245 */ /* 0x004fe20000201000 */
[----:B------:R-:W-:Y:S06]  /*6730*/  BRA `(.L_x_4643) ;  /* 0x0000000c00207947 */ /* 0x000fec0003800000 */
.L_x_4674:
        /* <DEDUP_REMOVED lines=9> */
.L_x_4678:
[----:B------:R-:W2:Y:S02]  /*67d0*/  LDG.E R4, desc[UR36][R4.64] ;  /* 0x0000002404047981 */ /* 0x000ea4000c1e1900 */
[----:B--2---:R-:W-:Y:S01]  /*67e0*/  I2FP.F32.S32 R23, R4 ;  /* 0x0000000400177245 */ /* 0x004fe20000201400 */
[----:B------:R-:W-:Y:S06]  /*67f0*/  BRA `(.L_x_4643) ;  /* 0x0000000800f07947 */ /* 0x000fec0003800000 */
.L_x_4677:
[----:B------:R-:W2:Y:S02]  /*6800*/  LDG.E.U16 R4, desc[UR36][R4.64] ;  /* 0x0000002404047981 */ /* 0x000ea4000c1e1500 */
[----:B--2---:R0:W1:Y:S01]  /*6810*/  I2F.S16 R23, R4 ;  /* 0x0000000400177306 */ /* 0x0040620000101400 */
[----:B------:R-:W-:Y:S05]  /*6820*/  BRA `(.L_x_4643) ;  /* 0x0000000800e47947 */ /* 0x000fea0003800000 */
.L_x_4673:
        /* <DEDUP_REMOVED lines=8> */
.L_x_4680:
[----:B------:R-:W2:Y:S02]  /*68b0*/  LDG.E.U16 R4, desc[UR36][R4.64] ;  /* 0x0000002404047981 */ /* 0x000ea4000c1e1500 */
[----:B--2---:R-:W-:Y:S01]  /*68c0*/  HADD2.F32 R23, -RZ, R4.H0_H0 ;  /* 0x20000004ff177230 */ /* 0x004fe20000004100 */
[----:B------:R-:W-:Y:S06]  /*68d0*/  BRA `(.L_x_4643) ;  /* 0x0000000800b87947 */ /* 0x000fec0003800000 */
.L_x_4679:
        /* <DEDUP_REMOVED lines=8> */
.L_x_4682:
[----:B------:R-:W2:Y:S02]  /*6960*/  LDG.E.U16 R4, desc[UR36][R4.64] ;  /* 0x0000002404047981 */ /* 0x000ea4000c1e1500 */
[----:B--2---:R-:W-:Y:S01]  /*6970*/  HADD2.F32 R23, -RZ, R4.H0_H0 ;  /* 0x20000004ff177230 */ /* 0x004fe20000004100 */
[----:B------:R-:W-:Y:S06]  /*6980*/  BRA `(.L_x_4643) ;  /* 0x00000008008c7947 */ /* 0x000fec0003800000 */
.L_x_4681:
[----:B------:R-:W2:Y:S01]  /*6990*/  LDG.E.64 R4, desc[UR36][R4.64] ;  /* 0x0000002404047981 */ /* 0x000ea2000c1e1b00 */
[----:B------:R-:W-:Y:S01]  /*69a0*/  UMOV UR4, 0xf0000000 ;  /* 0xf000000000047882 */ /* 0x000fe20000000000 */
[----:B------:R-:W-:Y:S01]  /*69b0*/  UMOV UR5, 0x380fffff ;  /* 0x380fffff00057882 */ /* 0x000fe20000000000 */
[----:B--2---:R-:W0:Y:S01]  /*69c0*/  F2F.F32.F64 R23, R4 ;  /* 0x0000000400177310 */ /* 0x004e220000301000 */
[----:B------:R-:W-:-:S14]  /*69d0*/  DSETP.GEU.AND P0, PT, |R4|, UR4, PT ;  /* 0x0000000404007e2a */ /* 0x000fdc000bf0e200 */
[----:B0-----:R-:W-:Y:S01]  /*69e0*/  @!P0 FMUL R23, R23, 1.175494350822287508e-38 ;  /* 0x0080000017178820 */ /* 0x001fe20000400000 */
[----:B------:R-:W-:Y:S06]  /*69f0*/  BRA `(.L_x_4643) ;  /* 0x0000000800707947 */ /* 0x000fec0003800000 */
.L_x_4672:
        /* <DEDUP_REMOVED lines=12> */
.L_x_4685:
[----:B------:R-:W2:Y:S01]  /*6ac0*/  LDG.E.64 R4, desc[UR36][R4.64] ;  /* 0x0000002404047981 */ /* 0x000ea2000c1e1b00 */
[----:B------:R-:W-:Y:S01]  /*6ad0*/  UMOV UR4, 0xf0000000 ;  /* 0xf000000000047882 */ /* 0x000fe20000000000 */
[----:B------:R-:W-:Y:S01]  /*6ae0*/  UMOV UR5, 0x380fffff ;  /* 0x380fffff00057882 */ /* 0x000fe20000000000 */
[----:B--2---:R-:W0:Y:S01]  /*6af0*/  F2F.F32.F64 R23, R4 ;  /* 0x0000000400177310 */ /* 0x004e220000301000 */
[----:B------:R-:W-:-:S14]  /*6b00*/  DSETP.GEU.AND P0, PT, |R4|, UR4, PT ;  /* 0x0000000404007e2a */ /* 0x000fdc000bf0e200 */
[----:B0-----:R-:W-:Y:S01]  /*6b10*/  @!P0 FMUL R23, R23, 1.175494350822287508e-38 ;  /* 0x0080000017178820 */ /* 0x001fe20000400000 */
[----:B------:R-:W-:Y:S06]  /*6b20*/  BRA `(.L_x_4643) ;  /* 0x0000000800247947 */ /* 0x000fec0003800000 */
.L_x_4684:
        /* <DEDUP_REMOVED lines=26> */
.L_x_4687:
        /* <DEDUP_REMOVED lines=13> */
.L_x_4686:
[----:B------:R-:W2:Y:S02]  /*6da0*/  LDG.E.U16 R4, desc[UR36][R4.64] ;  /* 0x0000002404047981 */ /* 0x000ea4000c1e1500 */
[----:B--2---:R-:W-:Y:S01]  /*6db0*/  IMAD.U32 R23, R4, 0x10000, RZ ;  /* 0x0001000004177824 */ /* 0x004fe200078e00ff */
[----:B------:R-:W-:Y:S06]  /*6dc0*/  BRA `(.L_x_4643) ;  /* 0x00000004007c7947 */ /* 0x000fec0003800000 */
.L_x_4683:
        /* <DEDUP_REMOVED lines=11> */
.L_x_4690:
[----:B------:R-:W2:Y:S02]  /*6e80*/  LDG.E.U8 R3, desc[UR36][R4.64] ;  /* 0x0000002404037981 */ /* 0x000ea4000c1e1100 */
        /* <DEDUP_REMOVED lines=18> */
.L_x_4692:
[----:B------:R-:W-:Y:S05]  /*6fb0*/  BSYNC B0 ;  /* 0x0000000000007941 */ /* 0x000fea0003800000 */
.L_x_4691:
[----:B------:R-:W-:Y:S01]  /*6fc0*/  IMAD.SHL.U32 R3, R3, 0x100000, RZ ;  /* 0x0010000003037824 */ /* 0x000fe200078e00ff */
[----:B------:R-:W-:-:S04]  /*6fd0*/  LEA R0, R0, 0x3b800000, 0x17 ;  /* 0x3b80000000007811 */ /* 0x000fc800078eb8ff */
[----:B------:R-:W-:Y:S01]  /*6fe0*/  LOP3.LUT R23, R0, R3, R23, 0xfe, !PT ;  /* 0x0000000300177212 */ /* 0x000fe200078efe17 */
[----:B------:R-:W-:Y:S06]  /*6ff0*/  BRA `(.L_x_4643) ;  /* 0x0000000000f07947 */ /* 0x000fec0003800000 */
.L_x_4689:
        /* <DEDUP_REMOVED lines=19> */
.L_x_4694:
[----:B------:R-:W-:Y:S05]  /*7130*/  BSYNC B0 ;  /* 0x0000000000007941 */ /* 0x000fea0003800000 */
.L_x_4693:
[----:B------:R-:W-:Y:S01]  /*7140*/  IMAD.SHL.U32 R3, R3, 0x200000, RZ ;  /* 0x0020000003037824 */ /* 0x000fe200078e00ff */
[----:B------:R-:W-:-:S04]  /*7150*/  LEA R0, R0, 0x37800000, 0x17 ;  /* 0x3780000000007811 */ /* 0x000fc800078eb8ff */
[----:B------:R-:W-:Y:S01]  /*7160*/  LOP3.LUT R23, R0, R3, R23, 0xfe, !PT ;  /* 0x0000000300177212 */ /* 0x000fe200078efe17 */
[----:B------:R-:W-:Y:S06]  /*7170*/  BRA `(.L_x_4643) ;  /* 0x0000000000907947 */ /* 0x000fec0003800000 */
.L_x_4688:
        /* <DEDUP_REMOVED lines=14> */
.L_x_4676:
        /* <DEDUP_REMOVED lines=16> */
.L_x_4697:
[----:B------:R-:W-:Y:S05]  /*7360*/  BRA `(.L_x_4643) ;  /* 0x0000000000147947 */ /* 0x000fea0003800000 */
.L_x_4696:
[----:B------:R-:W2:Y:S02]  /*7370*/  LDG.E.64 R4, desc[UR36][R4.64] ;  /* 0x0000002404047981 */ /* 0x000ea4000c1e1b00 */
[----:B--2---:R0:W1:Y:S01]  /*7380*/  I2F.U64 R23, R4 ;  /* 0x0000000400177312 */ /* 0x0040620000301000 */
[----:B------:R-:W-:Y:S05]  /*7390*/  BRA `(.L_x_4643) ;  /* 0x0000000000087947 */ /* 0x000fea0003800000 */
.L_x_4695:
[----:B------:R-:W2:Y:S02]  /*73a0*/  LDG.E R4, desc[UR36][R4.64] ;  /* 0x0000002404047981 */ /* 0x000ea4000c1e1900 */
[----:B--2---:R-:W-:-:S07]  /*73b0*/  I2FP.F32.U32 R23, R4 ;  /* 0x0000000400177245 */ /* 0x004fce0000201000 */
.L_x_4643:
[----:B------:R-:W-:Y:S05]  /*73c0*/  BSYNC B7 ;  /* 0x0000000000077941 */ /* 0x000fea0003800000 */
.L_x_4642:
[----:B------:R-:W0:Y:S01]  /*73d0*/  S2R R19, SR_TID.X ;  /* 0x0000000000137919 */ /* 0x000e220000002100 */
[----:B------:R-:W0:Y:S01]  /*73e0*/  LDC.U8 R16, c[0x0][0x240] ;  /* 0x00009000ff107b82 */ /* 0x000e220000000000 */
[----:B------:R-:W-:Y:S01]  /*73f0*/  BSSY B6, `(.L_x_4698) ;  /* 0x00000f1000067945 */ /* 0x000fe20003800000 */
[----:B012345:R-:W-:Y:S02]  /*7400*/  LOP3.LUT R4, R29, 0x80000000, R26, 0xb8, !PT ;  /* 0x800000001d047812 */ /* 0x03ffe400078eb81a */
[----:B------:R-:W-:Y:S02]  /*7410*/  LOP3.LUT R22, R22, 0x80000000, R27, 0xb8, !PT ;  /* 0x8000000016167812 */ /* 0x000fe400078eb81b */
[----:B------:R-:W-:Y:S02]  /*7420*/  LOP3.LUT R24, R24, 0x80000000, R25, 0xb8, !PT ;  /* 0x8000000018187812 */ /* 0x000fe400078eb819 */
[----:B------:R-:W-:Y:S02]  /*7430*/  LOP3.LUT R18, R18, 0x80000000, R23, 0xb8, !PT ;  /* 0x8000000012127812 */ /* 0x000fe400078eb817 */
[----:B------:R-:W-:-:S13]  /*7440*/  ISETP.GE.AND P0, PT, R19, R17, PT ;  /* 0x000000111300720c */ /* 0x000fda0003f06270 */
[----:B------:R-:W-:Y:S05]  /*7450*/  @P0 BRA `(.L_x_4699) ;  /* 0x0000000c00a80947 */ /* 0x000fea0003800000 */
[----:B------:R-:W0:Y:S01]  /*7460*/  LDC.64 R8, c[0x0][0x218] ;  /* 0x00008600ff087b82 */ /* 0x000e220000000a00 */
[----:B------:R-:W-:Y:S01]  /*7470*/  IMAD R0, R2, 0x200, R19 ;  /* 0x0000020002007824 */ /* 0x000fe200078e0213 */
[----:B------:R-:W-:Y:S01]  /*7480*/  PRMT R5, R16, 0x9910, RZ ;  /* 0x0000991010057816 */ /* 0x000fe200000000ff */
[----:B------:R-:W-:Y:S01]  /*7490*/  ULDC UR4, c[0x0][0x244] ;  /* 0x0000910000047ab9 */ /* 0x000fe20000000800 */
[----:B------:R-:W-:Y:S02]  /*74a0*/  VIADD R19, R19, 0x80 ;  /* 0x0000008013137836 */ /* 0x000fe40000000000 */
        /* <DEDUP_REMOVED lines=17> */
.L_x_4703:
[----:B------:R-:W0:Y:S02]  /*75c0*/  F2I.S64.TRUNC R4, R4 ;  /* 0x0000000400047311 */ /* 0x000e24000020d900 */
[----:B0-----:R-:W-:-:S05]  /*75d0*/  IMAD.MOV.U32 R3, RZ, RZ, R4 ;  /* 0x000000ffff037224 */ /* 0x001fca00078e0004 */
[----:B------:R0:W-:Y:S01]  /*75e0*/  STG.E.U8 desc[UR36][R8.64], R3 ;  /* 0x0000000308007986 */ /* 0x0001e2000c101124 */
[----:B------:R-:W-:Y:S05]  /*75f0*/  BRA `(.L_x_4699) ;  /* 0x0000000c00407947 */ /* 0x000fea0003800000 */
.L_x_4702:
        /* <DEDUP_REMOVED lines=9> */
.L_x_4706:
[----:B------:R-:W0:Y:S02]  /*7690*/  F2I.FTZ.TRUNC.NTZ R3, R4 ;  /* 0x0000000400037305 */ /* 0x000e24000021f100 */
[----:B0-----:R0:W-:Y:S01]  /*76a0*/  STG.E desc[UR36][R8.64], R3 ;  /* 0x0000000308007986 */ /* 0x0011e2000c101924 */
[----:B------:R-:W-:Y:S05]  /*76b0*/  BRA `(.L_x_4699) ;  /* 0x0000000c00107947 */ /* 0x000fea0003800000 */
.L_x_4705:
[----:B------:R-:W0:Y:S02]  /*76c0*/  F2I.FTZ.TRUNC.NTZ R3, R4 ;  /* 0x0000000400037305 */ /* 0x000e24000021f100 */
[----:B0-----:R0:W-:Y:S01]  /*76d0*/  STG.E.U16 desc[UR36][R8.64], R3 ;  /* 0x0000000308007986 */ /* 0x0011e2000c101524 */
[----:B------:R-:W-:Y:S05]  /*76e0*/  BRA `(.L_x_4699) ;  /* 0x0000000c00047947 */ /* 0x000fea0003800000 */
.L_x_4701:
        /* <DEDUP_REMOVED lines=8> */
.L_x_4708:
[----:B------:R-:W-:-:S05]  /*7770*/  F2FP.F16.F32.PACK_AB R4, RZ, R4 ;  /* 0x00000004ff04723e */ /* 0x000fca00000000ff */
[----:B------:R4:W-:Y:S01]  /*7780*/  STG.E.U16 desc[UR36][R8.64], R4 ;  /* 0x0000000408007986 */ /* 0x0009e2000c101524 */
[----:B------:R-:W-:Y:S05]  /*7790*/  BRA `(.L_x_4699) ;  /* 0x0000000800d87947 */ /* 0x000fea0003800000 */
.L_x_4707:
        /* <DEDUP_REMOVED lines=9> */
.L_x_4710:
[----:B------:R-:W-:-:S04]  /*7830*/  F2FP.F16.F32.PACK_AB R3, RZ, R4 ;  /* 0x00000004ff03723e */ /* 0x000fc800000000ff */
[----:B------:R-:W-:-:S05]  /*7840*/  PRMT R3, R3, 0x5410, RZ ;  /* 0x0000541003037816 */ /* 0x000fca00000000ff */
[----:B------:R2:W-:Y:S01]  /*7850*/  STG.E desc[UR36][R8.64], R3 ;  /* 0x0000000308007986 */ /* 0x0005e2000c101924 */
[----:B------:R-:W-:Y:S05]  /*7860*/  BRA `(.L_x_4699) ;  /* 0x0000000800a47947 */ /* 0x000fea0003800000 */
.L_x_4709:
[----:B------:R-:W-:-:S06]  /*7870*/  FMUL.FTZ R4, R4, 1 ;  /* 0x3f80000004047820 */ /* 0x000fcc0000410000 */
[----:B------:R-:W0:Y:S02]  /*7880*/  F2F.F64.F32 R4, R4 ;  /* 0x0000000400047310 */ /* 0x000e240000201800 */
[----:B0-----:R0:W-:Y:S01]  /*7890*/  STG.E.64 desc[UR36][R8.64], R4 ;  /* 0x0000000408007986 */ /* 0x0011e2000c101b24 */
[----:B------:R-:W-:Y:S05]  /*78a0*/  BRA `(.L_x_4699) ;  /* 0x0000000800947947 */ /* 0x000fea0003800000 */
.L_x_4700:
        /* <DEDUP_REMOVED lines=12> */
.L_x_4713:
[----:B------:R-:W-:Y:S01]  /*7970*/  FMUL.FTZ R4, R4, 1 ;  /* 0x3f80000004047820 */ /* 0x000fe20000410000 */
[----:B------:R-:W-:-:S05]  /*7980*/  CS2R R6, SRZ ;  /* 0x0000000000067805 */ /* 0x000fca000001ff00 */
[----:B------:R-:W0:Y:S02]  /*7990*/  F2F.F64.F32 R4, R4 ;  /* 0x0000000400047310 */ /* 0x000e240000201800 */
[----:B0-----:R0:W-:Y:S01]  /*79a0*/  STG.E.128 desc[UR36][R8.64], R4 ;  /* 0x0000000408007986 */ /* 0x0011e2000c101d24 */
[----:B------:R-:W-:Y:S05]  /*79b0*/  BRA `(.L_x_4699) ;  /* 0x0000000800507947 */ /* 0x000fea0003800000 */
.L_x_4712:
        /* <DEDUP_REMOVED lines=20> */
.L_x_4717:
[----:B------:R-:W-:Y:S05]  /*7b00*/  BSYNC B0 ;  /* 0x0000000000007941 */ /* 0x000fea0003800000 */
.L_x_4716:
[----:B------:R-:W-:-:S05]  /*7b10*/  LOP3.LUT R5, R0, R5, RZ, 0xfc, !PT ;  /* 0x0000000500057212 */ /* 0x000fca00078efcff */
[----:B------:R0:W-:Y:S01]  /*7b20*/  STG.E.U8 desc[UR36][R8.64], R5 ;  /* 0x0000000508007986 */ /* 0x0001e2000c101124 */
[----:B------:R-:W-:Y:S05]  /*7b30*/  BRA `(.L_x_4699) ;  /* 0x0000000400f07947 */ /* 0x000fea0003800000 */
.L_x_4715:
        /* <DEDUP_REMOVED lines=12> */
.L_x_4719:
[----:B------:R-:W-:Y:S01]  /*7c00*/  IMAD.MOV.U32 R0, RZ, RZ, 0x7f ;  /* 0x0000007fff007424 */ /* 0x000fe200078e00ff */
[----:B------:R-:W-:-:S04]  /*7c10*/  ISETP.GT.U32.AND P0, PT, R5, 0x7f800000, PT ;  /* 0x7f8000000500780c */ /* 0x000fc80003f04070 */
[----:B------:R-:W-:-:S09]  /*7c20*/  SEL R0, R0, 0x7c, P0 ;  /* 0x0000007c00007807 */ /* 0x000fd20000000000 */
.L_x_4720:
[----:B------:R-:W-:Y:S05]  /*7c30*/  BSYNC B0 ;  /* 0x0000000000007941 */ /* 0x000fea0003800000 */
.L_x_4718:
[----:B------:R-:W-:-:S04]  /*7c40*/  LOP3.LUT R4, R4, 0x80000000, RZ, 0xc0, !PT ;  /* 0x8000000004047812 */ /* 0x000fc800078ec0ff */
[----:B------:R-:W-:-:S04]  /*7c50*/  SHF.R.U32.HI R3, RZ, 0x18, R4 ;  /* 0x00000018ff037819 */ /* 0x000fc80000011604 */
[----:B------:R-:W-:-:S05]  /*7c60*/  LOP3.LUT R3, R0, R3, RZ, 0xfc, !PT ;  /* 0x0000000300037212 */ /* 0x000fca00078efcff */
[----:B------:R0:W-:Y:S01]  /*7c70*/  STG.E.U8 desc[UR36][R8.64], R3 ;  /* 0x0000000308007986 */ /* 0x0001e2000c101124 */
[----:B------:R-:W-:Y:S05]  /*7c80*/  BRA `(.L_x_4699) ;  /* 0x00000004009c7947 */ /* 0x000fea0003800000 */
.L_x_4714:
[----:B------:R-:W-:-:S05]  /*7c90*/  F2FP.BF16.F32.PACK_AB R4, RZ, R4 ;  /* 0x00000004ff04723e */ /* 0x000fca00000010ff */
[----:B------:R0:W-:Y:S01]  /*7ca0*/  STG.E.U16 desc[UR36][R8.64], R4 ;  /* 0x0000000408007986 */ /* 0x0001e2000c101524 */
[----:B------:R-:W-:Y:S05]  /*7cb0*/  BRA `(.L_x_4699) ;  /* 0x0000000400907947 */ /* 0x000fea0003800000 */
.L_x_4711:
        /* <DEDUP_REMOVED lines=11> */
.L_x_4723:
        /* <DEDUP_REMOVED lines=16> */
.L_x_4726:
[----:B------:R-:W-:-:S04]  /*7e70*/  LOP3.LUT R4, R4, 0x80000000, RZ, 0xc0, !PT ;  /* 0x8000000004047812 */ /* 0x000fc800078ec0ff */
[----:B------:R-:W-:-:S04]  /*7e80*/  SHF.R.U32.HI R4, RZ, 0x18, R4 ;  /* 0x00000018ff047819 */ /* 0x000fc80000011604 */
[----:B------:R-:W-:-:S04]  /*7e90*/  LOP3.LUT R3, R3, R4, RZ, 0xfc, !PT ;  /* 0x0000000403037212 */ /* 0x000fc800078efcff */
[----:B------:R-:W-:-:S07]  /*7ea0*/  PRMT R0, R3, 0x7610, R0 ;  /* 0x0000761003007816 */ /* 0x000fce0000000000 */
.L_x_4725:
[----:B------:R-:W-:Y:S05]  /*7eb0*/  BSYNC B0 ;  /* 0x0000000000007941 */ /* 0x000fea0003800000 */
.L_x_4724:
[----:B------:R0:W-:Y:S01]  /*7ec0*/  STG.E.U8 desc[UR36][R8.64], R0 ;  /* 0x0000000008007986 */ /* 0x0001e2000c101124 */
[----:B------:R-:W-:Y:S05]  /*7ed0*/  BRA `(.L_x_4699) ;  /* 0x0000000400087947 */ /* 0x000fea0003800000 */
.L_x_4722:
        /* <DEDUP_REMOVED lines=16> */
.L_x_4729:
[----:B------:R-:W-:-:S04]  /*7fe0*/  LOP3.LUT R4, R4, 0x80000000, RZ, 0xc0, !PT ;  /* 0x8000000004047812 */ /* 0x000fc800078ec0ff */
[----:B------:R-:W-:-:S04]  /*7ff0*/  SHF.R.U32.HI R4, RZ, 0x18, R4 ;  /* 0x00000018ff047819 */ /* 0x000fc80000011604 */
[----:B------:R-:W-:-:S04]  /*8000*/  LOP3.LUT R3, R3, R4, RZ, 0xfc, !PT ;  /* 0x0000000403037212 */ /* 0x000fc800078efcff */
[----:B------:R-:W-:-:S07]  /*8010*/  PRMT R0, R3, 0x7610, R0 ;  /* 0x0000761003007816 */ /* 0x000fce0000000000 */
.L_x_4728:
[----:B------:R-:W-:Y:S05]  /*8020*/  BSYNC B0 ;  /* 0x0000000000007941 */ /* 0x000fea0003800000 */
.L_x_4727:
[----:B------:R0:W-:Y:S01]  /*8030*/  STG.E.U8 desc[UR36][R8.64], R0 ;  /* 0x0000000008007986 */ /* 0x0001e2000c101124 */
[----:B------:R-:W-:Y:S05]  /*8040*/  BRA `(.L_x_4699) ;  /* 0x0000000000ac7947 */ /* 0x000fea0003800000 */
.L_x_4721:
        /* <DEDUP_REMOVED lines=21> */
.L_x_4704:
        /* <DEDUP_REMOVED lines=16> */
.L_x_4732:
[----:B------:R-:W-:Y:S05]  /*82a0*/  BRA `(.L_x_4699) ;  /* 0x0000000000147947 */ /* 0x000fea0003800000 */
.L_x_4731:
[----:B------:R-:W0:Y:S02]  /*82b0*/  F2I.U64.TRUNC R4, R4 ;  /* 0x0000000400047311 */ /* 0x000e24000020d800 */
[----:B0-----:R0:W-:Y:S01]  /*82c0*/  STG.E.64 desc[UR36][R8.64], R4 ;  /* 0x0000000408007986 */ /* 0x0011e2000c101b24 */
[----:B------:R-:W-:Y:S05]  /*82d0*/  BRA `(.L_x_4699) ;  /* 0x0000000000087947 */ /* 0x000fea0003800000 */
.L_x_4730:
[----:B------:R-:W0:Y:S02]  /*82e0*/  F2I.FTZ.U32.TRUNC.NTZ R3, R4 ;  /* 0x0000000400037305 */ /* 0x000e24000021f000 */
[----:B0-----:R0:W-:Y:S02]  /*82f0*/  STG.E desc[UR36][R8.64], R3 ;  /* 0x0000000308007986 */ /* 0x0011e4000c101924 */
.L_x_4699:
[----:B------:R-:W-:Y:S05]  /*8300*/  BSYNC B6 ;  /* 0x0000000000067941 */ /* 0x000fea0003800000 */
.L_x_4698:
        /* <DEDUP_REMOVED lines=24> */
.L_x_4738:
[----:B------:R-:W0:Y:S02]  /*8490*/  F2I.S64.TRUNC R22, R22 ;  /* 0x0000001600167311 */ /* 0x000e24000020d900 */
[----:B0-----:R-:W-:-:S05]  /*84a0*/  IMAD.MOV.U32 R3, RZ, RZ, R22 ;  /* 0x000000ffff037224 */ /* 0x001fca00078e0016 */
[----:B------:R0:W-:Y:S01]  /*84b0*/  STG.E.U8 desc[UR36][R8.64], R3 ;  /* 0x0000000308007986 */ /* 0x0001e2000c101124 */
[----:B------:R-:W-:Y:S05]  /*84c0*/  BRA `(.L_x_4740) ;  /* 0x0000000c00407947 */ /* 0x000fea0003800000 */
.L_x_4737:
        /* <DEDUP_REMOVED lines=9> */
.L_x_4742:
[----:B------:R-:W0:Y:S02]  /*8560*/  F2I.FTZ.TRUNC.NTZ R3, R22 ;  /* 0x0000001600037305 */ /* 0x000e24000021f100 */
[----:B0-----:R0:W-:Y:S01]  /*8570*/  STG.E desc[UR36][R8.64], R3 ;  /* 0x0000000308007986 */ /* 0x0011e2000c101924 */
[----:B------:R-:W-:Y:S05]  /*8580*/  BRA `(.L_x_4740) ;  /* 0x0000000c00107947 */ /* 0x000fea0003800000 */
.L_x_4741:
[----:B------:R-:W0:Y:S02]  /*8590*/  F2I.FTZ.TRUNC.NTZ R3, R22 ;  /* 0x0000001600037305 */ /* 0x000e24000021f100 */
[----:B0-----:R0:W-:Y:S01]  /*85a0*/  STG.E.U16 desc[UR36][R8.64], R3 ;  /* 0x0000000308007986 */ /* 0x0011e2000c101524 */
[----:B------:R-:W-:Y:S05]  /*85b0*/  BRA `(.L_x_4740) ;  /* 0x0000000c00047947 */ /* 0x000fea0003800000 */
.L_x_4736:
        /* <DEDUP_REMOVED lines=8> */
.L_x_4744:
[----:B------:R-:W-:-:S05]  /*8640*/  F2FP.F16.F32.PACK_AB R22, RZ, R22 ;  /* 0x00000016ff16723e */ /* 0x000fca00000000ff */
[----:B------:R4:W-:Y:S01]  /*8650*/  STG.E.U16 desc[UR36][R8.64], R22 ;  /* 0x0000001608007986 */ /* 0x0009e2000c101524 */
[----:B------:R-:W-:Y:S05]  /*8660*/  BRA `(.L_x_4740) ;  /* 0x0000000800d87947 */ /* 0x000fea0003800000 */
.L_x_4743:
        /* <DEDUP_REMOVED lines=9> */
.L_x_4746:
[----:B------:R-:W-:-:S04]  /*8700*/  F2FP.F16.F32.PACK_AB R3, RZ, R22 ;  /* 0x00000016ff03723e */ /* 0x000fc800000000ff */
[----:B------:R-:W-:-:S05]  /*8710*/  PRMT R3, R3, 0x5410, RZ ;  /* 0x0000541003037816 */ /* 0x000fca00000000ff */
[----:B------:R2:W-:Y:S01]  /*8720*/  STG.E desc[UR36][R8.64], R3 ;  /* 0x0000000308007986 */ /* 0x0005e2000c101924 */
[----:B------:R-:W-:Y:S05]  /*8730*/  BRA `(.L_x_4740) ;  /* 0x0000000800a47947 */ /* 0x000fea0003800000 */
.L_x_4745:
[----:B------:R-:W-:-:S06]  /*8740*/  FMUL.FTZ R4, R22, 1 ;  /* 0x3f80000016047820 */ /* 0x000fcc0000410000 */
[----:B------:R-:W0:Y:S02]  /*8750*/  F2F.F64.F32 R4, R4 ;  /* 0x0000000400047310 */ /* 0x000e240000201800 */
[----:B0-----:R0:W-:Y:S01]  /*8760*/  STG.E.64 desc[UR36][R8.64], R4 ;  /* 0x0000000408007986 */ /* 0x0011e2000c101b24 */
[----:B------:R-:W-:Y:S05]  /*8770*/  BRA `(.L_x_4740) ;  /* 0x0000000800947947 */ /* 0x000fea0003800000 */
.L_x_4735:
        /* <DEDUP_REMOVED lines=12> */
.L_x_4749:
[----:B------:R-:W-:Y:S01]  /*8840*/  FMUL.FTZ R4, R22, 1 ;  /* 0x3f80000016047820 */ /* 0x000fe20000410000 */
[----:B------:R-:W-:-:S05]  /*8850*/  CS2R R6, SRZ ;  /* 0x0000000000067805 */ /* 0x000fca000001ff00 */
[----:B------:R-:W0:Y:S02]  /*8860*/  F2F.F64.F32 R4, R4 ;  /* 0x0000000400047310 */ /* 0x000e240000201800 */
[----:B0-----:R0:W-:Y:S01]  /*8870*/  STG.E.128 desc[UR36][R8.64], R4 ;  /* 0x0000000408007986 */ /* 0x0011e2000c101d24 */
[----:B------:R-:W-:Y:S05]  /*8880*/  BRA `(.L_x_4740) ;  /* 0x0000000800507947 */ /* 0x000fea0003800000 */
.L_x_4748:
        /* <DEDUP_REMOVED lines=20> */
.L_x_4753:
[----:B------:R-:W-:Y:S05]  /*89d0*/  BSYNC B0 ;  /* 0x0000000000007941 */ /* 0x000fea0003800000 */
.L_x_4752:
[----:B------:R-:W-:-:S05]  /*89e0*/  LOP3.LUT R5, R0, R5, RZ, 0xfc, !PT ;  /* 0x0000000500057212 */ /* 0x000fca00078efcff */
[----:B------:R0:W-:Y:S01]  /*89f0*/  STG.E.U8 desc[UR36][R8.64], R5 ;  /* 0x0000000508007986 */ /* 0x0001e2000c101124 */
[----:B------:R-:W-:Y:S05]  /*8a00*/  BRA `(.L_x_4740) ;  /* 0x0000000400f07947 */ /* 0x000fea0003800000 */
.L_x_4751:
        /* <DEDUP_REMOVED lines=12> */
.L_x_4755:
[----:B------:R-:W-:Y:S01]  /*8ad0*/  IMAD.MOV.U32 R0, RZ, RZ, 0x7f ;  /* 0x0000007fff007424 */ /* 0x000fe200078e00ff */
[----:B------:R-:W-:-:S04]  /*8ae0*/  ISETP.GT.U32.AND P0, PT, R4, 0x7f800000, PT ;  /* 0x7f8000000400780c */ /* 0x000fc80003f04070 */
[----:B------:R-:W-:-:S09]  /*8af0*/  SEL R0, R0, 0x7c, P0 ;  /* 0x0000007c00007807 */ /* 0x000fd20000000000 */
.L_x_4756:
[----:B------:R-:W-:Y:S05]  /*8b00*/  BSYNC B0 ;  /* 0x0000000000007941 */ /* 0x000fea0003800000 */
.L_x_4754:
[----:B------:R-:W-:-:S04]  /*8b10*/  LOP3.LUT R22, R22, 0x80000000, RZ, 0xc0, !PT ;  /* 0x8000000016167812 */ /* 0x000fc800078ec0ff */
[----:B------:R-:W-:-:S04]  /*8b20*/  SHF.R.U32.HI R3, RZ, 0x18, R22 ;  /* 0x00000018ff037819 */ /* 0x000fc80000011616 */
[----:B------:R-:W-:-:S05]  /*8b30*/  LOP3.LUT R3, R0, R3, RZ, 0xfc, !PT ;  /* 0x0000000300037212 */ /* 0x000fca00078efcff */
[----:B------:R0:W-:Y:S01]  /*8b40*/  STG.E.U8 desc[UR36][R8.64], R3 ;  /* 0x0000000308007986 */ /* 0x0001e2000c101124 */
[----:B------:R-:W-:Y:S05]  /*8b50*/  BRA `(.L_x_4740) ;  /* 0x00000004009c7947 */ /* 0x000fea0003800000 */
.L_x_4750:
[----:B------:R-:W-:-:S05]  /*8b60*/  F2FP.BF16.F32.PACK_AB R22, RZ, R22 ;  /* 0x00000016ff16723e */ /* 0x000fca00000010ff */
[----:B------:R0:W-:Y:S01]  /*8b70*/  STG.E.U16 desc[UR36][R8.64], R22 ;  /* 0x0000001608007986 */ /* 0x0001e2000c101524 */
[----:B------:R-:W-:Y:S05]  /*8b80*/  BRA `(.L_x_4740) ;  /* 0x0000000400907947 */ /* 0x000fea0003800000 */
.L_x_4747:
        /* <DEDUP_REMOVED lines=11> */
.L_x_4759:
        /* <DEDUP_REMOVED lines=16> */
.L_x_4762:
[----:B------:R-:W-:-:S04]  /*8d40*/  LOP3.LUT R22, R22, 0x80000000, RZ, 0xc0, !PT ;  /* 0x8000000016167812 */ /* 0x000fc800078ec0ff */
[----:B------:R-:W-:-:S04]  /*8d50*/  SHF.R.U32.HI R3, RZ, 0x18, R22 ;  /* 0x00000018ff037819 */ /* 0x000fc80000011616 */
[----:B------:R-:W-:-:S04]  /*8d60*/  LOP3.LUT R0, R0, R3, RZ, 0xfc, !PT ;  /* 0x0000000300007212 */ /* 0x000fc800078efcff */
[----:B------:R-:W-:-:S07]  /*8d70*/  PRMT R4, R0, 0x7610, R4 ;  /* 0x0000761000047816 */ /* 0x000fce0000000004 */
.L_x_4761:
[----:B------:R-:W-:Y:S05]  /*8d80*/  BSYNC B0 ;  /* 0x0000000000007941 */ /* 0x000fea0003800000 */
.L_x_4760:
[----:B------:R0:W-:Y:S01]  /*8d90*/  STG.E.U8 desc[UR36][R8.64], R4 ;  /* 0x0000000408007986 */ /* 0x0001e2000c101124 */
[----:B------:R-:W-:Y:S05]  /*8da0*/  BRA `(.L_x_4740) ;  /* 0x0000000400087947 */ /* 0x000fea0003800000 */
.L_x_4758:
        /* <DEDUP_REMOVED lines=16> */
.L_x_4765:
[----:B------:R-:W-:-:S04]  /*8eb0*/  LOP3.LUT R22, R22, 0x80000000, RZ, 0xc0, !PT ;  /* 0x8000000016167812 */ /* 0x000fc800078ec0ff */
[----:B------:R-:W-:-:S04]  /*8ec0*/  SHF.R.U32.HI R3, RZ, 0x18, R22 ;  /* 0x00000018ff037819 */ /* 0x000fc80000011616 */
[----:B------:R-:W-:-:S04]  /*8ed0*/  LOP3.LUT R0, R0, R3, RZ, 0xfc, !PT ;  /* 0x0000000300007212 */ /* 0x000fc800078efcff */
[----:B------:R-:W-:-:S07]  /*8ee0*/  PRMT R4, R0, 0x7610, R4 ;  /* 0x0000761000047816 */ /* 0x000fce0000000004 */
.L_x_4764:
[----:B------:R-:W-:Y:S05]  /*8ef0*/  BSYNC B0 ;  /* 0x0000000000007941 */ /* 0x000fea0003800000 */
.L_x_4763:
[----:B------:R0:W-:Y:S01]  /*8f00*/  STG.E.U8 desc[UR36][R8.64], R4 ;  /* 0x0000000408007986 */ /* 0x0001e2000c101124 */
[----:B------:R-:W-:Y:S05]  /*8f10*/  BRA `(.L_x_4740) ;  /* 0x0000000000ac7947 */ /* 0x000fea0003800000 */
.L_x_4757:
        /* <DEDUP_REMOVED lines=21> */
.L_x_4739:
        /* <DEDUP_REMOVED lines=16> */
.L_x_4768:
[----:B------:R-:W-:Y:S05]  /*9170*/  BRA `(.L_x_4740) ;  /* 0x0000000000147947 */ /* 0x000fea0003800000 */
.L_x_4767:
[----:B------:R-:W0:Y:S02]  /*9180*/  F2I.U64.TRUNC R22, R22 ;  /* 0x0000001600167311 */ /* 0x000e24000020d800 */
[----:B0-----:R0:W-:Y:S01]  /*9190*/  STG.E.64 desc[UR36][R8.64], R22 ;  /* 0x0000001608007986 */ /* 0x0011e2000c101b24 */
[----:B------:R-:W-:Y:S05]  /*91a0*/  BRA `(.L_x_4740) ;  /* 0x0000000000087947 */ /* 0x000fea0003800000 */
.L_x_4766:
[----:B------:R-:W0:Y:S02]  /*91b0*/  F2I.FTZ.U32.TRUNC.NTZ R3, R22 ;  /* 0x0000001600037305 */ /* 0x000e24000021f000 */
[----:B0-----:R0:W-:Y:S02]  /*91c0*/  STG.E desc[UR36][R8.64], R3 ;  /* 0x0000000308007986 */ /* 0x0011e4000c101924 */
.L_x_4740:
        /* <DEDUP_REMOVED lines=24> */
.L_x_4772:
[----:B------:R-:W0:Y:S02]  /*9350*/  F2I.S64.TRUNC R24, R24 ;  /* 0x0000001800187311 */ /* 0x000e24000020d900 */
[----:B0-----:R-:W-:-:S05]  /*9360*/  IMAD.MOV.U32 R3, RZ, RZ, R24 ;  /* 0x000000ffff037224 */ /* 0x001fca00078e0018 */
[----:B------:R0:W-:Y:S01]  /*9370*/  STG.E.U8 desc[UR36][R8.64], R3 ;  /* 0x0000000308007986 */ /* 0x0001e2000c101124 */
[----:B------:R-:W-:Y:S05]  /*9380*/  BRA `(.L_x_4774) ;  /* 0x0000000c00407947 */ /* 0x000fea0003800000 */
.L_x_4771:
        /* <DEDUP_REMOVED lines=9> */
.L_x_4776:
[----:B------:R-:W0:Y:S02]  /*9420*/  F2I.FTZ.TRUNC.NTZ R3, R24 ;  /* 0x0000001800037305 */ /* 0x000e24000021f100 */
[----:B0-----:R0:W-:Y:S01]  /*9430*/  STG.E desc[UR36][R8.64], R3 ;  /* 0x0000000308007986 */ /* 0x0011e2000c101924 */
[----:B------:R-:W-:Y:S05]  /*9440*/  BRA `(.L_x_4774) ;  /* 0x0000000c00107947 */ /* 0x000fea0003800000 */
.L_x_4775:
[----:B------:R-:W0:Y:S02]  /*9450*/  F2I.FTZ.TRUNC.NTZ R3, R24 ;  /* 0x0000001800037305 */ /* 0x000e24000021f100 */
[----:B0-----:R0:W-:Y:S01]  /*9460*/  STG.E.U16 desc[UR36][R8.64], R3 ;  /* 0x0000000308007986 */ /* 0x0011e2000c101524 */
[----:B------:R-:W-:Y:S05]  /*9470*/  BRA `(.L_x_4774) ;  /* 0x0000000c00047947 */ /* 0x000fea0003800000 */
.L_x_4770:
        /* <DEDUP_REMOVED lines=8> */
.L_x_4778:
[----:B------:R-:W-:-:S05]  /*9500*/  F2FP.F16.F32.PACK_AB R24, RZ, R24 ;  /* 0x00000018ff18723e */ /* 0x000fca00000000ff */
[----:B------:R0:W-:Y:S01]  /*9510*/  STG.E.U16 desc[UR36][R8.64], R24 ;  /* 0x0000001808007986 */ /* 0x0001e2000c101524 */
[----:B------:R-:W-:Y:S05]  /*9520*/  BRA `(.L_x_4774) ;  /* 0x0000000800d87947 */ /* 0x000fea0003800000 */
.L_x_4777:
        /* <DEDUP_REMOVED lines=9> */
.L_x_4780:
[----:B------:R-:W-:-:S04]  /*95c0*/  F2FP.F16.F32.PACK_AB R3, RZ, R24 ;  /* 0x00000018ff03723e */ /* 0x000fc800000000ff */
[----:B------:R-:W-:-:S05]  /*95d0*/  PRMT R3, R3, 0x5410, RZ ;  /* 0x0000541003037816 */ /* 0x000fca00000000ff */
[----:B------:R0:W-:Y:S01]  /*95e0*/  STG.E desc[UR36][R8.64], R3 ;  /* 0x0000000308007986 */ /* 0x0001e2000c101924 */
[----:B------:R-:W-:Y:S05]  /*95f0*/  BRA `(.L_x_4774) ;  /* 0x0000000800a47947 */ /* 0x000fea0003800000 */
.L_x_4779:
[----:B------:R-:W-:-:S06]  /*9600*/  FMUL.FTZ R4, R24, 1 ;  /* 0x3f80000018047820 */ /* 0x000fcc0000410000 */
[----:B------:R-:W0:Y:S02]  /*9610*/  F2F.F64.F32 R4, R4 ;  /* 0x0000000400047310 */ /* 0x000e240000201800 */
[----:B0-----:R0:W-:Y:S01]  /*9620*/  STG.E.64 desc[UR36][R8.64], R4 ;  /* 0x0000000408007986 */ /* 0x0011e2000c101b24 */
[----:B------:R-:W-:Y:S05]  /*9630*/  BRA `(.L_x_4774) ;  /* 0x0000000800947947 */ /* 0x000fea0003800000 */
.L_x_4769:
        /* <DEDUP_REMOVED lines=12> */
.L_x_4783:
[----:B------:R-:W-:Y:S01]  /*9700*/  FMUL.FTZ R4, R24, 1 ;  /* 0x3f80000018047820 */ /* 0x000fe20000410000 */
[----:B------:R-:W-:-:S05]  /*9710*/  CS2R R6, SRZ ;  /* 0x0000000000067805 */ /* 0x000fca000001ff00 */
[----:B------:R-:W0:Y:S02]  /*9720*/  F2F.F64.F32 R4, R4 ;  /* 0x0000000400047310 */ /* 0x000e240000201800 */
[----:B0-----:R0:W-:Y:S01]  /*9730*/  STG.E.128 desc[UR36][R8.64], R4 ;  /* 0x0000000408007986 */ /* 0x0011e2000c101d24 */
[----:B------:R-:W-:Y:S05]  /*9740*/  BRA `(.L_x_4774) ;  /* 0x0000000800507947 */ /* 0x000fea0003800000 */
.L_x_4782:
        /* <DEDUP_REMOVED lines=20> */
.L_x_4787:
[----:B------:R-:W-:Y:S05]  /*9890*/  BSYNC B0 ;  /* 0x0000000000007941 */ /* 0x000fea0003800000 */
.L_x_4786:
[----:B------:R-:W-:-:S05]  /*98a0*/  LOP3.LUT R5, R0, R5, RZ, 0xfc, !PT ;  /* 0x0000000500057212 */ /* 0x000fca00078efcff */
[----:B------:R0:W-:Y:S01]  /*98b0*/  STG.E.U8 desc[UR36][R8.64], R5 ;  /* 0x0000000508007986 */ /* 0x0001e2000c101124 */
[----:B------:R-:W-:Y:S05]  /*98c0*/  BRA `(.L_x_4774) ;  /* 0x0000000400f07947 */ /* 0x000fea0003800000 */
.L_x_4785:
        /* <DEDUP_REMOVED lines=12> */
.L_x_4789:
[----:B------:R-:W-:Y:S01]  /*9990*/  IMAD.MOV.U32 R0, RZ, RZ, 0x7f ;  /* 0x0000007fff007424 */ /* 0x000fe200078e00ff */
[----:B------:R-:W-:-:S04]  /*99a0*/  ISETP.GT.U32.AND P0, PT, R4, 0x7f800000, PT ;  /* 0x7f8000000400780c */ /* 0x000fc80003f04070 */
[----:B------:R-:W-:-:S09]  /*99b0*/  SEL R0, R0, 0x7c, P0 ;  /* 0x0000007c00007807 */ /* 0x000fd20000000000 */
.L_x_4790:
[----:B------:R-:W-:Y:S05]  /*99c0*/  BSYNC B0 ;  /* 0x0000000000007941 */ /* 0x000fea0003800000 */
.L_x_4788:
[----:B------:R-:W-:-:S04]  /*99d0*/  LOP3.LUT R24, R24, 0x80000000, RZ, 0xc0, !PT ;  /* 0x8000000018187812 */ /* 0x000fc800078ec0ff */
[----:B------:R-:W-:-:S04]  /*99e0*/  SHF.R.U32.HI R3, RZ, 0x18, R24 ;  /* 0x00000018ff037819 */ /* 0x000fc80000011618 */
[----:B------:R-:W-:-:S05]  /*99f0*/  LOP3.LUT R3, R0, R3, RZ, 0xfc, !PT ;  /* 0x0000000300037212 */ /* 0x000fca00078efcff */
[----:B------:R0:W-:Y:S01]  /*9a00*/  STG.E.U8 desc[UR36][R8.64], R3 ;  /* 0x0000000308007986 */ /* 0x0001e2000c101124 */
[----:B------:R-:W-:Y:S05]  /*9a10*/  BRA `(.L_x_4774) ;  /* 0x00000004009c7947 */ /* 0x000fea0003800000 */
.L_x_4784:
[----:B------:R-:W-:-:S05]  /*9a20*/  F2FP.BF16.F32.PACK_AB R24, RZ, R24 ;  /* 0x00000018ff18723e */ /* 0x000fca00000010ff */
[----:B------:R0:W-:Y:S01]  /*9a30*/  STG.E.U16 desc[UR36][R8.64], R24 ;  /* 0x0000001808007986 */ /* 0x0001e2000c101524 */
[----:B------:R-:W-:Y:S05]  /*9a40*/  BRA `(.L_x_4774) ;  /* 0x0000000400907947 */ /* 0x000fea0003800000 */
.L_x_4781:
        /* <DEDUP_REMOVED lines=11> */
.L_x_4793:
        /* <DEDUP_REMOVED lines=16> */
.L_x_4796:
[----:B------:R-:W-:-:S04]  /*9c00*/  LOP3.LUT R24, R24, 0x80000000, RZ, 0xc0, !PT ;  /* 0x8000000018187812 */ /* 0x000fc800078ec0ff */
[----:B------:R-:W-:-:S04]  /*9c10*/  SHF.R.U32.HI R3, RZ, 0x18, R24 ;  /* 0x00000018ff037819 */ /* 0x000fc80000011618 */
[----:B------:R-:W-:-:S04]  /*9c20*/  LOP3.LUT R0, R0, R3, RZ, 0xfc, !PT ;  /* 0x0000000300007212 */ /* 0x000fc800078efcff */
[----:B------:R-:W-:-:S07]  /*9c30*/  PRMT R4, R0, 0x7610, R4 ;  /* 0x0000761000047816 */ /* 0x000fce0000000004 */
.L_x_4795:
[----:B------:R-:W-:Y:S05]  /*9c40*/  BSYNC B0 ;  /* 0x0000000000007941 */ /* 0x000fea0003800000 */
.L_x_4794:
[----:B------:R0:W-:Y:S01]  /*9c50*/  STG.E.U8 desc[UR36][R8.64], R4 ;  /* 0x0000000408007986 */ /* 0x0001e2000c101124 */
[----:B------:R-:W-:Y:S05]  /*9c60*/  BRA `(.L_x_4774) ;  /* 0x0000000400087947 */ /* 0x000fea0003800000 */
.L_x_4792:
        /* <DEDUP_REMOVED lines=16> */
.L_x_4799:
[----:B------:R-:W-:-:S04]  /*9d70*/  LOP3.LUT R24, R24, 0x80000000, RZ, 0xc0, !PT ;  /* 0x8000000018187812 */ /* 0x000fc800078ec0ff */
[----:B------:R-:W-:-:S04]  /*9d80*/  SHF.R.U32.HI R3, RZ, 0x18, R24 ;  /* 0x00000018ff037819 */ /* 0x000fc80000011618 */
[----:B------:R-:W-:-:S04]  /*9d90*/  LOP3.LUT R0, R0, R3, RZ, 0xfc, !PT ;  /* 0x0000000300007212 */ /* 0x000fc800078efcff */
[----:B------:R-:W-:-:S07]  /*9da0*/  PRMT R4, R0, 0x7610, R4 ;  /* 0x0000761000047816 */ /* 0x000fce0000000004 */
.L_x_4798:
[----:B------:R-:W-:Y:S05]  /*9db0*/  BSYNC B0 ;  /* 0x0000000000007941 */ /* 0x000fea0003800000 */
.L_x_4797:
[----:B------:R3:W-:Y:S01]  /*9dc0*/  STG.E.U8 desc[UR36][R8.64], R4 ;  /* 0x0000000408007986 */ /* 0x0007e2000c101124 */
[----:B------:R-:W-:Y:S05]  /*9dd0*/  BRA `(.L_x_4774) ;  /* 0x0000000000ac7947 */ /* 0x000fea0003800000 */
.L_x_4791:
        /* <DEDUP_REMOVED lines=21> */
.L_x_4773:
        /* <DEDUP_REMOVED lines=16> */
.L_x_4802:
[----:B------:R-:W-:Y:S05]  /*a030*/  BRA `(.L_x_4774) ;  /* 0x0000000000147947 */ /* 0x000fea0003800000 */
.L_x_4801:
[----:B------:R-:W0:Y:S02]  /*a040*/  F2I.U64.TRUNC R24, R24 ;  /* 0x0000001800187311 */ /* 0x000e24000020d800 */
[----:B0-----:R2:W-:Y:S01]  /*a050*/  STG.E.64 desc[UR36][R8.64], R24 ;  /* 0x0000001808007986 */ /* 0x0015e2000c101b24 */
[----:B------:R-:W-:Y:S05]  /*a060*/  BRA `(.L_x_4774) ;  /* 0x0000000000087947 */ /* 0x000fea0003800000 */
.L_x_4800:
[----:B------:R-:W0:Y:S02]  /*a070*/  F2I.FTZ.U32.TRUNC.NTZ R3, R24 ;  /* 0x0000001800037305 */ /* 0x000e24000021f000 */
[----:B0-----:R0:W-:Y:S02]  /*a080*/  STG.E desc[UR36][R8.64], R3 ;  /* 0x0000000308007986 */ /* 0x0011e4000c101924 */
.L_x_4774:
[----:B------:R-:W-:-:S07]  /*a090*/  VIADD R19, R19, 0x80 ;  /* 0x0000008013137836 */ /* 0x000fce0000000000 */
.L_x_4734:
[----:B------:R-:W-:Y:S05]  /*a0a0*/  BSYNC B6 ;  /* 0x0000000000067941 */ /* 0x000fea0003800000 */
.L_x_4733:
[----:B------:R-:W-:-:S13]  /*a0b0*/  ISETP.GE.AND P0, PT, R19, R17, PT ;  /* 0x000000111300720c */ /* 0x000fda0003f06270 */
[----:B------:R-:W-:Y:S05]  /*a0c0*/  @P0 EXIT ;  /* 0x000000000000094d */ /* 0x000fea0003800000 */
[----:B01-34-:R-:W0:Y:S01]  /*a0d0*/  LDC.64 R4, c[0x0][0x218] ;  /* 0x00008600ff047b82 */ /* 0x01be220000000a00 */
[----:B------:R-:W-:Y:S01]  /*a0e0*/  PRMT R0, R16, 0x9910, RZ ;  /* 0x0000991010007816 */ /* 0x000fe200000000ff */
[----:B------:R-:W-:Y:S01]  /*a0f0*/  IMAD R2, R2, 0x200, R19 ;  /* 0x0000020002027824 */ /* 0x000fe200078e0213 */
[----:B------:R-:W-:Y:S02]  /*a100*/  ULDC UR4, c[0x0][0x244] ;  /* 0x0000910000047ab9 */ /* 0x000fe40000000800 */
[----:B------:R-:W-:Y:S01]  /*a110*/  ISETP.GT.AND P1, PT, R0, 0x9, PT ;  /* 0x000000090000780c */ /* 0x000fe20003f24270 */
[----:B--2---:R-:W-:-:S05]  /*a120*/  IMAD R3, R2, UR4, RZ ;  /* 0x0000000402037c24 */ /* 0x004fca000f8e02ff */
        /* <DEDUP_REMOVED lines=14> */
.L_x_4806:
[----:B------:R-:W0:Y:S02]  /*a210*/  F2I.S64.TRUNC R18, R18 ;  /* 0x0000001200127311 */ /* 0x000e24000020d900 */
[----:B0-----:R-:W-:-:S05]  /*a220*/  IMAD.MOV.U32 R5, RZ, RZ, R18 ;  /* 0x000000ffff057224 */ /* 0x001fca00078e0012 */
[----:B------:R-:W-:Y:S01]  /*a230*/  STG.E.U8 desc[UR36][R2.64], R5 ;  /* 0x0000000502007986 */ /* 0x000fe2000c101124 */
[----:B------:R-:W-:Y:S05]  /*a240*/  EXIT ;  /* 0x000000000000794d */ /* 0x000fea0003800000 */
.L_x_4805:
        /* <DEDUP_REMOVED lines=9> */
.L_x_4809:
[----:B------:R-:W0:Y:S02]  /*a2e0*/  F2I.FTZ.TRUNC.NTZ R5, R18 ;  /* 0x0000001200057305 */ /* 0x000e24000021f100 */
[----:B0-----:R-:W-:Y:S01]  /*a2f0*/  STG.E desc[UR36][R2.64], R5 ;  /* 0x0000000502007986 */ /* 0x001fe2000c101924 */
[----:B------:R-:W-:Y:S05]  /*a300*/  EXIT ;  /* 0x000000000000794d */ /* 0x000fea0003800000 */
.L_x_4808:
[----:B------:R-:W0:Y:S02]  /*a310*/  F2I.FTZ.TRUNC.NTZ R5, R18 ;  /* 0x0000001200057305 */ /* 0x000e24000021f100 */
[----:B0-----:R-:W-:Y:S01]  /*a320*/  STG.E.U16 desc[UR36][R2.64], R5 ;  /* 0x0000000502007986 */ /* 0x001fe2000c101524 */
[----:B------:R-:W-:Y:S05]  /*a330*/  EXIT ;  /* 0x000000000000794d */ /* 0x000fea0003800000 */
.L_x_4804:
        /* <DEDUP_REMOVED lines=8> */
.L_x_4811:
[----:B------:R-:W-:-:S05]  /*a3c0*/  F2FP.F16.F32.PACK_AB R18, RZ, R18 ;  /* 0x00000012ff12723e */ /* 0x000fca00000000ff */
[----:B------:R-:W-:Y:S01]  /*a3d0*/  STG.E.U16 desc[UR36][R2.64], R18 ;  /* 0x0000001202007986 */ /* 0x000fe2000c101524 */
[----:B------:R-:W-:Y:S05]  /*a3e0*/  EXIT ;  /* 0x000000000000794d */ /* 0x000fea0003800000 */
.L_x_4810:
        /* <DEDUP_REMOVED lines=9> */
.L_x_4813:
[----:B------:R-:W-:-:S04]  /*a480*/  F2FP.F16.F32.PACK_AB R5, RZ, R18 ;  /* 0x00000012ff05723e */ /* 0x000fc800000000ff */
[----:B------:R-:W-:-:S05]  /*a490*/  PRMT R5, R5, 0x5410, RZ ;  /* 0x0000541005057816 */ /* 0x000fca00000000ff */
[----:B------:R-:W-:Y:S01]  /*a4a0*/  STG.E desc[UR36][R2.64], R5 ;  /* 0x0000000502007986 */ /* 0x000fe2000c101924 */
[----:B------:R-:W-:Y:S05]  /*a4b0*/  EXIT ;  /* 0x000000000000794d */ /* 0x000fea0003800000 */
.L_x_4812:
[----:B------:R-:W-:-:S06]  /*a4c0*/  FMUL.FTZ R4, R18, 1 ;  /* 0x3f80000012047820 */ /* 0x000fcc0000410000 */
[----:B------:R-:W0:Y:S02]  /*a4d0*/  F2F.F64.F32 R4, R4 ;  /* 0x0000000400047310 */ /* 0x000e240000201800 */
[----:B0-----:R-:W-:Y:S01]  /*a4e0*/  STG.E.64 desc[UR36][R2.64], R4 ;  /* 0x0000000402007986 */ /* 0x001fe2000c101b24 */
[----:B------:R-:W-:Y:S05]  /*a4f0*/  EXIT ;  /* 0x000000000000794d */ /* 0x000fea0003800000 */
.L_x_4803:
        /* <DEDUP_REMOVED lines=12> */
.L_x_4816:
[----:B------:R-:W-:Y:S01]  /*a5c0*/  FMUL.FTZ R4, R18, 1 ;  /* 0x3f80000012047820 */ /* 0x000fe20000410000 */
[----:B------:R-:W-:-:S05]  /*a5d0*/  CS2R R6, SRZ ;  /* 0x0000000000067805 */ /* 0x000fca000001ff00 */
[----:B------:R-:W0:Y:S02]  /*a5e0*/  F2F.F64.F32 R4, R4 ;  /* 0x0000000400047310 */ /* 0x000e240000201800 */
[----:B0-----:R-:W-:Y:S01]  /*a5f0*/  STG.E.128 desc[UR36][R2.64], R4 ;  /* 0x0000000402007986 */ /* 0x001fe2000c101d24 */
[----:B------:R-:W-:Y:S05]  /*a600*/  EXIT ;  /* 0x000000000000794d */ /* 0x000fea0003800000 */
.L_x_4815:
        /* <DEDUP_REMOVED lines=20> */
.L_x_4820:
[----:B------:R-:W-:Y:S05]  /*a750*/  BSYNC B0 ;  /* 0x0000000000007941 */ /* 0x000fea0003800000 */
.L_x_4819:
[----:B------:R-:W-:-:S05]  /*a760*/  LOP3.LUT R7, R0, R7, RZ, 0xfc, !PT ;  /* 0x0000000700077212 */ /* 0x000fca00078efcff */
[----:B------:R-:W-:Y:S01]  /*a770*/  STG.E.U8 desc[UR36][R2.64], R7 ;  /* 0x0000000702007986 */ /* 0x000fe2000c101124 */
[----:B------:R-:W-:Y:S05]  /*a780*/  EXIT ;  /* 0x000000000000794d */ /* 0x000fea0003800000 */
.L_x_4818:
        /* <DEDUP_REMOVED lines=12> */
.L_x_4822:
[----:B------:R-:W-:Y:S01]  /*a850*/  IMAD.MOV.U32 R0, RZ, RZ, 0x7f ;  /* 0x0000007fff007424 */ /* 0x000fe200078e00ff */
[----:B------:R-:W-:-:S04]  /*a860*/  ISETP.GT.U32.AND P0, PT, R4, 0x7f800000, PT ;  /* 0x7f8000000400780c */ /* 0x000fc80003f04070 */
[----:B------:R-:W-:-:S09]  /*a870*/  SEL R0, R0, 0x7c, P0 ;  /* 0x0000007c00007807 */ /* 0x000fd20000000000 */
.L_x_4823:
[----:B------:R-:W-:Y:S05]  /*a880*/  BSYNC B0 ;  /* 0x0000000000007941 */ /* 0x000fea0003800000 */
.L_x_4821:
[----:B------:R-:W-:-:S04]  /*a890*/  LOP3.LUT R18, R18, 0x80000000, RZ, 0xc0, !PT ;  /* 0x8000000012127812 */ /* 0x000fc800078ec0ff */
[----:B------:R-:W-:-:S04]  /*a8a0*/  SHF.R.U32.HI R5, RZ, 0x18, R18 ;  /* 0x00000018ff057819 */ /* 0x000fc80000011612 */
[----:B------:R-:W-:-:S05]  /*a8b0*/  LOP3.LUT R5, R0, R5, RZ, 0xfc, !PT ;  /* 0x0000000500057212 */ /* 0x000fca00078efcff */
[----:B------:R-:W-:Y:S01]  /*a8c0*/  STG.E.U8 desc[UR36][R2.64], R5 ;  /* 0x0000000502007986 */ /* 0x000fe2000c101124 */
[----:B------:R-:W-:Y:S05]  /*a8d0*/  EXIT ;  /* 0x000000000000794d */ /* 0x000fea0003800000 */
.L_x_4817:
[----:B------:R-:W-:-:S05]  /*a8e0*/  F2FP.BF16.F32.PACK_AB R18, RZ, R18 ;  /* 0x00000012ff12723e */ /* 0x000fca00000010ff */
[----:B------:R-:W-:Y:S01]  /*a8f0*/  STG.E.U16 desc[UR36][R2.64], R18 ;  /* 0x0000001202007986 */ /* 0x000fe2000c101524 */
[----:B------:R-:W-:Y:S05]  /*a900*/  EXIT ;  /* 0x000000000000794d */ /* 0x000fea0003800000 */
.L_x_4814:
        /* <DEDUP_REMOVED lines=11> */
.L_x_4826:
        /* <DEDUP_REMOVED lines=16> */
.L_x_4829:
[----:B------:R-:W-:-:S04]  /*aac0*/  LOP3.LUT R18, R18, 0x80000000, RZ, 0xc0, !PT ;  /* 0x8000000012127812 */ /* 0x000fc800078ec0ff */
[----:B------:R-:W-:-:S04]  /*aad0*/  SHF.R.U32.HI R5, RZ, 0x18, R18 ;  /* 0x00000018ff057819 */ /* 0x000fc80000011612 */
[----:B------:R-:W-:-:S04]  /*aae0*/  LOP3.LUT R4, R4, R5, RZ, 0xfc, !PT ;  /* 0x0000000504047212 */ /* 0x000fc800078efcff */
[----:B------:R-:W-:-:S07]  /*aaf0*/  PRMT R0, R4, 0x7610, R0 ;  /* 0x0000761004007816 */ /* 0x000fce0000000000 */
.L_x_4828:
[----:B------:R-:W-:Y:S05]  /*ab00*/  BSYNC B0 ;  /* 0x0000000000007941 */ /* 0x000fea0003800000 */
.L_x_4827:
[----:B------:R-:W-:Y:S01]  /*ab10*/  STG.E.U8 desc[UR36][R2.64], R0 ;  /* 0x0000000002007986 */ /* 0x000fe2000c101124 */
[----:B------:R-:W-:Y:S05]  /*ab20*/  EXIT ;  /* 0x000000000000794d */ /* 0x000fea0003800000 */
.L_x_4825:
        /* <DEDUP_REMOVED lines=16> */
.L_x_4832:
[----:B------:R-:W-:-:S04]  /*ac30*/  LOP3.LUT R18, R18, 0x80000000, RZ, 0xc0, !PT ;  /* 0x8000000012127812 */ /* 0x000fc800078ec0ff */
[----:B------:R-:W-:-:S04]  /*ac40*/  SHF.R.U32.HI R5, RZ, 0x18, R18 ;  /* 0x00000018ff057819 */ /* 0x000fc80000011612 */
[----:B------:R-:W-:-:S04]  /*ac50*/  LOP3.LUT R4, R4, R5, RZ, 0xfc, !PT ;  /* 0x0000000504047212 */ /* 0x000fc800078efcff */
[----:B------:R-:W-:-:S07]  /*ac60*/  PRMT R0, R4, 0x7610, R0 ;  /* 0x0000761004007816 */ /* 0x000fce0000000000 */
.L_x_4831:
[----:B------:R-:W-:Y:S05]  /*ac70*/  BSYNC B0 ;  /* 0x0000000000007941 */ /* 0x000fea0003800000 */
.L_x_4830:
[----:B------:R-:W-:Y:S01]  /*ac80*/  STG.E.U8 desc[UR36][R2.64], R0 ;  /* 0x0000000002007986 */ /* 0x000fe2000c101124 */
[----:B------:R-:W-:Y:S05]  /*ac90*/  EXIT ;  /* 0x000000000000794d */ /* 0x000fea0003800000 */
.L_x_4824:
        /* <DEDUP_REMOVED lines=21> */
.L_x_4807:
        /* <DEDUP_REMOVED lines=16> */
.L_x_4835:
[----:B------:R-:W-:Y:S05]  /*aef0*/  EXIT ;  /* 0x000000000000794d */ /* 0x000fea0003800000 */
.L_x_4834:
[----:B------:R-:W0:Y:S02]  /*af00*/  F2I.U64.TRUNC R18, R18 ;  /* 0x0000001200127311 */ /* 0x000e24000020d800 */
[----:B0-----:R-:W-:Y:S01]  /*af10*/  STG.E.64 desc[UR36][R2.64], R18 ;  /* 0x0000001202007986 */ /* 0x001fe2000c101b24 */
[----:B------:R-:W-:Y:S05]  /*af20*/  EXIT ;  /* 0x000000000000794d */ /* 0x000fea0003800000 */
.L_x_4833:
[----:B------:R-:W0:Y:S02]  /*af30*/  F2I.FTZ.U32.TRUNC.NTZ R5, R18 ;  /* 0x0000001200057305 */ /* 0x000e24000021f000 */
[----:B0-----:R-:W-:Y:S01]  /*af40*/  STG.E desc[UR36][R2.64], R5 ;  /* 0x0000000502007986 */ /* 0x001fe2000c101924 */
[----:B------:R-:W-:Y:S05]  /*af50*/  EXIT ;  /* 0x000000000000794d */ /* 0x000fea0003800000 */
.L_x_4836:
        /* <DEDUP_REMOVED lines=10> */
.L_x_8052:


//--------------------- .text._ZN2at6native18elementwise_kernelILi128ELi2EZNS0_22gpu_kernel_impl_nocastINS0_13BinaryFunctorIfffZZZNS0_20copysign_kernel_cudaERNS_18TensorIteratorBaseEENKUlvE_clEvENKUlvE0_clEvEUlffE_EEEEvS5_RKT_EUliE_EEviT1_ --------------------------
	.section	.text._ZN2at6native18elementwise_kernelILi128ELi2EZNS0_22gpu_kernel_impl_nocastINS0_13BinaryFunctorIfffZZZNS0_20copysign_kernel_cudaERNS_18TensorIteratorBaseEENKUlvE_clEvENKUlvE0_clEvEUlffE_EEEEvS5_RKT_EUliE_EEviT1_,"ax",@progbits
	.align	128
        .global         _ZN2at6native18elementwise_kernelILi128ELi2EZNS0_22gpu_kernel_impl_nocastINS0_13BinaryFunctorIfffZZZNS0_20copysign_kernel_cudaERNS_18TensorIteratorBaseEENKUlvE_clEvENKUlvE0_clEvEUlffE_EEEEvS5_RKT_EUliE_EEviT1_
        .type           _ZN2at6native18elementwise_kernelILi128ELi2EZNS0_22gpu_kernel_impl_nocastINS0_13BinaryFunctorIfffZZZNS0_20copysign_kernel_cudaERNS_18TensorIteratorBaseEENKUlvE_clEvENKUlvE0_clEvEUlffE_EEEEvS5_RKT_EUliE_EEviT1_,@function
        .size           _ZN2at6native18elementwise_kernelILi128ELi2EZNS0_22gpu_kernel_impl_nocastINS0_13BinaryFunctorIfffZZZNS0_20copysign_kernel_cudaERNS_18TensorIteratorBaseEENKUlvE_clEvENKUlvE0_clEvEUlffE_EEEEvS5_RKT_EUliE_EEviT1_,(.L_x_8053 - _ZN2at6native18elementwise_kernelILi128ELi2EZNS0_22gpu_kernel_impl_nocastINS0_13BinaryFunctorIfffZZZNS0_20copysign_kernel_cudaERNS_18TensorIteratorBaseEENKUlvE_clEvENKUlvE0_clEvEUlffE_EEEEvS5_RKT_EUliE_EEviT1_)
        .other          _ZN2at6native18elementwise_kernelILi128ELi2EZNS0_22gpu_kernel_impl_nocastINS0_13BinaryFunctorIfffZZZNS0_20copysign_kernel_cudaERNS_18TensorIteratorBaseEENKUlvE_clEvENKUlvE0_clEvEUlffE_EEEEvS5_RKT_EUliE_EEviT1_,@"STO_CUDA_ENTRY STV_DEFAULT"
_ZN2at6native18elementwise_kernelILi128ELi2EZNS0_22gpu_kernel_impl_nocastINS0_13BinaryFunctorIfffZZZNS0_20copysign_kernel_cudaERNS_18TensorIteratorBaseEENKUlvE_clEvENKUlvE0_clEvEUlffE_EEEEvS5_RKT_EUliE_EEviT1_:
.text._ZN2at6native18elementwise_kernelILi128ELi2EZNS0_22gpu_kernel_impl_nocastINS0_13BinaryFunctorIfffZZZNS0_20copysign_kernel_cudaERNS_18TensorIteratorBaseEENKUlvE_clEvENKUlvE0_clEvEUlffE_EEEEvS5_RKT_EUliE_EEviT1_:
[----:B------:R-:W-:Y:S01]  /*0000*/  LDC R1, c[0x0][0x28] ;  /* 0x00000a00ff017b82 */ /* 0x000fe20000000800 */
[----:B------:R-:W0:Y:S01]  /*0010*/  S2R R0, SR_CTAID.X ;  /* 0x0000000000007919 */ /* 0x000e220000002500 */
[----:B------:R-:W-:Y:S01]  /*0020*/  ULDC UR6, c[0x0][0x210] ;  /* 0x0000840000067ab9 */ /* 0x000fe20000000800 */
[----:B------:R-:W-:Y:S01]  /*0030*/  ULDC.64 UR4, c[0x0][0x208] ;  /* 0x0000820000047ab9 */ /* 0x000fe20000000a00 */
[----:B------:R-:W-:Y:S01]  /*0040*/  BSSY B0, `(.L_x_4837) ;  /* 0x0000175000007945 */ /* 0x000fe20003800000 */
[----:B------:R-:W0:Y:S02]  /*0050*/  S2R R3, SR_TID.X ;  /* 0x0000000000037919 */ /* 0x000e240000002100 */
[----:B0-----:R-:W-:-:S04]  /*0060*/  LEA R0, R0, R3, 0x8 ;  /* 0x0000000300007211 */ /* 0x001fc800078e40ff */
[----:B------:R-:W-:Y:S02]  /*0070*/  ISETP.GE.AND P0, PT, R0, UR6, PT ;  /* 0x0000000600007c0c */ /* 0x000fe4000bf06270 */
[----:B------:R-:W-:-:S11]  /*0080*/  MOV R9, R0 ;  /* 0x0000000000097202 */ /* 0x000fd60000000f00 */
[----:B------:R-:W-:Y:S05]  /*0090*/  @P0 BRA `(.L_x_4838) ;  /* 0x0000001400bc0947 */ /* 0x000fea0003800000 */
[----:B------:R-:W0:Y:S01]  /*00a0*/  LDC R5, c[0x0][0x218] ;  /* 0x00008600ff057b82 */ /* 0x000e220000000800 */
[----:B------:R-:W-:Y:S01]  /*00b0*/  HFMA2.MMA R4, -RZ, RZ, 0, 0 ;  /* 0x00000000ff047435 */ /* 0x000fe200000001ff */
[----:B------:R-:W-:Y:S02]  /*00c0*/  CS2R R2, SRZ ;  /* 0x0000000000027805 */ /* 0x000fe4000001ff00 */
        /* <DEDUP_REMOVED lines=350> */
.L_x_4839:
[----:B------:R-:W-:Y:S01]  /*16b0*/  ULDC.64 UR8, c[0x0][0x480] ;  /* 0x0001200000087ab9 */ /* 0x000fe20000000a00 */
[----:B------:R-:W-:Y:S01]  /*16c0*/  ULDC.64 UR10, c[0x0][0x488] ;  /* 0x00012200000a7ab9 */ /* 0x000fe20000000a00 */
[----:B------:R-:W-:Y:S02]  /*16d0*/  IADD3 R6, P0, R2, UR8, RZ ;  /* 0x0000000802067c10 */ /* 0x000fe4000ff1e0ff */
[----:B------:R-:W-:Y:S02]  /*16e0*/  IADD3 R4, P1, R4, UR10, RZ ;  /* 0x0000000a04047c10 */ /* 0x000fe4000ff3e0ff */
[----:B------:R-:W-:Y:S01]  /*16f0*/  IADD3.X R7, RZ, UR9, RZ, P0, !PT ;  /* 0x00000009ff077c10 */ /* 0x000fe200087fe4ff */
[----:B------:R-:W-:Y:S01]  /*1700*/  ULDC.64 UR8, c[0x0][0x478] ;  /* 0x00011e0000087ab9 */ /* 0x000fe20000000a00 */
[----:B------:R-:W-:-:S04]  /*1710*/  IADD3.X R5, RZ, UR11, RZ, P1, !PT ;  /* 0x0000000bff057c10 */ /* 0x000fc80008ffe4ff */
[----:B------:R-:W2:Y:S04]  /*1720*/  LDG.E R7, desc[UR4][R6.64] ;  /* 0x0000000406077981 */ /* 0x000ea8000c1e1900 */
[----:B------:R-:W2:Y:S01]  /*1730*/  LDG.E R4, desc[UR4][R4.64] ;  /* 0x0000000404047981 */ /* 0x000ea2000c1e1900 */
[----:B------:R-:W-:-:S04]  /*1740*/  IADD3 R2, P0, R3, UR8, RZ ;  /* 0x0000000803027c10 */ /* 0x000fc8000ff1e0ff */
[----:B------:R-:W-:Y:S02]  /*1750*/  IADD3.X R3, RZ, UR9, RZ, P0, !PT ;  /* 0x00000009ff037c10 */ /* 0x000fe400087fe4ff */
[----:B------:R-:W-:Y:S02]  /*1760*/  IADD3 R9, R0, 0x80, RZ ;  /* 0x0000008000097810 */ /* 0x000fe40007ffe0ff */
[----:B--2---:R-:W-:-:S05]  /*1770*/  LOP3.LUT R11, R7, 0x80000000, R4, 0xb8, !PT ;  /* 0x80000000070b7812 */ /* 0x004fca00078eb804 */
[----:B------:R0:W-:Y:S02]  /*1780*/  STG.E desc[UR4][R2.64], R11 ;  /* 0x0000000b02007986 */ /* 0x0001e4000c101904 */
.L_x_4838:
[----:B------:R-:W-:Y:S05]  /*1790*/  BSYNC B0 ;  /* 0x0000000000007941 */ /* 0x000fea0003800000 */
.L_x_4837:
[----:B------:R-:W-:-:S13]  /*17a0*/  ISETP.GE.AND P0, PT, R9, UR6, PT ;  /* 0x0000000609007c0c */ /* 0x000fda000bf06270 */
[----:B------:R-:W-:Y:S05]  /*17b0*/  @P0 EXIT ;  /* 0x000000000000094d */ /* 0x000fea0003800000 */
[----:B------:R-:W1:Y:S01]  /*17c0*/  LDC R8, c[0x0][0x218] ;  /* 0x00008600ff087b82 */ /* 0x000e620000000800 */
[----:B------:R-:W-:Y:S01]  /*17d0*/  HFMA2.MMA R0, -RZ, RZ, 0, 0 ;  /* 0x00000000ff007435 */ /* 0x000fe200000001ff */
        /* <DEDUP_REMOVED lines=334> */
[----:B------:R-:W-:-:S03]  /*2cc0*/  @P0 MOV R8, RZ ;  /* 0x000000ff00080202 */ /* 0x000fc60000000f00 */
[----:B------:R-:W1:Y:S08]  /*2cd0*/  @P0 LDC R13, c[0x0][0x33c] ;  /* 0x0000cf00ff0d0b82 */ /* 0x000e700000000800 */
[----:B------:R-:W2:Y:S08]  /*2ce0*/  @P0 LDC.64 R6, c[0x0][0x468] ;  /* 0x00011a00ff060b82 */ /* 0x000eb00000000a00 */
[----:B------:R-:W3:Y:S01]  /*2cf0*/  @P0 LDC R12, c[0x0][0x470] ;  /* 0x00011c00ff0c0b82 */ /* 0x000ee20000000800 */
[----:B0-----:R-:W-:-:S05]  /*2d00*/  @P0 IMAD.HI.U32 R4, R9, R10, R8 ;  /* 0x0000000a09040227 */ /* 0x001fca00078e0008 */
[----:B------:R-:W-:Y:S02]  /*2d10*/  @P0 SHF.R.U32.HI R4, RZ, R11, R4 ;  /* 0x0000000bff040219 */ /* 0x000fe40000011604 */
[----:B------:R-:W-:Y:S02]  /*2d20*/  IADD3 R11, -R9, RZ, RZ ;  /* 0x000000ff090b7210 */ /* 0x000fe40007ffe1ff */
[----:B------:R-:W-:-:S03]  /*2d30*/  @P0 IADD3 R8, -R4, RZ, RZ ;  /* 0x000000ff04080210 */ /* 0x000fc60007ffe1ff */
[----:B------:R-:W-:Y:S01]  /*2d40*/  IMAD R5, R11, UR8, R5 ;  /* 0x000000080b057c24 */ /* 0x000fe2000f8e0205 */
[----:B------:R-:W-:Y:S01]  /*2d50*/  ULDC.64 UR8, c[0x0][0x460] ;  /* 0x0001180000087ab9 */ /* 0x000fe20000000a00 */
[----:B-1----:R-:W-:Y:S02]  /*2d60*/  @P0 IMAD R9, R13, R8, R9 ;  /* 0x000000080d090224 */ /* 0x002fe400078e0209 */
[C---:B------:R-:W-:Y:S02]  /*2d70*/  IMAD R3, R5.reuse, UR6, R3 ;  /* 0x0000000605037c24 */ /* 0x040fe4000f8e0203 */
[C---:B------:R-:W-:Y:S02]  /*2d80*/  IMAD R2, R5.reuse, UR8, R2 ;  /* 0x0000000805027c24 */ /* 0x040fe4000f8e0202 */
[----:B------:R-:W-:Y:S02]  /*2d90*/  IMAD R0, R5, UR9, R0 ;  /* 0x0000000905007c24 */ /* 0x000fe4000f8e0200 */
[----:B--2---:R-:W-:-:S02]  /*2da0*/  @P0 IMAD R3, R9, R6, R3 ;  /* 0x0000000609030224 */ /* 0x004fc400078e0203 */
[C---:B------:R-:W-:Y:S02]  /*2db0*/  @P0 IMAD R2, R9.reuse, R7, R2 ;  /* 0x0000000709020224 */ /* 0x040fe400078e0202 */
[----:B---3--:R-:W-:-:S07]  /*2dc0*/  @P0 IMAD R0, R9, R12, R0 ;  /* 0x0000000c09000224 */ /* 0x008fce00078e0200 */
.L_x_4840:
        /* <DEDUP_REMOVED lines=11> */
[----:B--2---:R-:W-:-:S05]  /*2e80*/  LOP3.LUT R9, R7, 0x80000000, R4, 0xb8, !PT ;  /* 0x8000000007097812 */ /* 0x004fca00078eb804 */
[----:B------:R-:W-:Y:S01]  /*2e90*/  STG.E desc[UR4][R2.64], R9 ;  /* 0x0000000902007986 */ /* 0x000fe2000c101904 */
[----:B------:R-:W-:Y:S05]  /*2ea0*/  EXIT ;  /* 0x000000000000794d */ /* 0x000fea0003800000 */
.L_x_4841:
        /* <DEDUP_REMOVED lines=13> */
.L_x_8053:


//--------------------- .text._ZN2at6native27unrolled_elementwise_kernelINS0_13BinaryFunctorIfffZZZNS0_20copysign_kernel_cudaERNS_18TensorIteratorBaseEENKUlvE_clEvENKUlvE0_clEvEUlffE_EESt5arrayIPcLm3EELi4E23TrivialOffsetCalculatorILi2EjESC_ILi1EjENS0_6memory15LoadWithoutCastENSF_16StoreWithoutCastEEEviT_T0_T2_T3_T4_T5_ --------------------------
	.section	.text._ZN2at6native27unrolled_elementwise_kernelINS0_13BinaryFunctorIfffZZZNS0_20copysign_kernel_cudaERNS_18TensorIteratorBaseEENKUlvE_clEvENKUlvE0_clEvEUlffE_EESt5arrayIPcLm3EELi4E23TrivialOffsetCalculatorILi2EjESC_ILi1EjENS0_6memory15LoadWithoutCastENSF_16StoreWithoutCastEEEviT_T0_T2_T3_T4_T5_,"ax",@progbits
	.align	128
        .global         _ZN2at6native27unrolled_elementwise_kernelINS0_13BinaryFunctorIfffZZZNS0_20copysign_kernel_cudaERNS_18TensorIteratorBaseEENKUlvE_clEvENKUlvE0_clEvEUlffE_EESt5arrayIPcLm3EELi4E23TrivialOffsetCalculatorILi2EjESC_ILi1EjENS0_6memory15LoadWithoutCastENSF_16StoreWithoutCastEEEviT_T0_T2_T3_T4_T5_
        .type           _ZN2at6native27unrolled_elementwise_kernelINS0_13BinaryFunctorIfffZZZNS0_20copysign_kernel_cudaERNS_18TensorIteratorBaseEENKUlvE_clEvENKUlvE0_clEvEUlffE_EESt5arrayIPcLm3EELi4E23TrivialOffsetCalculatorILi2EjESC_ILi1EjENS0_6memory15LoadWithoutCastENSF_16StoreWithoutCastEEEviT_T0_T2_T3_T4_T5_,@function
        .size           _ZN2at6native27unrolled_elementwise_kernelINS0_13BinaryFunctorIfffZZZNS0_20copysign_kernel_cudaERNS_18TensorIteratorBaseEENKUlvE_clEvENKUlvE0_clEvEUlffE_EESt5arrayIPcLm3EELi4E23TrivialOffsetCalculatorILi2EjESC_ILi1EjENS0_6memory15LoadWithoutCastENSF_16StoreWithoutCastEEEviT_T0_T2_T3_T4_T5_,(.L_x_8054 - _ZN2at6native27unrolled_elementwise_kernelINS0_13BinaryFunctorIfffZZZNS0_20copysign_kernel_cudaERNS_18TensorIteratorBaseEENKUlvE_clEvENKUlvE0_clEvEUlffE_EESt5arrayIPcLm3EELi4E23TrivialOffsetCalculatorILi2EjESC_ILi1EjENS0_6memory15LoadWithoutCastENSF_16StoreWithoutCastEEEviT_T0_T2_T3_T4_T5_)
        .other          _ZN2at6native27unrolled_elementwise_kernelINS0_13BinaryFunctorIfffZZZNS0_20copysign_kernel_cudaERNS_18TensorIteratorBaseEENKUlvE_clEvENKUlvE0_clEvEUlffE_EESt5arrayIPcLm3EELi4E23TrivialOffsetCalculatorILi2EjESC_ILi1EjENS0_6memory15LoadWithoutCastENSF_16StoreWithoutCastEEEviT_T0_T2_T3_T4_T5_,@"STO_CUDA_ENTRY STV_DEFAULT"
_ZN2at6native27unrolled_elementwise_kernelINS0_13BinaryFunctorIfffZZZNS0_20copysign_kernel_cudaERNS_18TensorIteratorBaseEENKUlvE_clEvENKUlvE0_clEvEUlffE_EESt5arrayIPcLm3EELi4E23TrivialOffsetCalculatorILi2EjESC_ILi1EjENS0_6memory15LoadWithoutCastENSF_16StoreWithoutCastEEEviT_T0_T2_T3_T4_T5_:
.text._ZN2at6native27unrolled_elementwise_kernelINS0_13BinaryFunctorIfffZZZNS0_20copysign_kernel_cudaERNS_18TensorIteratorBaseEENKUlvE_clEvENKUlvE0_clEvEUlffE_EESt5arrayIPcLm3EELi4E23TrivialOffsetCalculatorILi2EjESC_ILi1EjENS0_6memory15LoadWithoutCastENSF_16StoreWithoutCastEEEviT_T0_T2_T3_T4_T5_:
[----:B------:R-:W-:Y:S01]  /*0000*/  LDC R1, c[0x0][0x28] ;  /* 0x00000a00ff017b82 */ /* 0x000fe20000000800 */
[----:B------:R-:W0:Y:S07]  /*0010*/  S2R R0, SR_CTAID.X ;  /* 0x0000000000007919 */ /* 0x000e2e0000002500 */
[----:B------:R-:W0:Y:S01]  /*0020*/  LDC R3, c[0x0][0x210] ;  /* 0x00008400ff037b82 */ /* 0x000e220000000800 */
[----:B------:R-:W-:Y:S01]  /*0030*/  CS2R R8, SRZ ;  /* 0x0000000000087805 */ /* 0x000fe2000001ff00 */
[----:B------:R-:W-:Y:S01]  /*0040*/  ULDC.64 UR4, c[0x0][0x208] ;  /* 0x0000820000047ab9 */ /* 0x000fe20000000a00 */
[----:B------:R-:W1:Y:S01]  /*0050*/  S2R R7, SR_TID.X ;  /* 0x0000000000077919 */ /* 0x000e620000002100 */
[----:B0-----:R-:W-:-:S02]  /*0060*/  IMAD R6, R0, -0x200, R3 ;  /* 0xfffffe0000067824 */ /* 0x001fc400078e0203 */
[----:B-1----:R-:W-:-:S03]  /*0070*/  IMAD.MOV.U32 R15, RZ, RZ, R7 ;  /* 0x000000ffff0f7224 */ /* 0x002fc600078e0007 */
[----:B------:R-:W-:-:S13]  /*0080*/  ISETP.GE.AND P0, PT, R7, R6, PT ;  /* 0x000000060700720c */ /* 0x000fda0003f06270 */
[----:B------:R-:W-:Y:S01]  /*0090*/  @!P0 LEA R17, R0, R15, 0x9 ;  /* 0x0000000f00118211 */ /* 0x000fe200078e48ff */
[----:B------:R-:W-:Y:S01]  /*00a0*/  @!P0 VIADD R15, R15, 0x80 ;  /* 0x000000800f0f8836 */ /* 0x000fe20000000000 */
[----:B------:R-:W0:Y:S04]  /*00b0*/  @!P0 LDC.64 R18, c[0x0][0x220] ;  /* 0x00008800ff128b82 */ /* 0x000e280000000a00 */
[----:B------:R-:W-:-:S04]  /*00c0*/  ISETP.GE.AND P1, PT, R15, R6, PT ;  /* 0x000000060f00720c */ /* 0x000fc80003f26270 */
[----:B------:R-:W1:Y:S09]  /*00d0*/  @!P0 LDC.64 R20, c[0x0][0x228] ;  /* 0x00008a00ff148b82 */ /* 0x000e720000000a00 */
[----:B------:R-:W-:Y:S01]  /*00e0*/  @!P1 LEA R23, R0, R15, 0x9 ;  /* 0x0000000f00179211 */ /* 0x000fe200078e48ff */
[----:B------:R-:W-:Y:S01]  /*00f0*/  @!P1 VIADD R15, R15, 0x80 ;  /* 0x000000800f0f9836 */ /* 0x000fe20000000000 */
[----:B------:R-:W2:Y:S04]  /*0100*/  @!P1 LDC.64 R2, c[0x0][0x220] ;  /* 0x00008800ff029b82 */ /* 0x000ea80000000a00 */
[----:B------:R-:W-:Y:S01]  /*0110*/  ISETP.GE.AND P2, PT, R15, R6, PT ;  /* 0x000000060f00720c */ /* 0x000fe20003f46270 */
[----:B0-----:R-:W-:-:S03]  /*0120*/  @!P0 IMAD.WIDE.U32 R18, R17, 0x4, R18 ;  /* 0x0000000411128825 */ /* 0x001fc600078e0012 */
[----:B------:R-:W0:Y:S02]  /*0130*/  @!P1 LDC.64 R4, c[0x0][0x228] ;  /* 0x00008a00ff049b82 */ /* 0x000e240000000a00 */
[----:B------:R-:W3:Y:S01]  /*0140*/  @!P0 LDG.E R9, desc[UR4][R18.64] ;  /* 0x0000000412098981 */ /* 0x000ee2000c1e1900 */
[----:B-1----:R-:W-:-:S06]  /*0150*/  @!P0 IMAD.WIDE.U32 R20, R17, 0x4, R20 ;  /* 0x0000000411148825 */ /* 0x002fcc00078e0014 */
[----:B------:R-:W1:Y:S01]  /*0160*/  @!P2 LDC.64 R12, c[0x0][0x220] ;  /* 0x00008800ff0cab82 */ /* 0x000e620000000a00 */
[----:B------:R-:W3:Y:S07]  /*0170*/  @!P0 LDG.E R8, desc[UR4][R20.64] ;  /* 0x0000000414088981 */ /* 0x000eee000c1e1900 */
[----:B------:R-:W4:Y:S01]  /*0180*/  @!P2 LDC.64 R10, c[0x0][0x228] ;  /* 0x00008a00ff0aab82 */ /* 0x000f220000000a00 */
[----:B------:R-:W-:Y:S01]  /*0190*/  @!P2 LEA R17, R0, R15, 0x9 ;  /* 0x0000000f0011a211 */ /* 0x000fe200078e48ff */
[----:B--2---:R-:W-:-:S04]  /*01a0*/  @!P1 IMAD.WIDE.U32 R2, R23, 0x4, R2 ;  /* 0x0000000417029825 */ /* 0x004fc800078e0002 */
[----:B0-----:R-:W-:-:S04]  /*01b0*/  @!P1 IMAD.WIDE.U32 R4, R23, 0x4, R4 ;  /* 0x0000000417049825 */ /* 0x001fc800078e0004 */
[----:B------:R-:W-:Y:S02]  /*01c0*/  IMAD.MOV.U32 R14, RZ, RZ, RZ ;  /* 0x000000ffff0e7224 */ /* 0x000fe400078e00ff */
[----:B-1----:R-:W-:-:S04]  /*01d0*/  @!P2 IMAD.WIDE.U32 R12, R17, 0x4, R12 ;  /* 0x00000004110ca825 */ /* 0x002fc800078e000c */
[----:B------:R-:W2:Y:S01]  /*01e0*/  @!P1 LDG.E R14, desc[UR4][R2.64] ;  /* 0x00000004020e9981 */ /* 0x000ea2000c1e1900 */
[----:B----4-:R-:W-:Y:S01]  /*01f0*/  @!P2 IMAD.WIDE.U32 R22, R17, 0x4, R10 ;  /* 0x000000041116a825 */ /* 0x010fe200078e000a */
[----:B------:R-:W-:Y:S01]  /*0200*/  HFMA2.MMA R17, -RZ, RZ, 0, 0 ;  /* 0x00000000ff117435 */ /* 0x000fe200000001ff */
[----:B------:R-:W-:-:S06]  /*0210*/  CS2R R10, SRZ ;  /* 0x00000000000a7805 */ /* 0x000fcc000001ff00 */
[----:B------:R0:W2:Y:S04]  /*0220*/  @!P1 LDG.E R11, desc[UR4][R4.64] ;  /* 0x00000004040b9981 */ /* 0x0000a8000c1e1900 */
[----:B------:R1:W4:Y:S04]  /*0230*/  @!P2 LDG.E R17, desc[UR4][R12.64] ;  /* 0x000000040c11a981 */ /* 0x000328000c1e1900 */
[----:B------:R-:W4:Y:S01]  /*0240*/  @!P2 LDG.E R10, desc[UR4][R22.64] ;  /* 0x00000004160aa981 */ /* 0x000f22000c1e1900 */
[----:B------:R-:W-:Y:S01]  /*0250*/  @!P2 VIADD R15, R15, 0x80 ;  /* 0x000000800f0fa836 */ /* 0x000fe20000000000 */
[----:B0-----:R-:W0:Y:S04]  /*0260*/  @!P0 LDC.64 R4, c[0x0][0x218] ;  /* 0x00008600ff048b82 */ /* 0x001e280000000a00 */
[----:B------:R-:W-:-:S13]  /*0270*/  ISETP.GE.AND P1, PT, R15, R6, PT ;  /* 0x000000060f00720c */ /* 0x000fda0003f26270 */
[----:B------:R-:W0:Y:S08]  /*0280*/  @!P1 LDC.64 R18, c[0x0][0x220] ;  /* 0x00008800ff129b82 */ /* 0x000e300000000a00 */
[----:B------:R-:W0:Y:S01]  /*0290*/  @!P1 LDC.64 R20, c[0x0][0x228] ;  /* 0x00008a00ff149b82 */ /* 0x000e220000000a00 */
[----:B------:R-:W-:Y:S01]  /*02a0*/  @!P1 LEA R15, R0, R15, 0x9 ;  /* 0x0000000f000f9211 */ /* 0x000fe200078e48ff */
[----:B-1----:R-:W-:Y:S01]  /*02b0*/  VIADD R12, R7, 0x80 ;  /* 0x00000080070c7836 */ /* 0x002fe20000000000 */
[----:B------:R-:W-:-:S02]  /*02c0*/  MOV R13, R7 ;  /* 0x00000007000d7202 */ /* 0x000fc40000000f00 */
[----:B------:R-:W-:Y:S02]  /*02d0*/  @!P0 LEA R7, R0, R7, 0x9 ;  /* 0x0000000700078211 */ /* 0x000fe400078e48ff */
[----:B------:R-:W-:-:S03]  /*02e0*/  CS2R R2, SRZ ;  /* 0x0000000000027805 */ /* 0x000fc6000001ff00 */
[----:B0-----:R-:W-:-:S04]  /*02f0*/  @!P0 IMAD.WIDE.U32 R4, R7, 0x4, R4 ;  /* 0x0000000407048825 */ /* 0x001fc800078e0004 */
[----:B------:R-:W-:-:S04]  /*0300*/  @!P1 IMAD.WIDE.U32 R18, R15, 0x4, R18 ;  /* 0x000000040f129825 */ /* 0x000fc800078e0012 */
[----:B------:R-:W-:Y:S01]  /*0310*/  @!P1 IMAD.WIDE.U32 R20, R15, 0x4, R20 ;  /* 0x000000040f149825 */ /* 0x000fe200078e0014 */
[----:B------:R0:W5:Y:S03]  /*0320*/  @!P1 LDG.E R2, desc[UR4][R18.64] ;  /* 0x0000000412029981 */ /* 0x000166000c1e1900 */
[----:B------:R-:W-:Y:S01]  /*0330*/  @!P0 IMAD.MOV.U32 R13, RZ, RZ, R12 ;  /* 0x000000ffff0d8224 */ /* 0x000fe200078e000c */
[----:B------:R0:W5:Y:S04]  /*0340*/  @!P1 LDG.E R3, desc[UR4][R20.64] ;  /* 0x0000000414039981 */ /* 0x000168000c1e1900 */
[----:B------:R-:W-:Y:S01]  /*0350*/  ISETP.GE.AND P1, PT, R13, R6, PT ;  /* 0x000000060d00720c */ /* 0x000fe20003f26270 */
[----:B------:R-:W-:Y:S01]  /*0360*/  BSSY B0, `(.L_x_4842) ;  /* 0x0000010000007945 */ /* 0x000fe20003800000 */
[----:B---3--:R-:W-:-:S05]  /*0370*/  LOP3.LUT R9, R9, 0x80000000, R8, 0xb8, !PT ;  /* 0x8000000009097812 */ /* 0x008fca00078eb808 */
[----:B------:R0:W-:Y:S01]  /*0380*/  @!P0 STG.E desc[UR4][R4.64], R9 ;  /* 0x0000000904008986 */ /* 0x0001e2000c101904 */
[----:B--2---:R-:W-:Y:S02]  /*0390*/  LOP3.LUT R11, R14, 0x80000000, R11, 0xb8, !PT ;  /* 0x800000000e0b7812 */ /* 0x004fe400078eb80b */
[----:B----4-:R-:W-:-:S03]  /*03a0*/  LOP3.LUT R17, R17, 0x80000000, R10, 0xb8, !PT ;  /* 0x8000000011117812 */ /* 0x010fc600078eb80a */
[----:B0-----:R-:W-:Y:S05]  /*03b0*/  @P1 BRA `(.L_x_4843) ;  /* 0x0000000000281947 */ /* 0x001fea0003800000 */
[----:B------:R-:W0:Y:S01]  /*03c0*/  LDC.64 R8, c[0x0][0x218] ;  /* 0x00008600ff087b82 */ /* 0x000e220000000a00 */
[----:B------:R-:W-:Y:S01]  /*03d0*/  IMAD R5, R0, 0x200, R13 ;  /* 0x0000020000057824 */ /* 0x000fe200078e020d */
[----:B------:R-:W-:-:S04]  /*03e0*/  IADD3 R13, R13, 0x80, RZ ;  /* 0x000000800d0d7810 */ /* 0x000fc80007ffe0ff */
[----:B------:R-:W-:-:S13]  /*03f0*/  ISETP.GE.AND P0, PT, R13, R6, PT ;  /* 0x000000060d00720c */ /* 0x000fda0003f06270 */
[----:B------:R-:W-:Y:S01]  /*0400*/  @!P0 IMAD R7, R0, 0x200, R13 ;  /* 0x0000020000078824 */ /* 0x000fe200078e020d */
[----:B------:R-:W-:Y:S01]  /*0410*/  @!P0 IADD3 R13, R13, 0x80, RZ ;  /* 0x000000800d0d8810 */ /* 0x000fe20007ffe0ff */
[----:B0-----:R-:W-:-:S04]  /*0420*/  IMAD.WIDE.U32 R4, R5, 0x4, R8 ;  /* 0x0000000405047825 */ /* 0x001fc800078e0008 */
[----:B------:R-:W-:Y:S01]  /*0430*/  @!P0 IMAD.WIDE.U32 R8, R7, 0x4, R8 ;  /* 0x0000000407088825 */ /* 0x000fe200078e0008 */
[----:B------:R0:W-:Y:S04]  /*0440*/  STG.E desc[UR4][R4.64], R11 ;  /* 0x0000000b04007986 */ /* 0x0001e8000c101904 */
[----:B------:R0:W-:Y:S02]  /*0450*/  @!P0 STG.E desc[UR4][R8.64], R17 ;  /* 0x0000001108008986 */ /* 0x0001e4000c101904 */
.L_x_4843:
[----:B------:R-:W-:Y:S05]  /*0460*/  BSYNC B0 ;  /* 0x0000000000007941 */ /* 0x000fea0003800000 */
.L_x_4842:
[----:B------:R-:W-:-:S13]  /*0470*/  ISETP.GE.AND P0, PT, R13, R6, PT ;  /* 0x000000060d00720c */ /* 0x000fda0003f06270 */
[----:B------:R-:W-:Y:S05]  /*0480*/  @P0 EXIT ;  /* 0x000000000000094d */ /* 0x000fea0003800000 */
[----:B0-----:R-:W0:Y:S01]  /*0490*/  LDC.64 R4, c[0x0][0x218] ;  /* 0x00008600ff047b82 */ /* 0x001e220000000a00 */
[----:B------:R-:W-:Y:S01]  /*04a0*/  IMAD R13, R0, 0x200, R13 ;  /* 0x00000200000d7824 */ /* 0x000fe200078e020d */
[----:B-----5:R-:W-:-:S03]  /*04b0*/  LOP3.LUT R7, R2, 0x80000000, R3, 0xb8, !PT ;  /* 0x8000000002077812 */ /* 0x020fc600078eb803 */
[----:B0-----:R-:W-:-:S05]  /*04c0*/  IMAD.WIDE.U32 R2, R13, 0x4, R4 ;  /* 0x000000040d027825 */ /* 0x001fca00078e0004 */
[----:B------:R-:W-:Y:S01]  /*04d0*/  STG.E desc[UR4][R2.64], R7 ;  /* 0x0000000702007986 */ /* 0x000fe2000c101904 */
[----:B------:R-:W-:Y:S05]  /*04e0*/  EXIT ;  /* 0x000000000000794d */ /* 0x000fea0003800000 */
.L_x_4844:
        /* <DEDUP_REMOVED lines=9> */
.L_x_8054:


//--------------------- .text._ZN2at6native29vectorized_elementwise_kernelILi2ENS0_13BinaryFunctorIfffZZZNS0_20copysign_kernel_cudaERNS_18TensorIteratorBaseEENKUlvE_clEvENKUlvE0_clEvEUlffE_EESt5arrayIPcLm3EEEEviT0_T1_ --------------------------
	.section	.text._ZN2at6native29vectorized_elementwise_kernelILi2ENS0_13BinaryFunctorIfffZZZNS0_20copysign_kernel_cudaERNS_18TensorIteratorBaseEENKUlvE_clEvENKUlvE0_clEvEUlffE_EESt5arrayIPcLm3EEEEviT0_T1_,"ax",@progbits
	.align	128
        .global         _ZN2at6native29vectorized_elementwise_kernelILi2ENS0_13BinaryFunctorIfffZZZNS0_20copysign_kernel_cudaERNS_18TensorIteratorBaseEENKUlvE_clEvENKUlvE0_clEvEUlffE_EESt5arrayIPcLm3EEEEviT0_T1_
        .type           _ZN2at6native29vectorized_elementwise_kernelILi2ENS0_13BinaryFunctorIfffZZZNS0_20copysign_kernel_cudaERNS_18TensorIteratorBaseEENKUlvE_clEvENKUlvE0_clEvEUlffE_EESt5arrayIPcLm3EEEEviT0_T1_,@function
        .size           _ZN2at6native29vectorized_elementwise_kernelILi2ENS0_13BinaryFunctorIfffZZZNS0_20copysign_kernel_cudaERNS_18TensorIteratorBaseEENKUlvE_clEvENKUlvE0_clEvEUlffE_EESt5arrayIPcLm3EEEEviT0_T1_,(.L_x_8055 - _ZN2at6native29vectorized_elementwise_kernelILi2ENS0_13BinaryFunctorIfffZZZNS0_20copysign_kernel_cudaERNS_18TensorIteratorBaseEENKUlvE_clEvENKUlvE0_clEvEUlffE_EESt5arrayIPcLm3EEEEviT0_T1_)
        .other          _ZN2at6native29vectorized_elementwise_kernelILi2ENS0_13BinaryFunctorIfffZZZNS0_20copysign_kernel_cudaERNS_18TensorIteratorBaseEENKUlvE_clEvENKUlvE0_clEvEUlffE_EESt5arrayIPcLm3EEEEviT0_T1_,@"STO_CUDA_ENTRY STV_DEFAULT"
_ZN2at6native29vectorized_elementwise_kernelILi2ENS0_13BinaryFunctorIfffZZZNS0_20copysign_kernel_cudaERNS_18TensorIteratorBaseEENKUlvE_clEvENKUlvE0_clEvEUlffE_EESt5arrayIPcLm3EEEEviT0_T1_:
.text._ZN2at6native29vectorized_elementwise_kernelILi2ENS0_13BinaryFunctorIfffZZZNS0_20copysign_kernel_cudaERNS_18TensorIteratorBaseEENKUlvE_clEvENKUlvE0_clEvEUlffE_EESt5arrayIPcLm3EEEEviT0_T1_:
        /* <DEDUP_REMOVED lines=16> */
[----:B------:R-:W4:Y:S01]  /*0100*/  LDG.E.64 R12, desc[UR4][R16.64+0x400] ;  /* 0x00040004100c7981 */ /* 0x000f22000c1e1b00 */
[----:B------:R-:W-:-:S03]  /*0110*/  IMAD.WIDE.U32 R18, R2, 0x8, R6 ;  /* 0x0000000802127825 */ /* 0x000fc600078e0006 */
[----:B------:R-:W5:Y:S04]  /*0120*/  LDG.E.64 R4, desc[UR4][R16.64+0x800] ;  /* 0x0008000410047981 */ /* 0x000f68000c1e1b00 */
[----:B------:R-:W2:Y:S04]  /*0130*/  LDG.E.64 R24, desc[UR4][R18.64] ;  /* 0x0000000412187981 */ /* 0x000ea8000c1e1b00 */
[----:B------:R-:W4:Y:S04]  /*0140*/  LDG.E.64 R8, desc[UR4][R18.64+0x400] ;  /* 0x0004000412087981 */ /* 0x000f28000c1e1b00 */
[----:B------:R-:W5:Y:S04]  /*0150*/  LDG.E.64 R6, desc[UR4][R18.64+0x800] ;  /* 0x0008000412067981 */ /* 0x000f68000c1e1b00 */
[----:B------:R-:W5:Y:S04]  /*0160*/  LDG.E.64 R10, desc[UR4][R16.64+0xc00] ;  /* 0x000c0004100a7981 */ /* 0x000f68000c1e1b00 */
[----:B------:R-:W5:Y:S01]  /*0170*/  LDG.E.64 R14, desc[UR4][R18.64+0xc00] ;  /* 0x000c0004120e7981 */ /* 0x000f62000c1e1b00 */
[----:B---3--:R-:W-:-:S04]  /*0180*/  IMAD.WIDE.U32 R20, R0, 0x4, R20 ;  /* 0x0000000400147825 */ /* 0x008fc800078e0014 */
[----:B------:R-:W-:Y:S01]  /*0190*/  IMAD.WIDE R20, R2, 0x8, R20 ;  /* 0x0000000802147825 */ /* 0x000fe200078e0214 */
[----:B--2---:R-:W-:Y:S02]  /*01a0*/  LOP3.LUT R23, R23, 0x80000000, R25, 0xb8, !PT ;  /* 0x8000000017177812 */ /* 0x004fe400078eb819 */
[----:B------:R-:W-:Y:S02]  /*01b0*/  LOP3.LUT R22, R22, 0x80000000, R24, 0xb8, !PT ;  /* 0x8000000016167812 */ /* 0x000fe400078eb818 */
[----:B----4-:R-:W-:Y:S02]  /*01c0*/  LOP3.LUT R9, R13, 0x80000000, R9, 0xb8, !PT ;  /* 0x800000000d097812 */ /* 0x010fe400078eb809 */
[----:B------:R-:W-:Y:S02]  /*01d0*/  LOP3.LUT R8, R12, 0x80000000, R8, 0xb8, !PT ;  /* 0x800000000c087812 */ /* 0x000fe400078eb808 */
[----:B-----5:R-:W-:Y:S02]  /*01e0*/  LOP3.LUT R5, R5, 0x80000000, R7, 0xb8, !PT ;  /* 0x8000000005057812 */ /* 0x020fe400078eb807 */
[----:B------:R-:W-:Y:S01]  /*01f0*/  LOP3.LUT R4, R4, 0x80000000, R6, 0xb8, !PT ;  /* 0x8000000004047812 */ /* 0x000fe200078eb806 */
[----:B------:R-:W-:Y:S01]  /*0200*/  STG.E.64 desc[UR4][R20.64], R22 ;  /* 0x0000001614007986 */ /* 0x000fe2000c101b04 */
[----:B------:R-:W-:-:S02]  /*0210*/  LOP3.LUT R11, R11, 0x80000000, R15, 0xb8, !PT ;  /* 0x800000000b0b7812 */ /* 0x000fc400078eb80f */
[----:B------:R-:W-:Y:S01]  /*0220*/  LOP3.LUT R10, R10, 0x80000000, R14, 0xb8, !PT ;  /* 0x800000000a0a7812 */ /* 0x000fe200078eb80e */
[----:B------:R-:W-:Y:S04]  /*0230*/  STG.E.64 desc[UR4][R20.64+0x400], R8 ;  /* 0x0004000814007986 */ /* 0x000fe8000c101b04 */
[----:B------:R-:W-:Y:S04]  /*0240*/  STG.E.64 desc[UR4][R20.64+0x800], R4 ;  /* 0x0008000414007986 */ /* 0x000fe8000c101b04 */
[----:B------:R-:W-:Y:S01]  /*0250*/  STG.E.64 desc[UR4][R20.64+0xc00], R10 ;  /* 0x000c000a14007986 */ /* 0x000fe2000c101b04 */
[----:B------:R-:W-:Y:S05]  /*0260*/  EXIT ;  /* 0x000000000000794d */ /* 0x000fea0003800000 */
.L_x_4845:
[----:B------:R-:W0:Y:S02]  /*0270*/  S2R R3, SR_TID.X ;  /* 0x0000000000037919 */ /* 0x000e240000002100 */
[----:B0-----:R-:W-:Y:S01]  /*0280*/  ISETP.GE.AND P0, PT, R3, R2, PT ;  /* 0x000000020300720c */ /* 0x001fe20003f06270 */
[----:B------:R-:W-:-:S12]  /*0290*/  IMAD.MOV.U32 R9, RZ, RZ, R3 ;  /* 0x000000ffff097224 */ /* 0x000fd800078e0003 */
[----:B------:R-:W-:Y:S01]  /*02a0*/  @!P0 IADD3 R7, R0, R9, RZ ;  /* 0x0000000900078210 */ /* 0x000fe20007ffe0ff */
[----:B------:R-:W-:Y:S01]  /*02b0*/  @!P0 VIADD R9, R9, 0x80 ;  /* 0x0000008009098836 */ /* 0x000fe20000000000 */
[----:B------:R-:W0:Y:S04]  /*02c0*/  @!P0 LDC.64 R22, c[0x0][0x220] ;  /* 0x00008800ff168b82 */ /* 0x000e280000000a00 */
[----:B------:R-:W-:-:S04]  /*02d0*/  ISETP.GE.AND P4, PT, R9, R2, PT ;  /* 0x000000020900720c */ /* 0x000fc80003f86270 */
[----:B------:R-:W1:Y:S09]  /*02e0*/  @!P0 LDC.64 R24, c[0x0][0x228] ;  /* 0x00008a00ff188b82 */ /* 0x000e720000000a00 */
[----:B------:R-:W-:Y:S01]  /*02f0*/  @!P4 IMAD.IADD R27, R0, 0x1, R9 ;  /* 0x00000001001bc824 */ /* 0x000fe200078e0209 */
[----:B------:R-:W-:Y:S01]  /*0300*/  @!P4 IADD3 R9, R9, 0x80, RZ ;  /* 0x000000800909c810 */ /* 0x000fe20007ffe0ff */
[----:B------:R-:W2:Y:S03]  /*0310*/  @!P4 LDC.64 R16, c[0x0][0x220] ;  /* 0x00008800ff10cb82 */ /* 0x000ea60000000a00 */
[----:B------:R-:W-:Y:S01]  /*0320*/  ISETP.GE.AND P5, PT, R9, R2, PT ;  /* 0x000000020900720c */ /* 0x000fe20003fa6270 */
[----:B0-----:R-:W-:-:S04]  /*0330*/  @!P0 IMAD.WIDE.U32 R22, R7, 0x4, R22 ;  /* 0x0000000407168825 */ /* 0x001fc800078e0016 */
[----:B------:R-:W0:Y:S01]  /*0340*/  @!P4 LDC.64 R14, c[0x0][0x228] ;  /* 0x00008a00ff0ecb82 */ /* 0x000e220000000a00 */
[----:B-1----:R-:W-:Y:S01]  /*0350*/  @!P0 IMAD.WIDE.U32 R24, R7, 0x4, R24 ;  /* 0x0000000407188825 */ /* 0x002fe200078e0018 */
[----:B------:R-:W-:-:S06]  /*0360*/  CS2R R6, SRZ ;  /* 0x0000000000067805 */ /* 0x000fcc000001ff00 */
[----:B------:R-:W1:Y:S01]  /*0370*/  @!P5 LDC.64 R12, c[0x0][0x220] ;  /* 0x00008800ff0cdb82 */ /* 0x000e620000000a00 */
[C---:B------:R-:W-:Y:S02]  /*0380*/  @!P5 IMAD.IADD R19, R0.reuse, 0x1, R9 ;  /* 0x000000010013d824 */ /* 0x040fe400078e0209 */
[----:B------:R-:W-:Y:S01]  /*0390*/  @!P5 VIADD R9, R9, 0x80 ;  /* 0x000000800909d836 */ /* 0x000fe20000000000 */
[----:B------:R3:W4:Y:S04]  /*03a0*/  @!P0 LDG.E R7, desc[UR4][R24.64] ;  /* 0x0000000418078981 */ /* 0x000728000c1e1900 */
[CC--:B------:R-:W-:Y:S01]  /*03b0*/  ISETP.GE.AND P3, PT, R9.reuse, R2.reuse, PT ;  /* 0x000000020900720c */ /* 0x0c0fe20003f66270 */
[----:B------:R-:W5:Y:S01]  /*03c0*/  @!P5 LDC.64 R10, c[0x0][0x228] ;  /* 0x00008a00ff0adb82 */ /* 0x000f620000000a00 */
[----:B------:R2:W4:Y:S11]  /*03d0*/  @!P0 LDG.E R6, desc[UR4][R22.64] ;  /* 0x0000000416068981 */ /* 0x000536000c1e1900 */
[----:B------:R-:W-:Y:S01]  /*03e0*/  @!P3 IADD3 R5, R0, R9, RZ ;  /* 0x000000090005b210 */ /* 0x000fe20007ffe0ff */
[----:B------:R-:W-:Y:S01]  /*03f0*/  @!P3 VIADD R9, R9, 0x80 ;  /* 0x000000800909b836 */ /* 0x000fe20000000000 */
[----:B------:R-:W5:Y:S04]  /*0400*/  @!P3 LDC.64 R28, c[0x0][0x220] ;  /* 0x00008800ff1cbb82 */ /* 0x000f680000000a00 */
[----:B------:R-:W-:-:S04]  /*0410*/  ISETP.GE.AND P1, PT, R9, R2, PT ;  /* 0x000000020900720c */ /* 0x000fc80003f26270 */
[----:B---3--:R-:W3:Y:S09]  /*0420*/  @!P3 LDC.64 R24, c[0x0][0x228] ;  /* 0x00008a00ff18bb82 */ /* 0x008ef20000000a00 */
[----:B------:R-:W-:Y:S01]  /*0430*/  @!P1 IMAD.IADD R26, R0, 0x1, R9 ;  /* 0x00000001001a9824 */ /* 0x000fe200078e0209 */
[----:B------:R-:W-:-:S04]  /*0440*/  @!P1 IADD3 R9, R9, 0x80, RZ ;  /* 0x0000008009099810 */ /* 0x000fc80007ffe0ff */
[----:B------:R-:W-:Y:S02]  /*0450*/  ISETP.GE.AND P2, PT, R9, R2, PT ;  /* 0x000000020900720c */ /* 0x000fe40003f46270 */
[----:B------:R-:W-:Y:S01]  /*0460*/  CS2R R20, SRZ ;  /* 0x0000000000147805 */ /* 0x000fe2000001ff00 */
[----:B--2---:R-:W-:Y:S02]  /*0470*/  IMAD.MOV.U32 R22, RZ, RZ, RZ ;  /* 0x000000ffff167224 */ /* 0x004fe400078e00ff */
[----:B------:R-:W-:-:S04]  /*0480*/  @!P4 IMAD.WIDE.U32 R16, R27, 0x4, R16 ;  /* 0x000000041b10c825 */ /* 0x000fc800078e0010 */
[----:B0-----:R-:W-:Y:S01]  /*0490*/  @!P4 IMAD.WIDE.U32 R14, R27, 0x4, R14 ;  /* 0x000000041b0ec825 */ /* 0x001fe200078e000e */
[----:B------:R0:W2:Y:S03]  /*04a0*/  @!P4 LDG.E R21, desc[UR4][R16.64] ;  /* 0x000000041015c981 */ /* 0x0000a6000c1e1900 */
[----:B-1----:R-:W-:Y:S01]  /*04b0*/  @!P5 IMAD.WIDE.U32 R12, R19, 0x4, R12 ;  /* 0x00000004130cd825 */ /* 0x002fe200078e000c */
[----:B------:R-:W-:Y:S01]  /*04c0*/  @!P2 IADD3 R23, R0, R9, RZ ;  /* 0x000000090017a210 */ /* 0x000fe20007ffe0ff */
[----:B------:R1:W2:Y:S02]  /*04d0*/  @!P4 LDG.E R22, desc[UR4][R14.64] ;  /* 0x000000040e16c981 */ /* 0x0002a4000c1e1900 */
[----:B------:R-:W-:Y:S02]  /*04e0*/  @!P2 VIADD R9, R9, 0x80 ;  /* 0x000000800909a836 */ /* 0x000fe40000000000 */
[----:B------:R3:W2:Y:S01]  /*04f0*/  @!P5 LDG.E R20, desc[UR4][R12.64] ;  /* 0x000000040c14d981 */ /* 0x0006a2000c1e1900 */
[----:B-----5:R-:W-:Y:S01]  /*0500*/  @!P5 IMAD.WIDE.U32 R10, R19, 0x4, R10 ;  /* 0x00000004130ad825 */ /* 0x020fe200078e000a */
[----:B0-----:R-:W0:Y:S01]  /*0510*/  @!P1 LDC.64 R16, c[0x0][0x228] ;  /* 0x00008a00ff109b82 */ /* 0x001e220000000a00 */
[----:B------:R-:W-:-:S02]  /*0520*/  ISETP.GE.AND P4, PT, R9, R2, PT ;  /* 0x000000020900720c */ /* 0x000fc40003f86270 */
[----:B------:R-:W-:-:S05]  /*0530*/  IMAD.MOV.U32 R4, RZ, RZ, RZ ;  /* 0x000000ffff047224 */ /* 0x000fca00078e00ff */
[----:B-1----:R-:W1:Y:S01]  /*0540*/  @!P2 LDC.64 R14, c[0x0][0x220] ;  /* 0x00008800ff0eab82 */ /* 0x002e620000000a00 */
[----:B------:R5:W2:Y:S07]  /*0550*/  @!P5 LDG.E R4, desc[UR4][R10.64] ;  /* 0x000000040a04d981 */ /* 0x000aae000c1e1900 */
[----:B---3--:R-:W3:Y:S08]  /*0560*/  @!P2 LDC.64 R12, c[0x0][0x228] ;  /* 0x00008a00ff0cab82 */ /* 0x008ef00000000a00 */
[----:B------:R-:W0:Y:S01]  /*0570*/  @!P1 LDC.64 R18, c[0x0][0x220] ;  /* 0x00008800ff129b82 */ /* 0x000e220000000a00 */
[----:B------:R-:W-:Y:S01]  /*0580*/  @!P3 IMAD.WIDE.U32 R28, R5, 0x4, R28 ;  /* 0x00000004051cb825 */ /* 0x000fe200078e001c */
[----:B-----5:R-:W-:-:S02]  /*0590*/  CS2R R10, SRZ ;  /* 0x00000000000a7805 */ /* 0x020fc4000001ff00 */
[----:B------:R-:W-:Y:S01]  /*05a0*/  @!P4 IADD3 R8, R0, R9, RZ ;  /* 0x000000090008c210 */ /* 0x000fe20007ffe0ff */
[----:B------:R-:W-:-:S03]  /*05b0*/  @!P3 IMAD.WIDE.U32 R24, R5, 0x4, R24 ;  /* 0x000000040518b825 */ /* 0x000fc600078e0018 */
[----:B------:R-:W5:Y:S01]  /*05c0*/  @!P3 LDG.E R11, desc[UR4][R28.64] ;  /* 0x000000041c0bb981 */ /* 0x000f62000c1e1900 */
[----:B------:R-:W-:Y:S02]  /*05d0*/  IMAD.MOV.U32 R5, RZ, RZ, RZ ;  /* 0x000000ffff057224 */ /* 0x000fe400078e00ff */
[----:B------:R-:W-:-:S04]  /*05e0*/  @!P4 VIADD R9, R9, 0x80 ;  /* 0x000000800909c836 */ /* 0x000fc80000000000 */
[----:B------:R3:W5:Y:S01]  /*05f0*/  @!P3 LDG.E R5, desc[UR4][R24.64] ;  /* 0x000000041805b981 */ /* 0x000762000c1e1900 */
[----:B------:R-:W-:Y:S01]  /*0600*/  ISETP.GE.AND P3, PT, R9, R2, PT ;  /* 0x000000020900720c */ /* 0x000fe20003f66270 */
[----:B-1----:R-:W-:-:S04]  /*0610*/  @!P2 IMAD.WIDE.U32 R14, R23, 0x4, R14 ;  /* 0x00000004170ea825 */ /* 0x002fc800078e000e */
[----:B---3--:R-:W-:-:S04]  /*0620*/  @!P2 IMAD.WIDE.U32 R12, R23, 0x4, R12 ;  /* 0x00000004170ca825 */ /* 0x008fc800078e000c */
[----:B------:R-:W-:Y:S01]  /*0630*/  IMAD.MOV.U32 R23, RZ, RZ, RZ ;  /* 0x000000ffff177224 */ /* 0x000fe200078e00ff */
[----:B------:R-:W-:Y:S01]  /*0640*/  CS2R R24, SRZ ;  /* 0x0000000000187805 */ /* 0x000fe2000001ff00 */
[----:B0-----:R-:W-:-:S04]  /*0650*/  @!P1 IMAD.WIDE.U32 R18, R26, 0x4, R18 ;  /* 0x000000041a129825 */ /* 0x001fc800078e0012 */
[----:B------:R-:W-:Y:S01]  /*0660*/  @!P1 IMAD.WIDE.U32 R16, R26, 0x4, R16 ;  /* 0x000000041a109825 */ /* 0x000fe200078e0010 */
[----:B------:R0:W3:Y:S04]  /*0670*/  @!P1 LDG.E R10, desc[UR4][R18.64] ;  /* 0x00000004120a9981 */ /* 0x0000e8000c1e1900 */
[----:B------:R1:W3:Y:S04]  /*0680*/  @!P1 LDG.E R23, desc[UR4][R16.64] ;  /* 0x0000000410179981 */ /* 0x0002e8000c1e1900 */
[----:B------:R-:W3:Y:S01]  /*0690*/  @!P2 LDG.E R24, desc[UR4][R14.64] ;  /* 0x000000040e18a981 */ /* 0x000ee2000c1e1900 */
[----:B0-----:R-:W0:Y:S03]  /*06a0*/  @!P4 LDC.64 R18, c[0x0][0x220] ;  /* 0x00008800ff12cb82 */ /* 0x001e260000000a00 */
[----:B------:R1:W3:Y:S05]  /*06b0*/  @!P2 LDG.E R25, desc[UR4][R12.64] ;  /* 0x000000040c19a981 */ /* 0x0002ea000c1e1900 */
[----:B-1----:R-:W1:Y:S08]  /*06c0*/  @!P4 LDC.64 R16, c[0x0][0x228] ;  /* 0x00008a00ff10cb82 */ /* 0x002e700000000a00 */
[----:B------:R-:W1:Y:S08]  /*06d0*/  @!P3 LDC.64 R12, c[0x0][0x220] ;  /* 0x00008800ff0cbb82 */ /* 0x000e700000000a00 */
[----:B------:R-:W1:Y:S01]  /*06e0*/  @!P3 LDC.64 R14, c[0x0][0x228] ;  /* 0x00008a00ff0ebb82 */ /* 0x000e620000000a00 */
[----:B------:R-:W-:-:S02]  /*06f0*/  @!P3 IADD3 R9, R0, R9, RZ ;  /* 0x000000090009b210 */ /* 0x000fc40007ffe0ff */
[----:B------:R-:W-:Y:S02]  /*0700*/  CS2R R26, SRZ ;  /* 0x00000000001a7805 */ /* 0x000fe4000001ff00 */
[----:B------:R-:W-:Y:S01]  /*0710*/  CS2R R28, SRZ ;  /* 0x00000000001c7805 */ /* 0x000fe2000001ff00 */
[----:B0-----:R-:W-:-:S04]  /*0720*/  @!P4 IMAD.WIDE.U32 R18, R8, 0x4, R18 ;  /* 0x000000040812c825 */ /* 0x001fc800078e0012 */
[----:B-1----:R-:W-:Y:S01]  /*0730*/  @!P4 IMAD.WIDE.U32 R16, R8, 0x4, R16 ;  /* 0x000000040810c825 */ /* 0x002fe200078e0010 */
[----:B------:R0:W3:Y:S04]  /*0740*/  @!P4 LDG.E R26, desc[UR4][R18.64] ;  /* 0x00000004121ac981 */ /* 0x0000e8000c1e1900 */
[----:B------:R-:W3:Y:S01]  /*0750*/  @!P4 LDG.E R27, desc[UR4][R16.64] ;  /* 0x00000004101bc981 */ /* 0x000ee2000c1e1900 */
[----:B------:R-:W-:-:S05]  /*0760*/  @!P3 IMAD.WIDE.U32 R12, R9, 0x4, R12 ;  /* 0x00000004090cb825 */ /* 0x000fca00078e000c */
[----:B------:R-:W3:Y:S01]  /*0770*/  @!P3 LDG.E R28, desc[UR4][R12.64] ;  /* 0x000000040c1cb981 */ /* 0x000ee2000c1e1900 */
[----:B------:R-:W-:Y:S02]  /*0780*/  @!P3 IMAD.WIDE.U32 R14, R9, 0x4, R14 ;  /* 0x00000004090eb825 */ /* 0x000fe400078e000e */
[----:B------:R-:W1:Y:S03]  /*0790*/  @!P0 LDC.64 R8, c[0x0][0x218] ;  /* 0x00008600ff088b82 */ /* 0x000e660000000a00 */
[----:B------:R-:W3:Y:S01]  /*07a0*/  @!P3 LDG.E R29, desc[UR4][R14.64] ;  /* 0x000000040e1db981 */ /* 0x000ee2000c1e1900 */
[----:B0-----:R-:W-:Y:S01]  /*07b0*/  @!P0 IMAD.IADD R19, R0, 0x1, R3 ;  /* 0x0000000100138824 */ /* 0x001fe200078e0203 */
[----:B------:R-:W-:Y:S04]  /*07c0*/  BSSY B0, `(.L_x_4846) ;  /* 0x0000039000007945 */ /* 0x000fe80003800000 */
[----:B------:R-:W-:Y:S01]  /*07d0*/  BSSY B1, `(.L_x_4847) ;  /* 0x0000031000017945 */ /* 0x000fe20003800000 */
[----:B-1----:R-:W-:Y:S01]  /*07e0*/  @!P0 IMAD.WIDE.U32 R8, R19, 0x4, R8 ;  /* 0x0000000413088825 */ /* 0x002fe200078e0008 */
[----:B----4-:R-:W-:-:S02]  /*07f0*/  LOP3.LUT R7, R6, 0x80000000, R7, 0xb8, !PT ;  /* 0x8000000006077812 */ /* 0x010fc400078eb807 */
[----:B------:R-:W-:-:S05]  /*0800*/  IADD3 R6, R3, 0x80, RZ ;  /* 0x0000008003067810 */ /* 0x000fca0007ffe0ff */
[----:B------:R-:W-:Y:S01]  /*0810*/  @!P0 IMAD.MOV.U32 R3, RZ, RZ, R6 ;  /* 0x000000ffff038224 */ /* 0x000fe200078e0006 */
[----:B------:R0:W-:Y:S04]  /*0820*/  @!P0 STG.E desc[UR4][R8.64], R7 ;  /* 0x0000000708008986 */ /* 0x0001e8000c101904 */
[----:B------:R-:W-:Y:S02]  /*0830*/  ISETP.GE.AND P0, PT, R3, R2, PT ;  /* 0x000000020300720c */ /* 0x000fe40003f06270 */
[----:B--2---:R-:W-:Y:S02]  /*0840*/  LOP3.LUT R21, R21, 0x80000000, R22, 0xb8, !PT ;  /* 0x8000000015157812 */ /* 0x004fe400078eb816 */
[----:B------:R-:W-:Y:S02]  /*0850*/  LOP3.LUT R4, R20, 0x80000000, R4, 0xb8, !PT ;  /* 0x8000000014047812 */ /* 0x000fe400078eb804 */
[----:B-----5:R-:W-:-:S02]  /*0860*/  LOP3.LUT R5, R11, 0x80000000, R5, 0xb8, !PT ;  /* 0x800000000b057812 */ /* 0x020fc400078eb805 */
[----:B---3--:R-:W-:Y:S02]  /*0870*/  LOP3.LUT R10, R10, 0x80000000, R23, 0xb8, !PT ;  /* 0x800000000a0a7812 */ /* 0x008fe400078eb817 */
[----:B------:R-:W-:Y:S02]  /*0880*/  LOP3.LUT R24, R24, 0x80000000, R25, 0xb8, !PT ;  /* 0x8000000018187812 */ /* 0x000fe400078eb819 */
[----:B------:R-:W-:Y:S02]  /*0890*/  LOP3.LUT R26, R26, 0x80000000, R27, 0xb8, !PT ;  /* 0x800000001a1a7812 */ /* 0x000fe400078eb81b */
[----:B------:R-:W-:Y:S01]  /*08a0*/  LOP3.LUT R28, R28, 0x80000000, R29, 0xb8, !PT ;  /* 0x800000001c1c7812 */ /* 0x000fe200078eb81d */
[----:B0-----:R-:W-:Y:S06]  /*08b0*/  @P0 BRA `(.L_x_4848) ;  /* 0x0000000000300947 */ /* 0x001fec0003800000 */
[----:B------:R-:W0:Y:S01]  /*08c0*/  LDC.64 R6, c[0x0][0x218] ;  /* 0x00008600ff067b82 */ /* 0x000e220000000a00 */
[----:B------:R-:W-:Y:S01]  /*08d0*/  IADD3 R9, R0, R3, RZ ;  /* 0x0000000300097210 */ /* 0x000fe20007ffe0ff */
[----:B------:R-:W-:-:S05]  /*08e0*/  VIADD R3, R3, 0x80 ;  /* 0x0000008003037836 */ /* 0x000fca0000000000 */
[----:B------:R-:W-:Y:S01]  /*08f0*/  ISETP.GE.AND P0, PT, R3, R2, PT ;  /* 0x000000020300720c */ /* 0x000fe20003f06270 */
[----:B0-----:R-:W-:-:S05]  /*0900*/  IMAD.WIDE.U32 R6, R9, 0x4, R6 ;  /* 0x0000000409067825 */ /* 0x001fca00078e0006 */
[----:B------:R0:W-:Y:S07]  /*0910*/  STG.E desc[UR4][R6.64], R21 ;  /* 0x0000001506007986 */ /* 0x0001ee000c101904 */
[----:B------:R-:W-:Y:S05]  /*0920*/  @P0 BRA `(.L_x_4849) ;  /* 0x0000000000300947 */ /* 0x000fea0003800000 */
[----:B0-----:R-:W0:Y:S01]  /*0930*/  LDC.64 R6, c[0x0][0x218] ;  /* 0x00008600ff067b82 */ /* 0x001e220000000a00 */
[----:B------:R-:W-:Y:S01]  /*0940*/  IADD3 R9, R0, R3, RZ ;  /* 0x0000000300097210 */ /* 0x000fe20007ffe0ff */
[----:B------:R-:W-:-:S04]  /*0950*/  VIADD R3, R3, 0x80 ;  /* 0x0000008003037836 */ /* 0x000fc80000000000 */
[----:B0-----:R-:W-:-:S05]  /*0960*/  IMAD.WIDE.U32 R6, R9, 0x4, R6 ;  /* 0x0000000409067825 */ /* 0x001fca00078e0006 */
[----:B------:R0:W-:Y:S02]  /*0970*/  STG.E desc[UR4][R6.64], R4 ;  /* 0x0000000406007986 */ /* 0x0001e4000c101904 */
.L_x_4848:
[----:B------:R-:W-:-:S13]  /*0980*/  ISETP.GE.AND P0, PT, R3, R2, PT ;  /* 0x000000020300720c */ /* 0x000fda0003f06270 */
[----:B------:R-:W-:Y:S05]  /*0990*/  @P0 BRA `(.L_x_4850) ;  /* 0x0000000000300947 */ /* 0x000fea0003800000 */
[----:B0-----:R-:W0:Y:S01]  /*09a0*/  LDC.64 R6, c[0x0][0x218] ;  /* 0x00008600ff067b82 */ /* 0x001e220000000a00 */
[----:B------:R-:W-:Y:S01]  /*09b0*/  IADD3 R9, R0, R3, RZ ;  /* 0x0000000300097210 */ /* 0x000fe20007ffe0ff */
[----:B------:R-:W-:-:S04]  /*09c0*/  VIADD R3, R3, 0x80 ;  /* 0x0000008003037836 */ /* 0x000fc80000000000 */
[----:B0-----:R-:W-:-:S05]  /*09d0*/  IMAD.WIDE.U32 R6, R9, 0x4, R6 ;  /* 0x0000000409067825 */ /* 0x001fca00078e0006 */
[----:B------:R1:W-:Y:S02]  /*09e0*/  STG.E desc[UR4][R6.64], R5 ;  /* 0x0000000506007986 */ /* 0x0003e4000c101904 */
.L_x_4849:
[----:B------:R-:W-:-:S13]  /*09f0*/  ISETP.GE.AND P0, PT, R3, R2, PT ;  /* 0x000000020300720c */ /* 0x000fda0003f06270 */
[----:B------:R-:W-:Y:S05]  /*0a00*/  @P0 BRA `(.L_x_4851) ;  /* 0x0000000000340947 */ /* 0x000fea0003800000 */
[----:B-1----:R-:W1:Y:S01]  /*0a10*/  LDC.64 R4, c[0x0][0x218] ;  /* 0x00008600ff047b82 */ /* 0x002e620000000a00 */
[----:B0-----:R-:W-:Y:S01]  /*0a20*/  IADD3 R7, R0, R3, RZ ;  /* 0x0000000300077210 */ /* 0x001fe20007ffe0ff */
[----:B------:R-:W-:-:S04]  /*0a30*/  VIADD R3, R3, 0x80 ;  /* 0x0000008003037836 */ /* 0x000fc80000000000 */
[----:B-1----:R-:W-:-:S05]  /*0a40*/  IMAD.WIDE.U32 R4, R7, 0x4, R4 ;  /* 0x0000000407047825 */ /* 0x002fca00078e0004 */
[----:B------:R1:W-:Y:S02]  /*0a50*/  STG.E desc[UR4][R4.64], R10 ;  /* 0x0000000a04007986 */ /* 0x0003e4000c101904 */
.L_x_4850:
[----:B------:R-:W-:-:S13]  /*0a60*/  ISETP.GE.AND P0, PT, R3, R2, PT ;  /* 0x000000020300720c */ /* 0x000fda0003f06270 */
[----:B------:R-:W-:Y:S05]  /*0a70*/  @P0 BREAK B1 ;  /* 0x0000000000010942 */ /* 0x000fea0003800000 */
[----:B------:R-:W-:Y:S05]  /*0a80*/  @P0 BRA `(.L_x_4852) ;  /* 0x0000000000300947 */ /* 0x000fea0003800000 */
[----:B01----:R-:W0:Y:S01]  /*0a90*/  LDC.64 R4, c[0x0][0x218] ;  /* 0x00008600ff047b82 */ /* 0x003e220000000a00 */
[----:B------:R-:W-:Y:S01]  /*0aa0*/  IADD3 R7, R0, R3, RZ ;  /* 0x0000000300077210 */ /* 0x000fe20007ffe0ff */
[----:B------:R-:W-:-:S04]  /*0ab0*/  VIADD R3, R3, 0x80 ;  /* 0x0000008003037836 */ /* 0x000fc80000000000 */
[----:B0-----:R-:W-:-:S05]  /*0ac0*/  IMAD.WIDE.U32 R4, R7, 0x4, R4 ;  /* 0x0000000407047825 */ /* 0x001fca00078e0004 */
[----:B------:R2:W-:Y:S02]  /*0ad0*/  STG.E desc[UR4][R4.64], R24 ;  /* 0x0000001804007986 */ /* 0x0005e4000c101904 */
.L_x_4851:
[----:B------:R-:W-:Y:S05]  /*0ae0*/  BSYNC B1 ;  /* 0x0000000000017941 */ /* 0x000fea0003800000 */
.L_x_4847:
[----:B------:R-:W-:-:S13]  /*0af0*/  ISETP.GE.AND P0, PT, R3, R2, PT ;  /* 0x000000020300720c */ /* 0x000fda0003f06270 */
[----:B-12---:R-:W1:Y:S01]  /*0b00*/  @!P0 LDC.64 R4, c[0x0][0x218] ;  /* 0x00008600ff048b82 */ /* 0x006e620000000a00 */
[----:B0-----:R-:W-:Y:S01]  /*0b10*/  @!P0 IADD3 R7, R0, R3, RZ ;  /* 0x0000000300078210 */ /* 0x001fe20007ffe0ff */
[----:B------:R-:W-:-:S04]  /*0b20*/  @!P0 VIADD R3, R3, 0x80 ;  /* 0x0000008003038836 */ /* 0x000fc80000000000 */
[----:B-1----:R-:W-:-:S05]  /*0b30*/  @!P0 IMAD.WIDE.U32 R4, R7, 0x4, R4 ;  /* 0x0000000407048825 */ /* 0x002fca00078e0004 */
[----:B------:R2:W-:Y:S02]  /*0b40*/  @!P0 STG.E desc[UR4][R4.64], R26 ;  /* 0x0000001a04008986 */ /* 0x0005e4000c101904 */
.L_x_4852:
[----:B------:R-:W-:Y:S05]  /*0b50*/  BSYNC B0 ;  /* 0x0000000000007941 */ /* 0x000fea0003800000 */
.L_x_4846:
[----:B------:R-:W-:Y:S05]  /*0b60*/  WARPSYNC.ALL ;  /* 0x0000000000007948 */ /* 0x000fea0003800000 */
[----:B------:R-:W-:-:S13]  /*0b70*/  ISETP.GE.AND P0, PT, R3, R2, PT ;  /* 0x000000020300720c */ /* 0x000fda0003f06270 */
[----:B------:R-:W-:Y:S05]  /*0b80*/  @P0 EXIT ;  /* 0x000000000000094d */ /* 0x000fea0003800000 */
[----:B012---:R-:W0:Y:S01]  /*0b90*/  LDC.64 R4, c[0x0][0x218] ;  /* 0x00008600ff047b82 */ /* 0x007e220000000a00 */
[----:B------:R-:W-:-:S05]  /*0ba0*/  IADD3 R3, R0, R3, RZ ;  /* 0x0000000300037210 */ /* 0x000fca0007ffe0ff */
[----:B0-----:R-:W-:-:S05]  /*0bb0*/  IMAD.WIDE.U32 R2, R3, 0x4, R4 ;  /* 0x0000000403027825 */ /* 0x001fca00078e0004 */
[----:B------:R-:W-:Y:S01]  /*0bc0*/  STG.E desc[UR4][R2.64], R28 ;  /* 0x0000001c02007986 */ /* 0x000fe2000c101904 */
[----:B------:R-:W-:Y:S05]  /*0bd0*/  EXIT ;  /* 0x000000000000794d */ /* 0x000fea0003800000 */
.L_x_4853:
        /* <DEDUP_REMOVED lines=10> */
.L_x_8055:


//--------------------- .text._ZN2at6native29vectorized_elementwise_kernelILi4ENS0_13BinaryFunctorIfffZZZNS0_20copysign_kernel_cudaERNS_18TensorIteratorBaseEENKUlvE_clEvENKUlvE0_clEvEUlffE_EESt5arrayIPcLm3EEEEviT0_T1_ --------------------------
	.section	.text._ZN2at6native29vectorized_elementwise_kernelILi4ENS0_13BinaryFunctorIfffZZZNS0_20copysign_kernel_cudaERNS_18TensorIteratorBaseEENKUlvE_clEvENKUlvE0_clEvEUlffE_EESt5arrayIPcLm3EEEEviT0_T1_,"ax",@progbits
	.align	128
        .global         _ZN2at6native29vectorized_elementwise_kernelILi4ENS0_13BinaryFunctorIfffZZZNS0_20copysign_kernel_cudaERNS_18TensorIteratorBaseEENKUlvE_clEvENKUlvE0_clEvEUlffE_EESt5arrayIPcLm3EEEEviT0_T1_
        .type           _ZN2at6native29vectorized_elementwise_kernelILi4ENS0_13BinaryFunctorIfffZZZNS0_20copysign_kernel_cudaERNS_18TensorIteratorBaseEENKUlvE_clEvENKUlvE0_clEvEUlffE_EESt5arrayIPcLm3EEEEviT0_T1_,@function
        .size           _ZN2at6native29vectorized_elementwise_kernelILi4ENS0_13BinaryFunctorIfffZZZNS0_20copysign_kernel_cudaERNS_18TensorIteratorBaseEENKUlvE_clEvENKUlvE0_clEvEUlffE_EESt5arrayIPcLm3EEEEviT0_T1_,(.L_x_8056 - _ZN2at6native29vectorized_elementwise_kernelILi4ENS0_13BinaryFunctorIfffZZZNS0_20copysign_kernel_cudaERNS_18TensorIteratorBaseEENKUlvE_clEvENKUlvE0_clEvEUlffE_EESt5arrayIPcLm3EEEEviT0_T1_)
        .other          _ZN2at6native29vectorized_elementwise_kernelILi4ENS0_13BinaryFunctorIfffZZZNS0_20copysign_kernel_cudaERNS_18TensorIteratorBaseEENKUlvE_clEvENKUlvE0_clEvEUlffE_EESt5arrayIPcLm3EEEEviT0_T1_,@"STO_CUDA_ENTRY STV_DEFAULT"
_ZN2at6native29vectorized_elementwise_kernelILi4ENS0_13BinaryFunctorIfffZZZNS0_20copysign_kernel_cudaERNS_18TensorIteratorBaseEENKUlvE_clEvENKUlvE0_clEvEUlffE_EESt5arrayIPcLm3EEEEviT0_T1_:
.text._ZN2at6native29vectorized_elementwise_kernelILi4ENS0_13BinaryFunctorIfffZZZNS0_20copysign_kernel_cudaERNS_18TensorIteratorBaseEENKUlvE_clEvENKUlvE0_clEvEUlffE_EESt5arrayIPcLm3EEEEviT0_T1_:
        /* <DEDUP_REMOVED lines=15> */
[----:B------:R-:W2:Y:S04]  /*00f0*/  LDG.E.128 R12, desc[UR4][R20.64] ;  /* 0x00000004140c7981 */ /* 0x000ea8000c1e1d00 */
[----:B------:R-:W4:Y:S01]  /*0100*/  LDG.E.128 R8, desc[UR4][R20.64+0x800] ;  /* 0x0008000414087981 */ /* 0x000f22000c1e1d00 */
[----:B------:R-:W-:-:S05]  /*0110*/  IMAD.WIDE.U32 R22, R2, 0x10, R6 ;  /* 0x0000001002167825 */ /* 0x000fca00078e0006 */
[----:B------:R-:W2:Y:S04]  /*0120*/  LDG.E.128 R16, desc[UR4][R22.64] ;  /* 0x0000000416107981 */ /* 0x000ea8000c1e1d00 */
[----:B------:R-:W4:Y:S01]  /*0130*/  LDG.E.128 R4, desc[UR4][R22.64+0x800] ;  /* 0x0008000416047981 */ /* 0x000f22000c1e1d00 */
[----:B---3--:R-:W-:-:S04]  /*0140*/  IMAD.WIDE.U32 R24, R0, 0x4, R24 ;  /* 0x0000000400187825 */ /* 0x008fc800078e0018 */
[----:B------:R-:W-:Y:S01]  /*0150*/  IMAD.WIDE R24, R2, 0x10, R24 ;  /* 0x0000001002187825 */ /* 0x000fe200078e0218 */
[----:B--2---:R-:W-:Y:S02]  /*0160*/  LOP3.LUT R15, R15, 0x80000000, R19, 0xb8, !PT ;  /* 0x800000000f0f7812 */ /* 0x004fe400078eb813 */
[----:B------:R-:W-:Y:S02]  /*0170*/  LOP3.LUT R14, R14, 0x80000000, R18, 0xb8, !PT ;  /* 0x800000000e0e7812 */ /* 0x000fe400078eb812 */
[----:B------:R-:W-:Y:S02]  /*0180*/  LOP3.LUT R13, R13, 0x80000000, R17, 0xb8, !PT ;  /* 0x800000000d0d7812 */ /* 0x000fe400078eb811 */
[----:B------:R-:W-:Y:S02]  /*0190*/  LOP3.LUT R12, R12, 0x80000000, R16, 0xb8, !PT ;  /* 0x800000000c0c7812 */ /* 0x000fe400078eb810 */
[----:B----4-:R-:W-:Y:S02]  /*01a0*/  LOP3.LUT R7, R11, 0x80000000, R7, 0xb8, !PT ;  /* 0x800000000b077812 */ /* 0x010fe400078eb807 */
[----:B------:R-:W-:-:S02]  /*01b0*/  LOP3.LUT R6, R10, 0x80000000, R6, 0xb8, !PT ;  /* 0x800000000a067812 */ /* 0x000fc400078eb806 */
[----:B------:R-:W-:Y:S02]  /*01c0*/  LOP3.LUT R5, R9, 0x80000000, R5, 0xb8, !PT ;  /* 0x8000000009057812 */ /* 0x000fe400078eb805 */
[----:B------:R-:W-:Y:S01]  /*01d0*/  LOP3.LUT R4, R8, 0x80000000, R4, 0xb8, !PT ;  /* 0x8000000008047812 */ /* 0x000fe200078eb804 */
[----:B------:R-:W-:Y:S04]  /*01e0*/  STG.E.128 desc[UR4][R24.64], R12 ;  /* 0x0000000c18007986 */ /* 0x000fe8000c101d04 */
[----:B------:R-:W-:Y:S01]  /*01f0*/  STG.E.128 desc[UR4][R24.64+0x800], R4 ;  /* 0x0008000418007986 */ /* 0x000fe2000c101d04 */
[----:B------:R-:W-:Y:S05]  /*0200*/  EXIT ;  /* 0x000000000000794d */ /* 0x000fea0003800000 */
.L_x_4854:
        /* <DEDUP_REMOVED lines=113> */
.L_x_4857:
[----:B------:R-:W-:-:S13]  /*0920*/  ISETP.GE.AND P0, PT, R3, R2, PT ;  /* 0x000000020300720c */ /* 0x000fda0003f06270 */
[----:B------:R-:W-:Y:S05]  /*0930*/  @P0 BRA `(.L_x_4859) ;  /* 0x0000000000300947 */ /* 0x000fea0003800000 */
[----:B0-----:R-:W0:Y:S01]  /*0940*/  LDC.64 R6, c[0x0][0x218] ;  /* 0x00008600ff067b82 */ /* 0x001e220000000a00 */
[----:B------:R-:W-:Y:S01]  /*0950*/  IADD3 R9, R0, R3, RZ ;  /* 0x0000000300097210 */ /* 0x000fe20007ffe0ff */
[----:B------:R-:W-:-:S04]  /*0960*/  VIADD R3, R3, 0x80 ;  /* 0x0000008003037836 */ /* 0x000fc80000000000 */
[----:B0-----:R-:W-:-:S05]  /*0970*/  IMAD.WIDE.U32 R6, R9, 0x4, R6 ;  /* 0x0000000409067825 */ /* 0x001fca00078e0006 */
[----:B------:R1:W-:Y:S02]  /*0980*/  STG.E desc[UR4][R6.64], R5 ;  /* 0x0000000506007986 */ /* 0x0003e4000c101904 */
.L_x_4858:
[----:B------:R-:W-:-:S13]  /*0990*/  ISETP.GE.AND P0, PT, R3, R2, PT ;  /* 0x000000020300720c */ /* 0x000fda0003f06270 */
[----:B------:R-:W-:Y:S05]  /*09a0*/  @P0 BRA `(.L_x_4860) ;  /* 0x0000000000340947 */ /* 0x000fea0003800000 */
[----:B-1----:R-:W1:Y:S01]  /*09b0*/  LDC.64 R4, c[0x0][0x218] ;  /* 0x00008600ff047b82 */ /* 0x002e620000000a00 */
[----:B0-----:R-:W-:Y:S01]  /*09c0*/  IADD3 R7, R0, R3, RZ ;  /* 0x0000000300077210 */ /* 0x001fe20007ffe0ff */
[----:B------:R-:W-:-:S04]  /*09d0*/  VIADD R3, R3, 0x80 ;  /* 0x0000008003037836 */ /* 0x000fc80000000000 */
[----:B-1----:R-:W-:-:S05]  /*09e0*/  IMAD.WIDE.U32 R4, R7, 0x4, R4 ;  /* 0x0000000407047825 */ /* 0x002fca00078e0004 */
[----:B------:R1:W-:Y:S02]  /*09f0*/  STG.E desc[UR4][R4.64], R10 ;  /* 0x0000000a04007986 */ /* 0x0003e4000c101904 */
.L_x_4859:
        /* <DEDUP_REMOVED lines=8> */
.L_x_4860:
[----:B------:R-:W-:Y:S05]  /*0a80*/  BSYNC B1 ;  /* 0x0000000000017941 */ /* 0x000fea0003800000 */
.L_x_4856:
[----:B------:R-:W-:-:S13]  /*0a90*/  ISETP.GE.AND P0, PT, R3, R2, PT ;  /* 0x000000020300720c */ /* 0x000fda0003f06270 */
[----:B-12---:R-:W1:Y:S01]  /*0aa0*/  @!P0 LDC.64 R4, c[0x0][0x218] ;  /* 0x00008600ff048b82 */ /* 0x006e620000000a00 */
[----:B0-----:R-:W-:Y:S01]  /*0ab0*/  @!P0 IADD3 R7, R0, R3, RZ ;  /* 0x0000000300078210 */ /* 0x001fe20007ffe0ff */
[----:B------:R-:W-:-:S04]  /*0ac0*/  @!P0 VIADD R3, R3, 0x80 ;  /* 0x0000008003038836 */ /* 0x000fc80000000000 */
[----:B-1----:R-:W-:-:S05]  /*0ad0*/  @!P0 IMAD.WIDE.U32 R4, R7, 0x4, R4 ;  /* 0x0000000407048825 */ /* 0x002fca00078e0004 */
[----:B------:R2:W-:Y:S02]  /*0ae0*/  @!P0 STG.E desc[UR4][R4.64], R26 ;  /* 0x0000001a04008986 */ /* 0x0005e4000c101904 */
.L_x_4861:
[----:B------:R-:W-:Y:S05]  /*0af0*/  BSYNC B0 ;  /* 0x0000000000007941 */ /* 0x000fea0003800000 */
.L_x_4855:
        /* <DEDUP_REMOVED lines=8> */
.L_x_4862:
        /* <DEDUP_REMOVED lines=16> */
.L_x_8056:


//--------------------- .text._ZN2at6native29vectorized_elementwise_kernelILi8ENS0_13BinaryFunctorIfffZZZNS0_20copysign_kernel_cudaERNS_18TensorIteratorBaseEENKUlvE_clEvENKUlvE0_clEvEUlffE_EESt5arrayIPcLm3EEEEviT0_T1_ --------------------------
	.section	.text._ZN2at6native29vectorized_elementwise_kernelILi8ENS0_13BinaryFunctorIfffZZZNS0_20copysign_kernel_cudaERNS_18TensorIteratorBaseEENKUlvE_clEvENKUlvE0_clEvEUlffE_EESt5arrayIPcLm3EEEEviT0_T1_,"ax",@progbits
	.align	128
        .global         _ZN2at6native29vectorized_elementwise_kernelILi8ENS0_13BinaryFunctorIfffZZZNS0_20copysign_kernel_cudaERNS_18TensorIteratorBaseEENKUlvE_clEvENKUlvE0_clEvEUlffE_EESt5arrayIPcLm3EEEEviT0_T1_
        .type           _ZN2at6native29vectorized_elementwise_kernelILi8ENS0_13BinaryFunctorIfffZZZNS0_20copysign_kernel_cudaERNS_18TensorIteratorBaseEENKUlvE_clEvENKUlvE0_clEvEUlffE_EESt5arrayIPcLm3EEEEviT0_T1_,@function
        .size           _ZN2at6native29vectorized_elementwise_kernelILi8ENS0_13BinaryFunctorIfffZZZNS0_20copysign_kernel_cudaERNS_18TensorIteratorBaseEENKUlvE_clEvENKUlvE0_clEvEUlffE_EESt5arrayIPcLm3EEEEviT0_T1_,(.L_x_8057 - _ZN2at6native29vectorized_elementwise_kernelILi8ENS0_13BinaryFunctorIfffZZZNS0_20copysign_kernel_cudaERNS_18TensorIteratorBaseEENKUlvE_clEvENKUlvE0_clEvEUlffE_EESt5arrayIPcLm3EEEEviT0_T1_)
        .other          _ZN2at6native29vectorized_elementwise_kernelILi8ENS0_13BinaryFunctorIfffZZZNS0_20copysign_kernel_cudaERNS_18TensorIteratorBaseEENKUlvE_clEvENKUlvE0_clEvEUlffE_EESt5arrayIPcLm3EEEEviT0_T1_,@"STO_CUDA_ENTRY STV_DEFAULT"
_ZN2at6native29vectorized_elementwise_kernelILi8ENS0_13BinaryFunctorIfffZZZNS0_20copysign_kernel_cudaERNS_18TensorIteratorBaseEENKUlvE_clEvENKUlvE0_clEvEUlffE_EESt5arrayIPcLm3EEEEviT0_T1_:
.text._ZN2at6native29vectorized_elementwise_kernelILi8ENS0_13BinaryFunctorIfffZZZNS0_20copysign_kernel_cudaERNS_18TensorIteratorBaseEENKUlvE_clEvENKUlvE0_clEvEUlffE_EESt5arrayIPcLm3EEEEviT0_T1_:
        /* <DEDUP_REMOVED lines=33> */
.L_x_4863:
        /* <DEDUP_REMOVED lines=113> */
.L_x_4866:
[----:B------:R-:W-:-:S13]  /*0920*/  ISETP.GE.AND P0, PT, R3, R2, PT ;  /* 0x000000020300720c */ /* 0x000fda0003f06270 */
[----:B------:R-:W-:Y:S05]  /*0930*/  @P0 BRA `(.L_x_4868) ;  /* 0x0000000000300947 */ /* 0x000fea0003800000 */
[----:B0-----:R-:W0:Y:S01]  /*0940*/  LDC.64 R6, c[0x0][0x218] ;  /* 0x00008600ff067b82 */ /* 0x001e220000000a00 */
[----:B------:R-:W-:Y:S01]  /*0950*/  IADD3 R9, R0, R3, RZ ;  /* 0x0000000300097210 */ /* 0x000fe20007ffe0ff */
[----:B------:R-:W-:-:S04]  /*0960*/  VIADD R3, R3, 0x80 ;  /* 0x0000008003037836 */ /* 0x000fc80000000000 */
[----:B0-----:R-:W-:-:S05]  /*0970*/  IMAD.WIDE.U32 R6, R9, 0x4, R6 ;  /* 0x0000000409067825 */ /* 0x001fca00078e0006 */
[----:B------:R1:W-:Y:S02]  /*0980*/  STG.E desc[UR4][R6.64], R5 ;  /* 0x0000000506007986 */ /* 0x0003e4000c101904 */
.L_x_4867:
[----:B------:R-:W-:-:S13]  /*0990*/  ISETP.GE.AND P0, PT, R3, R2, PT ;  /* 0x000000020300720c */ /* 0x000fda0003f06270 */
[----:B------:R-:W-:Y:S05]  /*09a0*/  @P0 BRA `(.L_x_4869) ;  /* 0x0000000000340947 */ /* 0x000fea0003800000 */
[----:B-1----:R-:W1:Y:S01]  /*09b0*/  LDC.64 R4, c[0x0][0x218] ;  /* 0x00008600ff047b82 */ /* 0x002e620000000a00 */
[----:B0-----:R-:W-:Y:S01]  /*09c0*/  IADD3 R7, R0, R3, RZ ;  /* 0x0000000300077210 */ /* 0x001fe20007ffe0ff */
[----:B------:R-:W-:-:S04]  /*09d0*/  VIADD R3, R3, 0x80 ;  /* 0x0000008003037836 */ /* 0x000fc80000000000 */
[----:B-1----:R-:W-:-:S05]  /*09e0*/  IMAD.WIDE.U32 R4, R7, 0x4, R4 ;  /* 0x0000000407047825 */ /* 0x002fca00078e0004 */
[----:B------:R1:W-:Y:S02]  /*09f0*/  STG.E desc[UR4][R4.64], R10 ;  /* 0x0000000a04007986 */ /* 0x0003e4000c101904 */
.L_x_4868:
        /* <DEDUP_REMOVED lines=8> */
.L_x_4869:
[----:B------:R-:W-:Y:S05]  /*0a80*/  BSYNC B1 ;  /* 0x0000000000017941 */ /* 0x000fea0003800000 */
.L_x_4865:
[----:B------:R-:W-:-:S13]  /*0a90*/  ISETP.GE.AND P0, PT, R3, R2, PT ;  /* 0x000000020300720c */ /* 0x000fda0003f06270 */
[----:B-12---:R-:W1:Y:S01]  /*0aa0*/  @!P0 LDC.64 R4, c[0x0][0x218] ;  /* 0x00008600ff048b82 */ /* 0x006e620000000a00 */
[----:B0-----:R-:W-:Y:S01]  /*0ab0*/  @!P0 IADD3 R7, R0, R3, RZ ;  /* 0x0000000300078210 */ /* 0x001fe20007ffe0ff */
[----:B------:R-:W-:-:S04]  /*0ac0*/  @!P0 VIADD R3, R3, 0x80 ;  /* 0x0000008003038836 */ /* 0x000fc80000000000 */
[----:B-1----:R-:W-:-:S05]  /*0ad0*/  @!P0 IMAD.WIDE.U32 R4, R7, 0x4, R4 ;  /* 0x0000000407048825 */ /* 0x002fca00078e0004 */
[----:B------:R2:W-:Y:S02]  /*0ae0*/  @!P0 STG.E desc[UR4][R4.64], R26 ;  /* 0x0000001a04008986 */ /* 0x0005e4000c101904 */
.L_x_4870:
[----:B------:R-:W-:Y:S05]  /*0af0*/  BSYNC B0 ;  /* 0x0000000000007941 */ /* 0x000fea0003800000 */
.L_x_4864:
        /* <DEDUP_REMOVED lines=8> */
.L_x_4871:
        /* <DEDUP_REMOVED lines=16> */
.L_x_8057:


//--------------------- .text._ZN2at6native18elementwise_kernelILi128ELi4EZNS0_15gpu_kernel_implINS0_13BUnaryFunctorIfffZZZNS0_20copysign_kernel_cudaERNS_18TensorIteratorBaseEENKUlvE_clEvENKUlvE0_clEvEUlffE_EEEEvS5_RKT_EUliE_EEviT1_ --------------------------
	.section	.text._ZN2at6native18elementwise_kernelILi128ELi4EZNS0_15gpu_kernel_implINS0_13BUnaryFunctorIfffZZZNS0_20copysign_kernel_cudaERNS_18TensorIteratorBaseEENKUlvE_clEvENKUlvE0_clEvEUlffE_EEEEvS5_RKT_EUliE_EEviT1_,"ax",@progbits
	.align	128
        .global         _ZN2at6native18elementwise_kernelILi128ELi4EZNS0_15gpu_kernel_implINS0_13BUnaryFunctorIfffZZZNS0_20copysign_kernel_cudaERNS_18TensorIteratorBaseEENKUlvE_clEvENKUlvE0_clEvEUlffE_EEEEvS5_RKT_EUliE_EEviT1_
        .type           _ZN2at6native18elementwise_kernelILi128ELi4EZNS0_15gpu_kernel_implINS0_13BUnaryFunctorIfffZZZNS0_20copysign_kernel_cudaERNS_18TensorIteratorBaseEENKUlvE_clEvENKUlvE0_clEvEUlffE_EEEEvS5_RKT_EUliE_EEviT1_,@function
        .size           _ZN2at6native18elementwise_kernelILi128ELi4EZNS0_15gpu_kernel_implINS0_13BUnaryFunctorIfffZZZNS0_20copysign_kernel_cudaERNS_18TensorIteratorBaseEENKUlvE_clEvENKUlvE0_clEvEUlffE_EEEEvS5_RKT_EUliE_EEviT1_,(.L_x_8058 - _ZN2at6native18elementwise_kernelILi128ELi4EZNS0_15gpu_kernel_implINS0_13BUnaryFunctorIfffZZZNS0_20copysign_kernel_cudaERNS_18TensorIteratorBaseEENKUlvE_clEvENKUlvE0_clEvEUlffE_EEEEvS5_RKT_EUliE_EEviT1_)
        .other          _ZN2at6native18elementwise_kernelILi128ELi4EZNS0_15gpu_kernel_implINS0_13BUnaryFunctorIfffZZZNS0_20copysign_kernel_cudaERNS_18TensorIteratorBaseEENKUlvE_clEvENKUlvE0_clEvEUlffE_EEEEvS5_RKT_EUliE_EEviT1_,@"STO_CUDA_ENTRY STV_DEFAULT"
_ZN2at6native18elementwise_kernelILi128ELi4EZNS0_15gpu_kernel_implINS0_13BUnaryFunctorIfffZZZNS0_20copysign_kernel_cudaERNS_18TensorIteratorBaseEENKUlvE_clEvENKUlvE0_clEvEUlffE_EEEEvS5_RKT_EUliE_EEviT1_:
.text._ZN2at6native18elementwise_kernelILi128ELi4EZNS0_15gpu_kernel_implINS0_13BUnaryFunctorIfffZZZNS0_20copysign_kernel_cudaERNS_18TensorIteratorBaseEENKUlvE_clEvENKUlvE0_clEvEUlffE_EEEEvS5_RKT_EUliE_EEviT1_:
        /* <DEDUP_REMOVED lines=314> */
.L_x_4874:
        /* <DEDUP_REMOVED lines=22> */
.L_x_4879:
[----:B------:R-:W2:Y:S02]  /*1500*/  LDG.E.U8 R0, desc[UR36][R2.64] ;  /* 0x0000002402007981 */ /* 0x000ea4000c1e1100 */
[----:B--2---:R-:W-:Y:S01]  /*1510*/  I2FP.F32.U32 R0, R0 ;  /* 0x0000000000007245 */ /* 0x004fe20000201000 */
[----:B------:R-:W-:Y:S06]  /*1520*/  BRA `(.L_x_4881) ;  /* 0x0000000c002c7947 */ /* 0x000fec0003800000 */
.L_x_4878:
        /* <DEDUP_REMOVED lines=9> */
.L_x_4883:
[----:B------:R-:W2:Y:S02]  /*15c0*/  LDG.E R0, desc[UR36][R2.64] ;  /* 0x0000002402007981 */ /* 0x000ea4000c1e1900 */
[----:B--2---:R-:W-:Y:S01]  /*15d0*/  I2FP.F32.S32 R0, R0 ;  /* 0x0000000000007245 */ /* 0x004fe20000201400 */
[----:B------:R-:W-:Y:S06]  /*15e0*/  BRA `(.L_x_4881) ;  /* 0x0000000800fc7947 */ /* 0x000fec0003800000 */
.L_x_4882:
[----:B------:R-:W2:Y:S02]  /*15f0*/  LDG.E.U16 R0, desc[UR36][R2.64] ;  /* 0x0000002402007981 */ /* 0x000ea4000c1e1500 */
[----:B--2---:R-:W0:Y:S01]  /*1600*/  I2F.S16 R0, R0 ;  /* 0x0000000000007306 */ /* 0x004e220000101400 */
[----:B------:R-:W-:Y:S05]  /*1610*/  BRA `(.L_x_4881) ;  /* 0x0000000800f07947 */ /* 0x000fea0003800000 */
.L_x_4877:
        /* <DEDUP_REMOVED lines=8> */
.L_x_4885:
[----:B------:R-:W2:Y:S02]  /*16a0*/  LDG.E.U16 R0, desc[UR36][R2.64] ;  /* 0x0000002402007981 */ /* 0x000ea4000c1e1500 */
[----:B--2---:R-:W-:Y:S01]  /*16b0*/  HADD2.F32 R0, -RZ, R0.H0_H0 ;  /* 0x20000000ff007230 */ /* 0x004fe20000004100 */
[----:B------:R-:W-:Y:S06]  /*16c0*/  BRA `(.L_x_4881) ;  /* 0x0000000800c47947 */ /* 0x000fec0003800000 */
.L_x_4884:
        /* <DEDUP_REMOVED lines=8> */
.L_x_4887:
[----:B------:R-:W2:Y:S02]  /*1750*/  LDG.E.U16 R0, desc[UR36][R2.64] ;  /* 0x0000002402007981 */ /* 0x000ea4000c1e1500 */
[----:B--2---:R-:W-:Y:S01]  /*1760*/  HADD2.F32 R0, -RZ, R0.H0_H0 ;  /* 0x20000000ff007230 */ /* 0x004fe20000004100 */
[----:B------:R-:W-:Y:S06]  /*1770*/  BRA `(.L_x_4881) ;  /* 0x0000000800987947 */ /* 0x000fec0003800000 */
.L_x_4886:
[----:B------:R-:W2:Y:S01]  /*1780*/  LDG.E.64 R2, desc[UR36][R2.64] ;  /* 0x0000002402027981 */ /* 0x000ea2000c1e1b00 */
[----:B------:R-:W-:Y:S01]  /*1790*/  UMOV UR4, 0xf0000000 ;  /* 0xf000000000047882 */ /* 0x000fe20000000000 */
[----:B------:R-:W-:Y:S01]  /*17a0*/  UMOV UR5, 0x380fffff ;  /* 0x380fffff00057882 */ /* 0x000fe20000000000 */
[----:B--2---:R-:W0:Y:S01]  /*17b0*/  F2F.F32.F64 R0, R2 ;  /* 0x0000000200007310 */ /* 0x004e220000301000 */
[----:B------:R-:W-:-:S14]  /*17c0*/  DSETP.GEU.AND P0, PT, |R2|, UR4, PT ;  /* 0x0000000402007e2a */ /* 0x000fdc000bf0e200 */
[----:B0-----:R-:W-:Y:S01]  /*17d0*/  @!P0 FMUL R0, R0, 1.175494350822287508e-38 ;  /* 0x0080000000008820 */ /* 0x001fe20000400000 */
[----:B------:R-:W-:Y:S06]  /*17e0*/  BRA `(.L_x_4881) ;  /* 0x00000008007c7947 */ /* 0x000fec0003800000 */
.L_x_4876:
        /* <DEDUP_REMOVED lines=12> */
.L_x_4890:
[----:B------:R-:W2:Y:S01]  /*18b0*/  LDG.E.64 R2, desc[UR36][R2.64] ;  /* 0x0000002402027981 */ /* 0x000ea2000c1e1b00 */
[----:B------:R-:W-:Y:S01]  /*18c0*/  UMOV UR4, 0xf0000000 ;  /* 0xf000000000047882 */ /* 0x000fe20000000000 */
[----:B------:R-:W-:Y:S01]  /*18d0*/  UMOV UR5, 0x380fffff ;  /* 0x380fffff00057882 */ /* 0x000fe20000000000 */
[----:B--2---:R-:W0:Y:S01]  /*18e0*/  F2F.F32.F64 R0, R2 ;  /* 0x0000000200007310 */ /* 0x004e220000301000 */
[----:B------:R-:W-:-:S14]  /*18f0*/  DSETP.GEU.AND P0, PT, |R2|, UR4, PT ;  /* 0x0000000402007e2a */ /* 0x000fdc000bf0e200 */
[----:B0-----:R-:W-:Y:S01]  /*1900*/  @!P0 FMUL R0, R0, 1.175494350822287508e-38 ;  /* 0x0080000000008820 */ /* 0x001fe20000400000 */
[----:B------:R-:W-:Y:S06]  /*1910*/  BRA `(.L_x_4881) ;  /* 0x0000000800307947 */ /* 0x000fec0003800000 */
.L_x_4889:
        /* <DEDUP_REMOVED lines=26> */
.L_x_4892:
        /* <DEDUP_REMOVED lines=13> */
.L_x_4891:
[----:B------:R-:W2:Y:S02]  /*1b90*/  LDG.E.U16 R0, desc[UR36][R2.64] ;  /* 0x0000002402007981 */ /* 0x000ea4000c1e1500 */
[----:B--2---:R-:W-:Y:S01]  /*1ba0*/  IMAD.U32 R0, R0, 0x10000, RZ ;  /* 0x0001000000007824 */ /* 0x004fe200078e00ff */
[----:B------:R-:W-:Y:S06]  /*1bb0*/  BRA `(.L_x_4881) ;  /* 0x0000000400887947 */ /* 0x000fec0003800000 */
.L_x_4888:
        /* <DEDUP_REMOVED lines=11> */
.L_x_4895:
        /* <DEDUP_REMOVED lines=20> */
.L_x_4897:
[----:B------:R-:W-:Y:S05]  /*1db0*/  BSYNC B0 ;  /* 0x0000000000007941 */ /* 0x000fea0003800000 */
.L_x_4896:
[----:B------:R-:W-:Y:S01]  /*1dc0*/  LEA R3, R0, 0x3b800000, 0x17 ;  /* 0x3b80000000037811 */ /* 0x000fe200078eb8ff */
[----:B------:R-:W-:-:S05]  /*1dd0*/  IMAD.SHL.U32 R0, R2, 0x100000, RZ ;  /* 0x0010000002007824 */ /* 0x000fca00078e00ff */
[----:B------:R-:W-:Y:S01]  /*1de0*/  LOP3.LUT R0, R3, R0, R4, 0xfe, !PT ;  /* 0x0000000003007212 */ /* 0x000fe200078efe04 */
[----:B------:R-:W-:Y:S06]  /*1df0*/  BRA `(.L_x_4881) ;  /* 0x0000000000f87947 */ /* 0x000fec0003800000 */
.L_x_4894:
        /* <DEDUP_REMOVED lines=20> */
.L_x_4899:
[----:B------:R-:W-:Y:S05]  /*1f40*/  BSYNC B0 ;  /* 0x0000000000007941 */ /* 0x000fea0003800000 */
.L_x_4898:
[----:B------:R-:W-:Y:S01]  /*1f50*/  LEA R3, R0, 0x37800000, 0x17 ;  /* 0x3780000000037811 */ /* 0x000fe200078eb8ff */
[----:B------:R-:W-:-:S05]  /*1f60*/  IMAD.SHL.U32 R0, R2, 0x200000, RZ ;  /* 0x0020000002007824 */ /* 0x000fca00078e00ff */
[----:B------:R-:W-:Y:S01]  /*1f70*/  LOP3.LUT R0, R3, R0, R4, 0xfe, !PT ;  /* 0x0000000003007212 */ /* 0x000fe200078efe04 */
[----:B------:R-:W-:Y:S06]  /*1f80*/  BRA `(.L_x_4881) ;  /* 0x0000000000947947 */ /* 0x000fec0003800000 */
.L_x_4893:
        /* <DEDUP_REMOVED lines=14> */
.L_x_4880:
        /* <DEDUP_REMOVED lines=16> */
.L_x_4902:
[----:B------:R-:W-:Y:S01]  /*2170*/  IMAD.MOV.U32 R0, RZ, RZ, RZ ;  /* 0x000000ffff007224 */ /* 0x000fe200078e00ff */
[----:B------:R-:W-:Y:S06]  /*2180*/  BRA `(.L_x_4881) ;  /* 0x0000000000147947 */ /* 0x000fec0003800000 */
.L_x_4901:
[----:B------:R-:W2:Y:S02]  /*2190*/  LDG.E.64 R2, desc[UR36][R2.64] ;  /* 0x0000002402027981 */ /* 0x000ea4000c1e1b00 */
[----:B--2---:R0:W1:Y:S01]  /*21a0*/  I2F.U64 R0, R2 ;  /* 0x0000000200007312 */ /* 0x0040620000301000 */
[----:B------:R-:W-:Y:S05]  /*21b0*/  BRA `(.L_x_4881) ;  /* 0x0000000000087947 */ /* 0x000fea0003800000 */
.L_x_4900:
[----:B------:R-:W2:Y:S02]  /*21c0*/  LDG.E R0, desc[UR36][R2.64] ;  /* 0x0000002402007981 */ /* 0x000ea4000c1e1900 */
[----:B--2---:R-:W-:-:S07]  /*21d0*/  I2FP.F32.U32 R0, R0 ;  /* 0x0000000000007245 */ /* 0x004fce0000201000 */
.L_x_4881:
[----:B------:R-:W-:Y:S05]  /*21e0*/  BSYNC B6 ;  /* 0x0000000000067941 */ /* 0x000fea0003800000 */
.L_x_4875:
[----:B------:R-:W0:Y:S08]  /*21f0*/  LDC.U8 R4, c[0x0][0x428] ;  /* 0x00010a00ff047b82 */ /* 0x000e300000000000 */
[----:B------:R-:W1:Y:S01]  /*2200*/  LDC R5, c[0x0][0x424] ;  /* 0x00010900ff057b82 */ /* 0x000e620000000800 */
[----:B0-234-:R-:W-:-:S04]  /*2210*/  PRMT R3, R4, 0x9910, RZ ;  /* 0x0000991004037816 */ /* 0x01dfc800000000ff */
[----:B------:R-:W-:Y:S02]  /*2220*/  ISETP.GT.AND P0, PT, R3, 0x9, PT ;  /* 0x000000090300780c */ /* 0x000fe40003f04270 */
[----:B-1---5:R-:W-:-:S11]  /*2230*/  LOP3.LUT R2, R0, 0x80000000, R5, 0xb8, !PT ;  /* 0x8000000000027812 */ /* 0x022fd600078eb805 */
        /* <DEDUP_REMOVED lines=12> */
.L_x_4906:
[----:B------:R-:W0:Y:S02]  /*2300*/  F2I.S64.TRUNC R2, R2 ;  /* 0x0000000200027311 */ /* 0x000e24000020d900 */
[----:B0-----:R-:W-:-:S05]  /*2310*/  IMAD.MOV.U32 R5, RZ, RZ, R2 ;  /* 0x000000ffff057224 */ /* 0x001fca00078e0002 */
[----:B------:R0:W-:Y:S01]  /*2320*/  STG.E.U8 desc[UR36][R16.64], R5 ;  /* 0x0000000510007986 */ /* 0x0001e2000c101124 */
[----:B------:R-:W-:Y:S05]  /*2330*/  BRA `(.L_x_4908) ;  /* 0x0000000c00407947 */ /* 0x000fea0003800000 */
.L_x_4905:
        /* <DEDUP_REMOVED lines=9> */
.L_x_4910:
[----:B------:R-:W0:Y:S02]  /*23d0*/  F2I.FTZ.TRUNC.NTZ R3, R2 ;  /* 0x0000000200037305 */ /* 0x000e24000021f100 */
[----:B0-----:R0:W-:Y:S01]  /*23e0*/  STG.E desc[UR36][R16.64], R3 ;  /* 0x0000000310007986 */ /* 0x0011e2000c101924 */
[----:B------:R-:W-:Y:S05]  /*23f0*/  BRA `(.L_x_4908) ;  /* 0x0000000c00107947 */ /* 0x000fea0003800000 */
.L_x_4909:
[----:B------:R-:W0:Y:S02]  /*2400*/  F2I.FTZ.TRUNC.NTZ R3, R2 ;  /* 0x0000000200037305 */ /* 0x000e24000021f100 */
[----:B0-----:R0:W-:Y:S01]  /*2410*/  STG.E.U16 desc[UR36][R16.64], R3 ;  /* 0x0000000310007986 */ /* 0x0011e2000c101524 */
[----:B------:R-:W-:Y:S05]  /*2420*/  BRA `(.L_x_4908) ;  /* 0x0000000c00047947 */ /* 0x000fea0003800000 */
.L_x_4904:
        /* <DEDUP_REMOVED lines=8> */
.L_x_4912:
[----:B------:R-:W-:-:S05]  /*24b0*/  F2FP.F16.F32.PACK_AB R2, RZ, R2 ;  /* 0x00000002ff02723e */ /* 0x000fca00000000ff */
[----:B------:R0:W-:Y:S01]  /*24c0*/  STG.E.U16 desc[UR36][R16.64], R2 ;  /* 0x0000000210007986 */ /* 0x0001e2000c101524 */
[----:B------:R-:W-:Y:S05]  /*24d0*/  BRA `(.L_x_4908) ;  /* 0x0000000800d87947 */ /* 0x000fea0003800000 */
.L_x_4911:
        /* <DEDUP_REMOVED lines=9> */
.L_x_4914:
[----:B------:R-:W-:-:S04]  /*2570*/  F2FP.F16.F32.PACK_AB R3, RZ, R2 ;  /* 0x00000002ff03723e */ /* 0x000fc800000000ff */
[----:B------:R-:W-:-:S05]  /*2580*/  PRMT R3, R3, 0x5410, RZ ;  /* 0x0000541003037816 */ /* 0x000fca00000000ff */
[----:B------:R0:W-:Y:S01]  /*2590*/  STG.E desc[UR36][R16.64], R3 ;  /* 0x0000000310007986 */ /* 0x0001e2000c101924 */
[----:B------:R-:W-:Y:S05]  /*25a0*/  BRA `(.L_x_4908) ;  /* 0x0000000800a47947 */ /* 0x000fea0003800000 */
.L_x_4913:
[----:B------:R-:W-:-:S06]  /*25b0*/  FMUL.FTZ R2, R2, 1 ;  /* 0x3f80000002027820 */ /* 0x000fcc0000410000 */
[----:B------:R-:W0:Y:S02]  /*25c0*/  F2F.F64.F32 R2, R2 ;  /* 0x0000000200027310 */ /* 0x000e240000201800 */
[----:B0-----:R0:W-:Y:S01]  /*25d0*/  STG.E.64 desc[UR36][R16.64], R2 ;  /* 0x0000000210007986 */ /* 0x0011e2000c101b24 */
[----:B------:R-:W-:Y:S05]  /*25e0*/  BRA `(.L_x_4908) ;  /* 0x0000000800947947 */ /* 0x000fea0003800000 */
.L_x_4903:
        /* <DEDUP_REMOVED lines=12> */
.L_x_4917:
[----:B------:R-:W-:Y:S01]  /*26b0*/  FMUL.FTZ R4, R2, 1 ;  /* 0x3f80000002047820 */ /* 0x000fe20000410000 */
[----:B------:R-:W-:-:S05]  /*26c0*/  CS2R R6, SRZ ;  /* 0x0000000000067805 */ /* 0x000fca000001ff00 */
[----:B------:R-:W0:Y:S02]  /*26d0*/  F2F.F64.F32 R4, R4 ;  /* 0x0000000400047310 */ /* 0x000e240000201800 */
[----:B0-----:R0:W-:Y:S01]  /*26e0*/  STG.E.128 desc[UR36][R16.64], R4 ;  /* 0x0000000410007986 */ /* 0x0011e2000c101d24 */
[----:B------:R-:W-:Y:S05]  /*26f0*/  BRA `(.L_x_4908) ;  /* 0x0000000800507947 */ /* 0x000fea0003800000 */
.L_x_4916:
        /* <DEDUP_REMOVED lines=20> */
.L_x_4921:
[----:B------:R-:W-:Y:S05]  /*2840*/  BSYNC B0 ;  /* 0x0000000000007941 */ /* 0x000fea0003800000 */
.L_x_4920:
[----:B------:R-:W-:-:S05]  /*2850*/  LOP3.LUT R5, R0, R5, RZ, 0xfc, !PT ;  /* 0x0000000500057212 */ /* 0x000fca00078efcff */
[----:B------:R0:W-:Y:S01]  /*2860*/  STG.E.U8 desc[UR36][R16.64], R5 ;  /* 0x0000000510007986 */ /* 0x0001e2000c101124 */
[----:B------:R-:W-:Y:S05]  /*2870*/  BRA `(.L_x_4908) ;  /* 0x0000000400f07947 */ /* 0x000fea0003800000 */
.L_x_4919:
        /* <DEDUP_REMOVED lines=12> */
.L_x_4923:
[----:B------:R-:W-:Y:S01]  /*2940*/  IMAD.MOV.U32 R0, RZ, RZ, 0x7f ;  /* 0x0000007fff007424 */ /* 0x000fe200078e00ff */
[----:B------:R-:W-:-:S04]  /*2950*/  ISETP.GT.U32.AND P0, PT, R4, 0x7f800000, PT ;  /* 0x7f8000000400780c */ /* 0x000fc80003f04070 */
[----:B------:R-:W-:-:S09]  /*2960*/  SEL R0, R0, 0x7c, P0 ;  /* 0x0000007c00007807 */ /* 0x000fd20000000000 */
.L_x_4924:
[----:B------:R-:W-:Y:S05]  /*2970*/  BSYNC B0 ;  /* 0x0000000000007941 */ /* 0x000fea0003800000 */
.L_x_4922:
[----:B------:R-:W-:-:S04]  /*2980*/  LOP3.LUT R2, R2, 0x80000000, RZ, 0xc0, !PT ;  /* 0x8000000002027812 */ /* 0x000fc800078ec0ff */
[----:B------:R-:W-:-:S04]  /*2990*/  SHF.R.U32.HI R3, RZ, 0x18, R2 ;  /* 0x00000018ff037819 */ /* 0x000fc80000011602 */
[----:B------:R-:W-:-:S05]  /*29a0*/  LOP3.LUT R3, R0, R3, RZ, 0xfc, !PT ;  /* 0x0000000300037212 */ /* 0x000fca00078efcff */
[----:B------:R0:W-:Y:S01]  /*29b0*/  STG.E.U8 desc[UR36][R16.64], R3 ;  /* 0x0000000310007986 */ /* 0x0001e2000c101124 */
[----:B------:R-:W-:Y:S05]  /*29c0*/  BRA `(.L_x_4908) ;  /* 0x00000004009c7947 */ /* 0x000fea0003800000 */
.L_x_4918:
[----:B------:R-:W-:-:S05]  /*29d0*/  F2FP.BF16.F32.PACK_AB R2, RZ, R2 ;  /* 0x00000002ff02723e */ /* 0x000fca00000010ff */
[----:B------:R0:W-:Y:S01]  /*29e0*/  STG.E.U16 desc[UR36][R16.64], R2 ;  /* 0x0000000210007986 */ /* 0x0001e2000c101524 */
[----:B------:R-:W-:Y:S05]  /*29f0*/  BRA `(.L_x_4908) ;  /* 0x0000000400907947 */ /* 0x000fea0003800000 */
.L_x_4915:
        /* <DEDUP_REMOVED lines=11> */
.L_x_4927:
        /* <DEDUP_REMOVED lines=16> */
.L_x_4930:
[----:B------:R-:W-:-:S04]  /*2bb0*/  LOP3.LUT R2, R2, 0x80000000, RZ, 0xc0, !PT ;  /* 0x8000000002027812 */ /* 0x000fc800078ec0ff */
[----:B------:R-:W-:-:S04]  /*2bc0*/  SHF.R.U32.HI R3, RZ, 0x18, R2 ;  /* 0x00000018ff037819 */ /* 0x000fc80000011602 */
[----:B------:R-:W-:-:S04]  /*2bd0*/  LOP3.LUT R0, R0, R3, RZ, 0xfc, !PT ;  /* 0x0000000300007212 */ /* 0x000fc800078efcff */
[----:B------:R-:W-:-:S07]  /*2be0*/  PRMT R8, R0, 0x7610, R8 ;  /* 0x0000761000087816 */ /* 0x000fce0000000008 */
.L_x_4929:
[----:B------:R-:W-:Y:S05]  /*2bf0*/  BSYNC B0 ;  /* 0x0000000000007941 */ /* 0x000fea0003800000 */
.L_x_4928:
[----:B------:R0:W-:Y:S01]  /*2c00*/  STG.E.U8 desc[UR36][R16.64], R8 ;  /* 0x0000000810007986 */ /* 0x0001e2000c101124 */
[----:B------:R-:W-:Y:S05]  /*2c10*/  BRA `(.L_x_4908) ;  /* 0x0000000400087947 */ /* 0x000fea0003800000 */
.L_x_4926:
        /* <DEDUP_REMOVED lines=16> */
.L_x_4933:
[----:B------:R-:W-:-:S04]  /*2d20*/  LOP3.LUT R2, R2, 0x80000000, RZ, 0xc0, !PT ;  /* 0x8000000002027812 */ /* 0x000fc800078ec0ff */
[----:B------:R-:W-:-:S04]  /*2d30*/  SHF.R.U32.HI R3, RZ, 0x18, R2 ;  /* 0x00000018ff037819 */ /* 0x000fc80000011602 */
[----:B------:R-:W-:-:S04]  /*2d40*/  LOP3.LUT R0, R0, R3, RZ, 0xfc, !PT ;  /* 0x0000000300007212 */ /* 0x000fc800078efcff */
[----:B------:R-:W-:-:S07]  /*2d50*/  PRMT R8, R0, 0x7610, R8 ;  /* 0x0000761000087816 */ /* 0x000fce0000000008 */
.L_x_4932:
[----:B------:R-:W-:Y:S05]  /*2d60*/  BSYNC B0 ;  /* 0x0000000000007941 */ /* 0x000fea0003800000 */
.L_x_4931:
[----:B------:R3:W-:Y:S01]  /*2d70*/  STG.E.U8 desc[UR36][R16.64], R8 ;  /* 0x0000000810007986 */ /* 0x0007e2000c101124 */
[----:B------:R-:W-:Y:S05]  /*2d80*/  BRA `(.L_x_4908) ;  /* 0x0000000000ac7947 */ /* 0x000fea0003800000 */
.L_x_4925:
        /* <DEDUP_REMOVED lines=21> */
.L_x_4907:
        /* <DEDUP_REMOVED lines=16> */
.L_x_4936:
[----:B------:R-:W-:Y:S05]  /*2fe0*/  BRA `(.L_x_4908) ;  /* 0x0000000000147947 */ /* 0x000fea0003800000 */
.L_x_4935:
[----:B------:R-:W0:Y:S02]  /*2ff0*/  F2I.U64.TRUNC R2, R2 ;  /* 0x0000000200027311 */ /* 0x000e24000020d800 */
[----:B0-----:R2:W-:Y:S01]  /*3000*/  STG.E.64 desc[UR36][R16.64], R2 ;  /* 0x0000000210007986 */ /* 0x0015e2000c101b24 */
[----:B------:R-:W-:Y:S05]  /*3010*/  BRA `(.L_x_4908) ;  /* 0x0000000000087947 */ /* 0x000fea0003800000 */
.L_x_4934:
[----:B------:R-:W0:Y:S02]  /*3020*/  F2I.FTZ.U32.TRUNC.NTZ R3, R2 ;  /* 0x0000000200037305 */ /* 0x000e24000021f000 */
[----:B0-----:R0:W-:Y:S02]  /*3030*/  STG.E desc[UR36][R16.64], R3 ;  /* 0x0000000310007986 */ /* 0x0011e4000c101924 */
.L_x_4908:
[----:B------:R-:W-:-:S04]  /*3040*/  IMAD R18, R23, 0x200, R18 ;  /* 0x0000020017127824 */ /* 0x000fc800078e0212 */
[----:B------:R-:W-:-:S07]  /*3050*/  VIADD R19, R18, 0x80 ;  /* 0x0000008012137836 */ /* 0x000fce0000000000 */
.L_x_4873:
[----:B------:R-:W-:Y:S05]  /*3060*/  BSYNC B7 ;  /* 0x0000000000077941 */ /* 0x000fea0003800000 */
.L_x_4872:
        /* <DEDUP_REMOVED lines=307> */
.L_x_4939:
        /* <DEDUP_REMOVED lines=22> */
.L_x_4944:
[----:B------:R-:W2:Y:S02]  /*4500*/  LDG.E.U8 R0, desc[UR36][R2.64] ;  /* 0x0000002402007981 */ /* 0x000ea4000c1e1100 */
[----:B--2---:R-:W-:Y:S01]  /*4510*/  I2FP.F32.U32 R0, R0 ;  /* 0x0000000000007245 */ /* 0x004fe20000201000 */
[----:B------:R-:W-:Y:S06]  /*4520*/  BRA `(.L_x_4946) ;  /* 0x0000000c002c7947 */ /* 0x000fec0003800000 */
.L_x_4943:
        /* <DEDUP_REMOVED lines=9> */
.L_x_4948:
[----:B------:R-:W2:Y:S02]  /*45c0*/  LDG.E R0, desc[UR36][R2.64] ;  /* 0x0000002402007981 */ /* 0x000ea4000c1e1900 */
[----:B--2---:R-:W-:Y:S01]  /*45d0*/  I2FP.F32.S32 R0, R0 ;  /* 0x0000000000007245 */ /* 0x004fe20000201400 */
[----:B------:R-:W-:Y:S06]  /*45e0*/  BRA `(.L_x_4946) ;  /* 0x0000000800fc7947 */ /* 0x000fec0003800000 */
.L_x_4947:
[----:B------:R-:W2:Y:S02]  /*45f0*/  LDG.E.U16 R0, desc[UR36][R2.64] ;  /* 0x0000002402007981 */ /* 0x000ea4000c1e1500 */
[----:B--2---:R-:W1:Y:S01]  /*4600*/  I2F.S16 R0, R0 ;  /* 0x0000000000007306 */ /* 0x004e620000101400 */
[----:B------:R-:W-:Y:S05]  /*4610*/  BRA `(.L_x_4946) ;  /* 0x0000000800f07947 */ /* 0x000fea0003800000 */
.L_x_4942:
        /* <DEDUP_REMOVED lines=8> */
.L_x_4950:
[----:B------:R-:W2:Y:S02]  /*46a0*/  LDG.E.U16 R0, desc[UR36][R2.64] ;  /* 0x0000002402007981 */ /* 0x000ea4000c1e1500 */
[----:B--2---:R-:W-:Y:S01]  /*46b0*/  HADD2.F32 R0, -RZ, R0.H0_H0 ;  /* 0x20000000ff007230 */ /* 0x004fe20000004100 */
[----:B------:R-:W-:Y:S06]  /*46c0*/  BRA `(.L_x_4946) ;  /* 0x0000000800c47947 */ /* 0x000fec0003800000 */
.L_x_4949:
        /* <DEDUP_REMOVED lines=8> */
.L_x_4952:
[----:B------:R-:W2:Y:S02]  /*4750*/  LDG.E.U16 R0, desc[UR36][R2.64] ;  /* 0x0000002402007981 */ /* 0x000ea4000c1e1500 */
[----:B--2---:R-:W-:Y:S01]  /*4760*/  HADD2.F32 R0, -RZ, R0.H0_H0 ;  /* 0x20000000ff007230 */ /* 0x004fe20000004100 */
[----:B------:R-:W-:Y:S06]  /*4770*/  BRA `(.L_x_4946) ;  /* 0x0000000800987947 */ /* 0x000fec0003800000 */
.L_x_4951:
[----:B------:R-:W2:Y:S01]  /*4780*/  LDG.E.64 R2, desc[UR36][R2.64] ;  /* 0x0000002402027981 */ /* 0x000ea2000c1e1b00 */
[----:B------:R-:W-:Y:S01]  /*4790*/  UMOV UR4, 0xf0000000 ;  /* 0xf000000000047882 */ /* 0x000fe20000000000 */
[----:B------:R-:W-:Y:S01]  /*47a0*/  UMOV UR5, 0x380fffff ;  /* 0x380fffff00057882 */ /* 0x000fe20000000000 */
[----:B--2---:R-:W0:Y:S01]  /*47b0*/  F2F.F32.F64 R0, R2 ;  /* 0x0000000200007310 */ /* 0x004e220000301000 */
[----:B------:R-:W-:-:S14]  /*47c0*/  DSETP.GEU.AND P0, PT, |R2|, UR4, PT ;  /* 0x0000000402007e2a */ /* 0x000fdc000bf0e200 */
[----:B0-----:R-:W-:Y:S01]  /*47d0*/  @!P0 FMUL R0, R0, 1.175494350822287508e-38 ;  /* 0x0080000000008820 */ /* 0x001fe20000400000 */
[----:B------:R-:W-:Y:S06]  /*47e0*/  BRA `(.L_x_4946) ;  /* 0x00000008007c7947 */ /* 0x000fec0003800000 */
.L_x_4941:
        /* <DEDUP_REMOVED lines=12> */
.L_x_4955:
[----:B------:R-:W2:Y:S01]  /*48b0*/  LDG.E.64 R2, desc[UR36][R2.64] ;  /* 0x0000002402027981 */ /* 0x000ea2000c1e1b00 */
[----:B------:R-:W-:Y:S01]  /*48c0*/  UMOV UR4, 0xf0000000 ;  /* 0xf000000000047882 */ /* 0x000fe20000000000 */
[----:B------:R-:W-:Y:S01]  /*48d0*/  UMOV UR5, 0x380fffff ;  /* 0x380fffff00057882 */ /* 0x000fe20000000000 */
[----:B--2---:R-:W0:Y:S01]  /*48e0*/  F2F.F32.F64 R0, R2 ;  /* 0x0000000200007310 */ /* 0x004e220000301000 */
[----:B------:R-:W-:-:S14]  /*48f0*/  DSETP.GEU.AND P0, PT, |R2|, UR4, PT ;  /* 0x0000000402007e2a */ /* 0x000fdc000bf0e200 */
[----:B0-----:R-:W-:Y:S01]  /*4900*/  @!P0 FMUL R0, R0, 1.175494350822287508e-38 ;  /* 0x0080000000008820 */ /* 0x001fe20000400000 */
[----:B------:R-:W-:Y:S06]  /*4910*/  BRA `(.L_x_4946) ;  /* 0x0000000800307947 */ /* 0x000fec0003800000 */
.L_x_4954:
        /* <DEDUP_REMOVED lines=26> */
.L_x_4957:
        /* <DEDUP_REMOVED lines=13> */
.L_x_4956:
[----:B------:R-:W2:Y:S02]  /*4b90*/  LDG.E.U16 R0, desc[UR36][R2.64] ;  /* 0x0000002402007981 */ /* 0x000ea4000c1e1500 */
[----:B--2---:R-:W-:Y:S01]  /*4ba0*/  IMAD.U32 R0, R0, 0x10000, RZ ;  /* 0x0001000000007824 */ /* 0x004fe200078e00ff */
[----:B------:R-:W-:Y:S06]  /*4bb0*/  BRA `(.L_x_4946) ;  /* 0x0000000400887947 */ /* 0x000fec0003800000 */
.L_x_4953:
        /* <DEDUP_REMOVED lines=11> */
.L_x_4960:
        /* <DEDUP_REMOVED lines=20> */
.L_x_4962:
[----:B------:R-:W-:Y:S05]  /*4db0*/  BSYNC B0 ;  /* 0x0000000000007941 */ /* 0x000fea0003800000 */
.L_x_4961:
[----:B------:R-:W-:Y:S01]  /*4dc0*/  LEA R3, R0, 0x3b800000, 0x17 ;  /* 0x3b80000000037811 */ /* 0x000fe200078eb8ff */
[----:B------:R-:W-:-:S05]  /*4dd0*/  IMAD.SHL.U32 R0, R2, 0x100000, RZ ;  /* 0x0010000002007824 */ /* 0x000fca00078e00ff */
[----:B------:R-:W-:Y:S01]  /*4de0*/  LOP3.LUT R0, R3, R0, R4, 0xfe, !PT ;  /* 0x0000000003007212 */ /* 0x000fe200078efe04 */
[----:B------:R-:W-:Y:S06]  /*4df0*/  BRA `(.L_x_4946) ;  /* 0x0000000000f87947 */ /* 0x000fec0003800000 */
.L_x_4959:
        /* <DEDUP_REMOVED lines=20> */
.L_x_4964:
[----:B------:R-:W-:Y:S05]  /*4f40*/  BSYNC B0 ;  /* 0x0000000000007941 */ /* 0x000fea0003800000 */
.L_x_4963:
[----:B------:R-:W-:Y:S01]  /*4f50*/  LEA R3, R0, 0x37800000, 0x17 ;  /* 0x3780000000037811 */ /* 0x000fe200078eb8ff */
[----:B------:R-:W-:-:S05]  /*4f60*/  IMAD.SHL.U32 R0, R2, 0x200000, RZ ;  /* 0x0020000002007824 */ /* 0x000fca00078e00ff */
[----:B------:R-:W-:Y:S01]  /*4f70*/  LOP3.LUT R0, R3, R0, R4, 0xfe, !PT ;  /* 0x0000000003007212 */ /* 0x000fe200078efe04 */
[----:B------:R-:W-:Y:S06]  /*4f80*/  BRA `(.L_x_4946) ;  /* 0x0000000000947947 */ /* 0x000fec0003800000 */
.L_x_4958:
        /* <DEDUP_REMOVED lines=14> */
.L_x_4945:
        /* <DEDUP_REMOVED lines=16> */
.L_x_4967:
[----:B------:R-:W-:Y:S01]  /*5170*/  IMAD.MOV.U32 R0, RZ, RZ, RZ ;  /* 0x000000ffff007224 */ /* 0x000fe200078e00ff */
[----:B------:R-:W-:Y:S06]  /*5180*/  BRA `(.L_x_4946) ;  /* 0x0000000000147947 */ /* 0x000fec0003800000 */
.L_x_4966:
[----:B------:R-:W2:Y:S02]  /*5190*/  LDG.E.64 R2, desc[UR36][R2.64] ;  /* 0x0000002402027981 */ /* 0x000ea4000c1e1b00 */
[----:B--2---:R0:W1:Y:S01]  /*51a0*/  I2F.U64 R0, R2 ;  /* 0x0000000200007312 */ /* 0x0040620000301000 */
[----:B------:R-:W-:Y:S05]  /*51b0*/  BRA `(.L_x_4946) ;  /* 0x0000000000087947 */ /* 0x000fea0003800000 */
.L_x_4965:
[----:B------:R-:W2:Y:S02]  /*51c0*/  LDG.E R0, desc[UR36][R2.64] ;  /* 0x0000002402007981 */ /* 0x000ea4000c1e1900 */
[----:B--2---:R-:W-:-:S07]  /*51d0*/  I2FP.F32.U32 R0, R0 ;  /* 0x0000000000007245 */ /* 0x004fce0000201000 */
.L_x_4946:
[----:B------:R-:W-:Y:S05]  /*51e0*/  BSYNC B6 ;  /* 0x0000000000067941 */ /* 0x000fea0003800000 */
.L_x_4940:
[----:B------:R-:W1:Y:S08]  /*51f0*/  LDC.U8 R5, c[0x0][0x428] ;  /* 0x00010a00ff057b82 */ /* 0x000e700000000000 */
[----:B0-2-4-:R-:W3:Y:S01]  /*5200*/  LDC R3, c[0x0][0x424] ;  /* 0x00010900ff037b82 */ /* 0x015ee20000000800 */
[----:B-1----:R-:W-:-:S04]  /*5210*/  PRMT R4, R5, 0x9910, RZ ;  /* 0x0000991005047816 */ /* 0x002fc800000000ff */
[----:B------:R-:W-:Y:S02]  /*5220*/  ISETP.GT.AND P0, PT, R4, 0x9, PT ;  /* 0x000000090400780c */ /* 0x000fe40003f04270 */
[----:B---3-5:R-:W-:-:S11]  /*5230*/  LOP3.LUT R2, R0, 0x80000000, R3, 0xb8, !PT ;  /* 0x8000000000027812 */ /* 0x028fd600078eb803 */
        /* <DEDUP_REMOVED lines=12> */
.L_x_4971:
[----:B------:R-:W0:Y:S02]  /*5300*/  F2I.S64.TRUNC R2, R2 ;  /* 0x0000000200027311 */ /* 0x000e24000020d900 */
[----:B0-----:R-:W-:-:S05]  /*5310*/  IMAD.MOV.U32 R5, RZ, RZ, R2 ;  /* 0x000000ffff057224 */ /* 0x001fca00078e0002 */
[----:B------:R4:W-:Y:S01]  /*5320*/  STG.E.U8 desc[UR36][R16.64], R5 ;  /* 0x0000000510007986 */ /* 0x0009e2000c101124 */
[----:B------:R-:W-:Y:S05]  /*5330*/  BRA `(.L_x_4973) ;  /* 0x0000000c00407947 */ /* 0x000fea0003800000 */
.L_x_4970:
        /* <DEDUP_REMOVED lines=9> */
.L_x_4975:
[----:B------:R-:W0:Y:S02]  /*53d0*/  F2I.FTZ.TRUNC.NTZ R3, R2 ;  /* 0x0000000200037305 */ /* 0x000e24000021f100 */
[----:B0-----:R2:W-:Y:S01]  /*53e0*/  STG.E desc[UR36][R16.64], R3 ;  /* 0x0000000310007986 */ /* 0x0015e2000c101924 */
[----:B------:R-:W-:Y:S05]  /*53f0*/  BRA `(.L_x_4973) ;  /* 0x0000000c00107947 */ /* 0x000fea0003800000 */
.L_x_4974:
[----:B------:R-:W0:Y:S02]  /*5400*/  F2I.FTZ.TRUNC.NTZ R3, R2 ;  /* 0x0000000200037305 */ /* 0x000e24000021f100 */
[----:B0-----:R0:W-:Y:S01]  /*5410*/  STG.E.U16 desc[UR36][R16.64], R3 ;  /* 0x0000000310007986 */ /* 0x0011e2000c101524 */
[----:B------:R-:W-:Y:S05]  /*5420*/  BRA `(.L_x_4973) ;  /* 0x0000000c00047947 */ /* 0x000fea0003800000 */
.L_x_4969:
        /* <DEDUP_REMOVED lines=8> */
.L_x_4977:
[----:B------:R-:W-:-:S05]  /*54b0*/  F2FP.F16.F32.PACK_AB R2, RZ, R2 ;  /* 0x00000002ff02723e */ /* 0x000fca00000000ff */
[----:B------:R0:W-:Y:S01]  /*54c0*/  STG.E.U16 desc[UR36][R16.64], R2 ;  /* 0x0000000210007986 */ /* 0x0001e2000c101524 */
[----:B------:R-:W-:Y:S05]  /*54d0*/  BRA `(.L_x_4973) ;  /* 0x0000000800d87947 */ /* 0x000fea0003800000 */
.L_x_4976:
        /* <DEDUP_REMOVED lines=9> */
.L_x_4979:
[----:B------:R-:W-:-:S04]  /*5570*/  F2FP.F16.F32.PACK_AB R3, RZ, R2 ;  /* 0x00000002ff03723e */ /* 0x000fc800000000ff */
[----:B------:R-:W-:-:S05]  /*5580*/  PRMT R3, R3, 0x5410, RZ ;  /* 0x0000541003037816 */ /* 0x000fca00000000ff */
[----:B------:R0:W-:Y:S01]  /*5590*/  STG.E desc[UR36][R16.64], R3 ;  /* 0x0000000310007986 */ /* 0x0001e2000c101924 */
[----:B------:R-:W-:Y:S05]  /*55a0*/  BRA `(.L_x_4973) ;  /* 0x0000000800a47947 */ /* 0x000fea0003800000 */
.L_x_4978:
[----:B------:R-:W-:-:S06]  /*55b0*/  FMUL.FTZ R2, R2, 1 ;  /* 0x3f80000002027820 */ /* 0x000fcc0000410000 */
[----:B------:R-:W0:Y:S02]  /*55c0*/  F2F.F64.F32 R2, R2 ;  /* 0x0000000200027310 */ /* 0x000e240000201800 */
[----:B0-----:R0:W-:Y:S01]  /*55d0*/  STG.E.64 desc[UR36][R16.64], R2 ;  /* 0x0000000210007986 */ /* 0x0011e2000c101b24 */
[----:B------:R-:W-:Y:S05]  /*55e0*/  BRA `(.L_x_4973) ;  /* 0x0000000800947947 */ /* 0x000fea0003800000 */
.L_x_4968:
        /* <DEDUP_REMOVED lines=12> */
.L_x_4982:
[----:B------:R-:W-:Y:S01]  /*56b0*/  FMUL.FTZ R4, R2, 1 ;  /* 0x3f80000002047820 */ /* 0x000fe20000410000 */
[----:B------:R-:W-:-:S05]  /*56c0*/  CS2R R6, SRZ ;  /* 0x0000000000067805 */ /* 0x000fca000001ff00 */
[----:B------:R-:W0:Y:S02]  /*56d0*/  F2F.F64.F32 R4, R4 ;  /* 0x0000000400047310 */ /* 0x000e240000201800 */
[----:B0-----:R0:W-:Y:S01]  /*56e0*/  STG.E.128 desc[UR36][R16.64], R4 ;  /* 0x0000000410007986 */ /* 0x0011e2000c101d24 */
[----:B------:R-:W-:Y:S05]  /*56f0*/  BRA `(.L_x_4973) ;  /* 0x0000000800507947 */ /* 0x000fea0003800000 */
.L_x_4981:
        /* <DEDUP_REMOVED lines=20> */
.L_x_4986:
[----:B------:R-:W-:Y:S05]  /*5840*/  BSYNC B0 ;  /* 0x0000000000007941 */ /* 0x000fea0003800000 */
.L_x_4985:
[----:B------:R-:W-:-:S05]  /*5850*/  LOP3.LUT R5, R0, R5, RZ, 0xfc, !PT ;  /* 0x0000000500057212 */ /* 0x000fca00078efcff */
[----:B------:R0:W-:Y:S01]  /*5860*/  STG.E.U8 desc[UR36][R16.64], R5 ;  /* 0x0000000510007986 */ /* 0x0001e2000c101124 */
[----:B------:R-:W-:Y:S05]  /*5870*/  BRA `(.L_x_4973) ;  /* 0x0000000400f07947 */ /* 0x000fea0003800000 */
.L_x_4984:
        /* <DEDUP_REMOVED lines=12> */
.L_x_4988:
[----:B------:R-:W-:Y:S01]  /*5940*/  IMAD.MOV.U32 R0, RZ, RZ, 0x7f ;  /* 0x0000007fff007424 */ /* 0x000fe200078e00ff */
[----:B------:R-:W-:-:S04]  /*5950*/  ISETP.GT.U32.AND P0, PT, R4, 0x7f800000, PT ;  /* 0x7f8000000400780c */ /* 0x000fc80003f04070 */
[----:B------:R-:W-:-:S09]  /*5960*/  SEL R0, R0, 0x7c, P0 ;  /* 0x0000007c00007807 */ /* 0x000fd20000000000 */
.L_x_4989:
[----:B------:R-:W-:Y:S05]  /*5970*/  BSYNC B0 ;  /* 0x0000000000007941 */ /* 0x000fea0003800000 */
.L_x_4987:
[----:B------:R-:W-:-:S04]  /*5980*/  LOP3.LUT R2, R2, 0x80000000, RZ, 0xc0, !PT ;  /* 0x8000000002027812 */ /* 0x000fc800078ec0ff */
[----:B------:R-:W-:-:S04]  /*5990*/  SHF.R.U32.HI R3, RZ, 0x18, R2 ;  /* 0x00000018ff037819 */ /* 0x000fc80000011602 */
[----:B------:R-:W-:-:S05]  /*59a0*/  LOP3.LUT R3, R0, R3, RZ, 0xfc, !PT ;  /* 0x0000000300037212 */ /* 0x000fca00078efcff */
[----:B------:R0:W-:Y:S01]  /*59b0*/  STG.E.U8 desc[UR36][R16.64], R3 ;  /* 0x0000000310007986 */ /* 0x0001e2000c101124 */
[----:B------:R-:W-:Y:S05]  /*59c0*/  BRA `(.L_x_4973) ;  /* 0x00000004009c7947 */ /* 0x000fea0003800000 */
.L_x_4983:
[----:B------:R-:W-:-:S05]  /*59d0*/  F2FP.BF16.F32.PACK_AB R2, RZ, R2 ;  /* 0x00000002ff02723e */ /* 0x000fca00000010ff */
[----:B------:R0:W-:Y:S01]  /*59e0*/  STG.E.U16 desc[UR36][R16.64], R2 ;  /* 0x0000000210007986 */ /* 0x0001e2000c101524 */
[----:B------:R-:W-:Y:S05]  /*59f0*/  BRA `(.L_x_4973) ;  /* 0x0000000400907947 */ /* 0x000fea0003800000 */
.L_x_4980:
        /* <DEDUP_REMOVED lines=11> */
.L_x_4992:
        /* <DEDUP_REMOVED lines=16> */
.L_x_4995:
[----:B------:R-:W-:-:S04]  /*5bb0*/  LOP3.LUT R2, R2, 0x80000000, RZ, 0xc0, !PT ;  /* 0x8000000002027812 */ /* 0x000fc800078ec0ff */
[----:B------:R-:W-:-:S04]  /*5bc0*/  SHF.R.U32.HI R3, RZ, 0x18, R2 ;  /* 0x00000018ff037819 */ /* 0x000fc80000011602 */
[----:B------:R-:W-:-:S04]  /*5bd0*/  LOP3.LUT R0, R0, R3, RZ, 0xfc, !PT ;  /* 0x0000000300007212 */ /* 0x000fc800078efcff */
[----:B------:R-:W-:-:S07]  /*5be0*/  PRMT R8, R0, 0x7610, R8 ;  /* 0x0000761000087816 */ /* 0x000fce0000000008 */
.L_x_4994:
[----:B------:R-:W-:Y:S05]  /*5bf0*/  BSYNC B0 ;  /* 0x0000000000007941 */ /* 0x000fea0003800000 */
.L_x_4993:
[----:B------:R0:W-:Y:S01]  /*5c00*/  STG.E.U8 desc[UR36][R16.64], R8 ;  /* 0x0000000810007986 */ /* 0x0001e2000c101124 */
[----:B------:R-:W-:Y:S05]  /*5c10*/  BRA `(.L_x_4973) ;  /* 0x0000000400087947 */ /* 0x000fea0003800000 */
.L_x_4991:
        /* <DEDUP_REMOVED lines=16> */
.L_x_4998:
[----:B------:R-:W-:-:S04]  /*5d20*/  LOP3.LUT R2, R2, 0x80000000, RZ, 0xc0, !PT ;  /* 0x8000000002027812 */ /* 0x000fc800078ec0ff */
[----:B------:R-:W-:-:S04]  /*5d30*/  SHF.R.U32.HI R3, RZ, 0x18, R2 ;  /* 0x00000018ff037819 */ /* 0x000fc80000011602 */
[----:B------:R-:W-:-:S04]  /*5d40*/  LOP3.LUT R0, R0, R3, RZ, 0xfc, !PT ;  /* 0x0000000300007212 */ /* 0x000fc800078efcff */
[----:B------:R-:W-:-:S07]  /*5d50*/  PRMT R8, R0, 0x7610, R8 ;  /* 0x0000761000087816 */ /* 0x000fce0000000008 */
.L_x_4997:
[----:B------:R-:W-:Y:S05]  /*5d60*/  BSYNC B0 ;  /* 0x0000000000007941 */ /* 0x000fea0003800000 */
.L_x_4996:
[----:B------:R0:W-:Y:S01]  /*5d70*/  STG.E.U8 desc[UR36][R16.64], R8 ;  /* 0x0000000810007986 */ /* 0x0001e2000c101124 */
[----:B------:R-:W-:Y:S05]  /*5d80*/  BRA `(.L_x_4973) ;  /* 0x0000000000ac7947 */ /* 0x000fea0003800000 */
.L_x_4990:
        /* <DEDUP_REMOVED lines=21> */
.L_x_4972:
        /* <DEDUP_REMOVED lines=16> */
.L_x_5001:
[----:B------:R-:W-:Y:S05]  /*5fe0*/  BRA `(.L_x_4973) ;  /* 0x0000000000147947 */ /* 0x000fea0003800000 */
.L_x_5000:
[----:B------:R-:W0:Y:S02]  /*5ff0*/  F2I.U64.TRUNC R2, R2 ;  /* 0x0000000200027311 */ /* 0x000e24000020d800 */
[----:B0-----:R0:W-:Y:S01]  /*6000*/  STG.E.64 desc[UR36][R16.64], R2 ;  /* 0x0000000210007986 */ /* 0x0011e2000c101b24 */
[----:B------:R-:W-:Y:S05]  /*6010*/  BRA `(.L_x_4973) ;  /* 0x0000000000087947 */ /* 0x000fea0003800000 */
.L_x_4999:
[----:B------:R-:W0:Y:S02]  /*6020*/  F2I.FTZ.U32.TRUNC.NTZ R3, R2 ;  /* 0x0000000200037305 */ /* 0x000e24000021f000 */
[----:B0-----:R0:W-:Y:S02]  /*6030*/  STG.E desc[UR36][R16.64], R3 ;  /* 0x0000000310007986 */ /* 0x0011e4000c101924 */
.L_x_4973:
[----:B------:R-:W-:-:S07]  /*6040*/  VIADD R19, R19, 0x80 ;  /* 0x0000008013137836 */ /* 0x000fce0000000000 */
.L_x_4938:
[----:B------:R-:W-:Y:S05]  /*6050*/  BSYNC B7 ;  /* 0x0000000000077941 */ /* 0x000fea0003800000 */
.L_x_4937:
        /* <DEDUP_REMOVED lines=307> */
.L_x_5004:
        /* <DEDUP_REMOVED lines=20> */
[----:B--2---:R-:W3:Y:S01]  /*74d0*/  I2F.S16 R0, R0 ;  /* 0x0000000000007306 */ /* 0x004ee20000101400 */
[----:B------:R-:W-:Y:S05]  /*74e0*/  BRA `(.L_x_5011) ;  /* 0x0000000c00387947 */ /* 0x000fea0003800000 */
.L_x_5009:
[----:B------:R-:W2:Y:S02]  /*74f0*/  LDG.E.U8 R0, desc[UR36][R2.64] ;  /* 0x0000002402007981 */ /* 0x000ea4000c1e1100 */
[----:B--2---:R-:W-:Y:S01]  /*7500*/  I2FP.F32.U32 R0, R0 ;  /* 0x0000000000007245 */ /* 0x004fe20000201000 */
[----:B------:R-:W-:Y:S06]  /*7510*/  BRA `(.L_x_5011) ;  /* 0x0000000c002c7947 */ /* 0x000fec0003800000 */
.L_x_5008:
        /* <DEDUP_REMOVED lines=9> */
.L_x_5013:
[----:B------:R-:W2:Y:S02]  /*75b0*/  LDG.E R0, desc[UR36][R2.64] ;  /* 0x0000002402007981 */ /* 0x000ea4000c1e1900 */
[----:B--2---:R-:W-:Y:S01]  /*75c0*/  I2FP.F32.S32 R0, R0 ;  /* 0x0000000000007245 */ /* 0x004fe20000201400 */
[----:B------:R-:W-:Y:S06]  /*75d0*/  BRA `(.L_x_5011) ;  /* 0x0000000800fc7947 */ /* 0x000fec0003800000 */
.L_x_5012:
[----:B------:R-:W2:Y:S02]  /*75e0*/  LDG.E.U16 R0, desc[UR36][R2.64] ;  /* 0x0000002402007981 */ /* 0x000ea4000c1e1500 */
[----:B--2---:R-:W0:Y:S01]  /*75f0*/  I2F.S16 R0, R0 ;  /* 0x0000000000007306 */ /* 0x004e220000101400 */
[----:B------:R-:W-:Y:S05]  /*7600*/  BRA `(.L_x_5011) ;  /* 0x0000000800f07947 */ /* 0x000fea0003800000 */
.L_x_5007:
        /* <DEDUP_REMOVED lines=8> */
.L_x_5015:
[----:B------:R-:W2:Y:S02]  /*7690*/  LDG.E.U16 R0, desc[UR36][R2.64] ;  /* 0x0000002402007981 */ /* 0x000ea4000c1e1500 */
[----:B--2---:R-:W-:Y:S01]  /*76a0*/  HADD2.F32 R0, -RZ, R0.H0_H0 ;  /* 0x20000000ff007230 */ /* 0x004fe20000004100 */
[----:B------:R-:W-:Y:S06]  /*76b0*/  BRA `(.L_x_5011) ;  /* 0x0000000800c47947 */ /* 0x000fec0003800000 */
.L_x_5014:
        /* <DEDUP_REMOVED lines=8> */
.L_x_5017:
[----:B------:R-:W2:Y:S02]  /*7740*/  LDG.E.U16 R0, desc[UR36][R2.64] ;  /* 0x0000002402007981 */ /* 0x000ea4000c1e1500 */
[----:B--2---:R-:W-:Y:S01]  /*7750*/  HADD2.F32 R0, -RZ, R0.H0_H0 ;  /* 0x20000000ff007230 */ /* 0x004fe20000004100 */
[----:B------:R-:W-:Y:S06]  /*7760*/  BRA `(.L_x_5011) ;  /* 0x0000000800987947 */ /* 0x000fec0003800000 */
.L_x_5016:
[----:B------:R-:W2:Y:S01]  /*7770*/  LDG.E.64 R2, desc[UR36][R2.64] ;  /* 0x0000002402027981 */ /* 0x000ea2000c1e1b00 */
[----:B------:R-:W-:Y:S01]  /*7780*/  UMOV UR4, 0xf0000000 ;  /* 0xf000000000047882 */ /* 0x000fe20000000000 */
[----:B------:R-:W-:Y:S01]  /*7790*/  UMOV UR5, 0x380fffff ;  /* 0x380fffff00057882 */ /* 0x000fe20000000000 */
[----:B--2---:R-:W0:Y:S01]  /*77a0*/  F2F.F32.F64 R0, R2 ;  /* 0x0000000200007310 */ /* 0x004e220000301000 */
[----:B------:R-:W-:-:S14]  /*77b0*/  DSETP.GEU.AND P0, PT, |R2|, UR4, PT ;  /* 0x0000000402007e2a */ /* 0x000fdc000bf0e200 */
[----:B0-----:R-:W-:Y:S01]  /*77c0*/  @!P0 FMUL R0, R0, 1.175494350822287508e-38 ;  /* 0x0080000000008820 */ /* 0x001fe20000400000 */
[----:B------:R-:W-:Y:S06]  /*77d0*/  BRA `(.L_x_5011) ;  /* 0x00000008007c7947 */ /* 0x000fec0003800000 */
.L_x_5006:
        /* <DEDUP_REMOVED lines=12> */
.L_x_5020:
[----:B------:R-:W2:Y:S01]  /*78a0*/  LDG.E.64 R2, desc[UR36][R2.64] ;  /* 0x0000002402027981 */ /* 0x000ea2000c1e1b00 */
[----:B------:R-:W-:Y:S01]  /*78b0*/  UMOV UR4, 0xf0000000 ;  /* 0xf000000000047882 */ /* 0x000fe20000000000 */
[----:B------:R-:W-:Y:S01]  /*78c0*/  UMOV UR5, 0x380fffff ;  /* 0x380fffff00057882 */ /* 0x000fe20000000000 */
[----:B--2---:R-:W0:Y:S01]  /*78d0*/  F2F.F32.F64 R0, R2 ;  /* 0x0000000200007310 */ /* 0x004e220000301000 */
[----:B------:R-:W-:-:S14]  /*78e0*/  DSETP.GEU.AND P0, PT, |R2|, UR4, PT ;  /* 0x0000000402007e2a */ /* 0x000fdc000bf0e200 */
[----:B0-----:R-:W-:Y:S01]  /*78f0*/  @!P0 FMUL R0, R0, 1.175494350822287508e-38 ;  /* 0x0080000000008820 */ /* 0x001fe20000400000 */
[----:B------:R-:W-:Y:S06]  /*7900*/  BRA `(.L_x_5011) ;  /* 0x0000000800307947 */ /* 0x000fec0003800000 */
.L_x_5019:
        /* <DEDUP_REMOVED lines=26> */
.L_x_5022:
        /* <DEDUP_REMOVED lines=13> */
.L_x_5021:
[----:B------:R-:W2:Y:S02]  /*7b80*/  LDG.E.U16 R0, desc[UR36][R2.64] ;  /* 0x0000002402007981 */ /* 0x000ea4000c1e1500 */
[----:B--2---:R-:W-:Y:S01]  /*7b90*/  IMAD.U32 R0, R0, 0x10000, RZ ;  /* 0x0001000000007824 */ /* 0x004fe200078e00ff */
[----:B------:R-:W-:Y:S06]  /*7ba0*/  BRA `(.L_x_5011) ;  /* 0x0000000400887947 */ /* 0x000fec0003800000 */
.L_x_5018:
        /* <DEDUP_REMOVED lines=11> */
.L_x_5025:
        /* <DEDUP_REMOVED lines=20> */
.L_x_5027:
[----:B------:R-:W-:Y:S05]  /*7da0*/  BSYNC B0 ;  /* 0x0000000000007941 */ /* 0x000fea0003800000 */
.L_x_5026:
[----:B------:R-:W-:Y:S01]  /*7db0*/  LEA R3, R0, 0x3b800000, 0x17 ;  /* 0x3b80000000037811 */ /* 0x000fe200078eb8ff */
[----:B------:R-:W-:-:S05]  /*7dc0*/  IMAD.SHL.U32 R0, R2, 0x100000, RZ ;  /* 0x0010000002007824 */ /* 0x000fca00078e00ff */
[----:B------:R-:W-:Y:S01]  /*7dd0*/  LOP3.LUT R0, R3, R0, R4, 0xfe, !PT ;  /* 0x0000000003007212 */ /* 0x000fe200078efe04 */
[----:B------:R-:W-:Y:S06]  /*7de0*/  BRA `(.L_x_5011) ;  /* 0x0000000000f87947 */ /* 0x000fec0003800000 */
.L_x_5024:
        /* <DEDUP_REMOVED lines=20> */
.L_x_5029:
[----:B------:R-:W-:Y:S05]  /*7f30*/  BSYNC B0 ;  /* 0x0000000000007941 */ /* 0x000fea0003800000 */
.L_x_5028:
[----:B------:R-:W-:Y:S01]  /*7f40*/  LEA R3, R0, 0x37800000, 0x17 ;  /* 0x3780000000037811 */ /* 0x000fe200078eb8ff */
[----:B------:R-:W-:-:S05]  /*7f50*/  IMAD.SHL.U32 R0, R2, 0x200000, RZ ;  /* 0x0020000002007824 */ /* 0x000fca00078e00ff */
[----:B------:R-:W-:Y:S01]  /*7f60*/  LOP3.LUT R0, R3, R0, R4, 0xfe, !PT ;  /* 0x0000000003007212 */ /* 0x000fe200078efe04 */
[----:B------:R-:W-:Y:S06]  /*7f70*/  BRA `(.L_x_5011) ;  /* 0x0000000000947947 */ /* 0x000fec0003800000 */
.L_x_5023:
        /* <DEDUP_REMOVED lines=14> */
.L_x_5010:
        /* <DEDUP_REMOVED lines=16> */
.L_x_5032:
[----:B------:R-:W-:Y:S01]  /*8160*/  IMAD.MOV.U32 R0, RZ, RZ, RZ ;  /* 0x000000ffff007224 */ /* 0x000fe200078e00ff */
[----:B------:R-:W-:Y:S06]  /*8170*/  BRA `(.L_x_5011) ;  /* 0x0000000000147947 */ /* 0x000fec0003800000 */
.L_x_5031:
[----:B------:R-:W2:Y:S02]  /*8180*/  LDG.E.64 R2, desc[UR36][R2.64] ;  /* 0x0000002402027981 */ /* 0x000ea4000c1e1b00 */
[----:B--2---:R0:W1:Y:S01]  /*8190*/  I2F.U64 R0, R2 ;  /* 0x0000000200007312 */ /* 0x0040620000301000 */
[----:B------:R-:W-:Y:S05]  /*81a0*/  BRA `(.L_x_5011) ;  /* 0x0000000000087947 */ /* 0x000fea0003800000 */
.L_x_5030:
[----:B------:R-:W2:Y:S02]  /*81b0*/  LDG.E R0, desc[UR36][R2.64] ;  /* 0x0000002402007981 */ /* 0x000ea4000c1e1900 */
[----:B--2---:R-:W-:-:S07]  /*81c0*/  I2FP.F32.U32 R0, R0 ;  /* 0x0000000000007245 */ /* 0x004fce0000201000 */
.L_x_5011:
[----:B------:R-:W-:Y:S05]  /*81d0*/  BSYNC B6 ;  /* 0x0000000000067941 */ /* 0x000fea0003800000 */
.L_x_5005:
[----:B------:R-:W2:Y:S08]  /*81e0*/  LDC.U8 R5, c[0x0][0x428] ;  /* 0x00010a00ff057b82 */ /* 0x000eb00000000000 */
[----:B01--4-:R-:W3:Y:S01]  /*81f0*/  LDC R3, c[0x0][0x424] ;  /* 0x00010900ff037b82 */ /* 0x013ee20000000800 */
[----:B--2---:R-:W-:-:S04]  /*8200*/  PRMT R4, R5, 0x9910, RZ ;  /* 0x0000991005047816 */ /* 0x004fc800000000ff */
        /* <DEDUP_REMOVED lines=14> */
.L_x_5036:
[----:B------:R-:W0:Y:S02]  /*82f0*/  F2I.S64.TRUNC R2, R2 ;  /* 0x0000000200027311 */ /* 0x000e24000020d900 */
[----:B0-----:R-:W-:-:S05]  /*8300*/  IMAD.MOV.U32 R5, RZ, RZ, R2 ;  /* 0x000000ffff057224 */ /* 0x001fca00078e0002 */
[----:B------:R0:W-:Y:S01]  /*8310*/  STG.E.U8 desc[UR36][R16.64], R5 ;  /* 0x0000000510007986 */ /* 0x0001e2000c101124 */
[----:B------:R-:W-:Y:S05]  /*8320*/  BRA `(.L_x_5038) ;  /* 0x0000000c00407947 */ /* 0x000fea0003800000 */
.L_x_5035:
        /* <DEDUP_REMOVED lines=9> */
.L_x_5040:
[----:B------:R-:W0:Y:S02]  /*83c0*/  F2I.FTZ.TRUNC.NTZ R3, R2 ;  /* 0x0000000200037305 */ /* 0x000e24000021f100 */
[----:B0-----:R0:W-:Y:S01]  /*83d0*/  STG.E desc[UR36][R16.64], R3 ;  /* 0x0000000310007986 */ /* 0x0011e2000c101924 */
[----:B------:R-:W-:Y:S05]  /*83e0*/  BRA `(.L_x_5038) ;  /* 0x0000000c00107947 */ /* 0x000fea0003800000 */
.L_x_5039:
[----:B------:R-:W0:Y:S02]  /*83f0*/  F2I.FTZ.TRUNC.NTZ R3, R2 ;  /* 0x0000000200037305 */ /* 0x000e24000021f100 */
[----:B0-----:R0:W-:Y:S01]  /*8400*/  STG.E.U16 desc[UR36][R16.64], R3 ;  /* 0x0000000310007986 */ /* 0x0011e2000c101524 */
[----:B------:R-:W-:Y:S05]  /*8410*/  BRA `(.L_x_5038) ;  /* 0x0000000c00047947 */ /* 0x000fea0003800000 */
.L_x_5034:
        /* <DEDUP_REMOVED lines=8> */
.L_x_5042:
[----:B------:R-:W-:-:S05]  /*84a0*/  F2FP.F16.F32.PACK_AB R2, RZ, R2 ;  /* 0x00000002ff02723e */ /* 0x000fca00000000ff */
[----:B------:R0:W-:Y:S01]  /*84b0*/  STG.E.U16 desc[UR36][R16.64], R2 ;  /* 0x0000000210007986 */ /* 0x0001e2000c101524 */
[----:B------:R-:W-:Y:S05]  /*84c0*/  BRA `(.L_x_5038) ;  /* 0x0000000800d87947 */ /* 0x000fea0003800000 */
.L_x_5041:
        /* <DEDUP_REMOVED lines=9> */
.L_x_5044:
[----:B------:R-:W-:-:S04]  /*8560*/  F2FP.F16.F32.PACK_AB R3, RZ, R2 ;  /* 0x00000002ff03723e */ /* 0x000fc800000000ff */
[----:B------:R-:W-:-:S05]  /*8570*/  PRMT R3, R3, 0x5410, RZ ;  /* 0x0000541003037816 */ /* 0x000fca00000000ff */
[----:B------:R0:W-:Y:S01]  /*8580*/  STG.E desc[UR36][R16.64], R3 ;  /* 0x0000000310007986 */ /* 0x0001e2000c101924 */
[----:B------:R-:W-:Y:S05]  /*8590*/  BRA `(.L_x_5038) ;  /* 0x0000000800a47947 */ /* 0x000fea0003800000 */
.L_x_5043:
[----:B------:R-:W-:-:S06]  /*85a0*/  FMUL.FTZ R2, R2, 1 ;  /* 0x3f80000002027820 */ /* 0x000fcc0000410000 */
[----:B------:R-:W0:Y:S02]  /*85b0*/  F2F.F64.F32 R2, R2 ;  /* 0x0000000200027310 */ /* 0x000e240000201800 */
[----:B0-----:R0:W-:Y:S01]  /*85c0*/  STG.E.64 desc[UR36][R16.64], R2 ;  /* 0x0000000210007986 */ /* 0x0011e2000c101b24 */
[----:B------:R-:W-:Y:S05]  /*85d0*/  BRA `(.L_x_5038) ;  /* 0x0000000800947947 */ /* 0x000fea0003800000 */
.L_x_5033:
        /* <DEDUP_REMOVED lines=12> */
.L_x_5047:
[----:B------:R-:W-:Y:S01]  /*86a0*/  FMUL.FTZ R4, R2, 1 ;  /* 0x3f80000002047820 */ /* 0x000fe20000410000 */
[----:B------:R-:W-:-:S05]  /*86b0*/  CS2R R6, SRZ ;  /* 0x0000000000067805 */ /* 0x000fca000001ff00 */
[----:B------:R-:W0:Y:S02]  /*86c0*/  F2F.F64.F32 R4, R4 ;  /* 0x0000000400047310 */ /* 0x000e240000201800 */
[----:B0-----:R0:W-:Y:S01]  /*86d0*/  STG.E.128 desc[UR36][R16.64], R4 ;  /* 0x0000000410007986 */ /* 0x0011e2000c101d24 */
[----:B------:R-:W-:Y:S05]  /*86e0*/  BRA `(.L_x_5038) ;  /* 0x0000000800507947 */ /* 0x000fea0003800000 */
.L_x_5046:
        /* <DEDUP_REMOVED lines=20> */
.L_x_5051:
[----:B------:R-:W-:Y:S05]  /*8830*/  BSYNC B0 ;  /* 0x0000000000007941 */ /* 0x000fea0003800000 */
.L_x_5050:
[----:B------:R-:W-:-:S05]  /*8840*/  LOP3.LUT R5, R0, R5, RZ, 0xfc, !PT ;  /* 0x0000000500057212 */ /* 0x000fca00078efcff */
[----:B------:R0:W-:Y:S01]  /*8850*/  STG.E.U8 desc[UR36][R16.64], R5 ;  /* 0x0000000510007986 */ /* 0x0001e2000c101124 */
[----:B------:R-:W-:Y:S05]  /*8860*/  BRA `(.L_x_5038) ;  /* 0x0000000400f07947 */ /* 0x000fea0003800000 */
.L_x_5049:
        /* <DEDUP_REMOVED lines=12> */
.L_x_5053:
[----:B------:R-:W-:Y:S01]  /*8930*/  IMAD.MOV.U32 R0, RZ, RZ, 0x7f ;  /* 0x0000007fff007424 */ /* 0x000fe200078e00ff */
[----:B------:R-:W-:-:S04]  /*8940*/  ISETP.GT.U32.AND P0, PT, R4, 0x7f800000, PT ;  /* 0x7f8000000400780c */ /* 0x000fc80003f04070 */
[----:B------:R-:W-:-:S09]  /*8950*/  SEL R0, R0, 0x7c, P0 ;  /* 0x0000007c00007807 */ /* 0x000fd20000000000 */
.L_x_5054:
[----:B------:R-:W-:Y:S05]  /*8960*/  BSYNC B0 ;  /* 0x0000000000007941 */ /* 0x000fea0003800000 */
.L_x_5052:
[----:B------:R-:W-:-:S04]  /*8970*/  LOP3.LUT R2, R2, 0x80000000, RZ, 0xc0, !PT ;  /* 0x8000000002027812 */ /* 0x000fc800078ec0ff */
[----:B------:R-:W-:-:S04]  /*8980*/  SHF.R.U32.HI R3, RZ, 0x18, R2 ;  /* 0x00000018ff037819 */ /* 0x000fc80000011602 */
[----:B------:R-:W-:-:S05]  /*8990*/  LOP3.LUT R3, R0, R3, RZ, 0xfc, !PT ;  /* 0x0000000300037212 */ /* 0x000fca00078efcff */
[----:B------:R0:W-:Y:S01]  /*89a0*/  STG.E.U8 desc[UR36][R16.64], R3 ;  /* 0x0000000310007986 */ /* 0x0001e2000c101124 */
[----:B------:R-:W-:Y:S05]  /*89b0*/  BRA `(.L_x_5038) ;  /* 0x00000004009c7947 */ /* 0x000fea0003800000 */
.L_x_5048:
[----:B------:R-:W-:-:S05]  /*89c0*/  F2FP.BF16.F32.PACK_AB R2, RZ, R2 ;  /* 0x00000002ff02723e */ /* 0x000fca00000010ff */
[----:B------:R0:W-:Y:S01]  /*89d0*/  STG.E.U16 desc[UR36][R16.64], R2 ;  /* 0x0000000210007986 */ /* 0x0001e2000c101524 */
[----:B------:R-:W-:Y:S05]  /*89e0*/  BRA `(.L_x_5038) ;  /* 0x0000000400907947 */ /* 0x000fea0003800000 */
.L_x_5045:
        /* <DEDUP_REMOVED lines=11> */
.L_x_5057:
        /* <DEDUP_REMOVED lines=16> */
.L_x_5060:
[----:B------:R-:W-:-:S04]  /*8ba0*/  LOP3.LUT R2, R2, 0x80000000, RZ, 0xc0, !PT ;  /* 0x8000000002027812 */ /* 0x000fc800078ec0ff */
[----:B------:R-:W-:-:S04]  /*8bb0*/  SHF.R.U32.HI R3, RZ, 0x18, R2 ;  /* 0x00000018ff037819 */ /* 0x000fc80000011602 */
[----:B------:R-:W-:-:S04]  /*8bc0*/  LOP3.LUT R0, R0, R3, RZ, 0xfc, !PT ;  /* 0x0000000300007212 */ /* 0x000fc800078efcff */
[----:B------:R-:W-:-:S07]  /*8bd0*/  PRMT R8, R0, 0x7610, R8 ;  /* 0x0000761000087816 */ /* 0x000fce0000000008 */
.L_x_5059:
[----:B------:R-:W-:Y:S05]  /*8be0*/  BSYNC B0 ;  /* 0x0000000000007941 */ /* 0x000fea0003800000 */
.L_x_5058:
[----:B------:R3:W-:Y:S01]  /*8bf0*/  STG.E.U8 desc[UR36][R16.64], R8 ;  /* 0x0000000810007986 */ /* 0x0007e2000c101124 */
[----:B------:R-:W-:Y:S05]  /*8c00*/  BRA `(.L_x_5038) ;  /* 0x0000000400087947 */ /* 0x000fea0003800000 */
.L_x_5056:
        /* <DEDUP_REMOVED lines=16> */
.L_x_5063:
[----:B------:R-:W-:-:S04]  /*8d10*/  LOP3.LUT R2, R2, 0x80000000, RZ, 0xc0, !PT ;  /* 0x8000000002027812 */ /* 0x000fc800078ec0ff */
[----:B------:R-:W-:-:S04]  /*8d20*/  SHF.R.U32.HI R3, RZ, 0x18, R2 ;  /* 0x00000018ff037819 */ /* 0x000fc80000011602 */
[----:B------:R-:W-:-:S04]  /*8d30*/  LOP3.LUT R0, R0, R3, RZ, 0xfc, !PT ;  /* 0x0000000300007212 */ /* 0x000fc800078efcff */
[----:B------:R-:W-:-:S07]  /*8d40*/  PRMT R8, R0, 0x7610, R8 ;  /* 0x0000761000087816 */ /* 0x000fce0000000008 */
.L_x_5062:
[----:B------:R-:W-:Y:S05]  /*8d50*/  BSYNC B0 ;  /* 0x0000000000007941 */ /* 0x000fea0003800000 */
.L_x_5061:
[----:B------:R0:W-:Y:S01]  /*8d60*/  STG.E.U8 desc[UR36][R16.64], R8 ;  /* 0x0000000810007986 */ /* 0x0001e2000c101124 */
[----:B------:R-:W-:Y:S05]  /*8d70*/  BRA `(.L_x_5038) ;  /* 0x0000000000ac7947 */ /* 0x000fea0003800000 */
.L_x_5055:
        /* <DEDUP_REMOVED lines=21> */
.L_x_5037:
        /* <DEDUP_REMOVED lines=16> */
.L_x_5066:
[----:B------:R-:W-:Y:S05]  /*8fd0*/  BRA `(.L_x_5038) ;  /* 0x0000000000147947 */ /* 0x000fea0003800000 */
.L_x_5065:
[----:B------:R-:W0:Y:S02]  /*8fe0*/  F2I.U64.TRUNC R2, R2 ;  /* 0x0000000200027311 */ /* 0x000e24000020d800 */
[----:B0-----:R2:W-:Y:S01]  /*8ff0*/  STG.E.64 desc[UR36][R16.64], R2 ;  /* 0x0000000210007986 */ /* 0x0015e2000c101b24 */
[----:B------:R-:W-:Y:S05]  /*9000*/  BRA `(.L_x_5038) ;  /* 0x0000000000087947 */ /* 0x000fea0003800000 */
.L_x_5064:
[----:B------:R-:W0:Y:S02]  /*9010*/  F2I.FTZ.U32.TRUNC.NTZ R3, R2 ;  /* 0x0000000200037305 */ /* 0x000e24000021f000 */
[----:B0-----:R0:W-:Y:S02]  /*9020*/  STG.E desc[UR36][R16.64], R3 ;  /* 0x0000000310007986 */ /* 0x0011e4000c101924 */
.L_x_5038:
[----:B------:R-:W-:-:S07]  /*9030*/  VIADD R19, R19, 0x80 ;  /* 0x0000008013137836 */ /* 0x000fce0000000000 */
.L_x_5003:
[----:B------:R-:W-:Y:S05]  /*9040*/  BSYNC B7 ;  /* 0x0000000000077941 */ /* 0x000fea0003800000 */
.L_x_5002:
        /* <DEDUP_REMOVED lines=306> */
.L_x_5067:
        /* <DEDUP_REMOVED lines=20> */
[----:B--2---:R-:W2:Y:S01]  /*a4b0*/  I2F.S16 R0, R0 ;  /* 0x0000000000007306 */ /* 0x004ea20000101400 */
[----:B------:R-:W-:Y:S05]  /*a4c0*/  BRA `(.L_x_5074) ;  /* 0x0000000c00387947 */ /* 0x000fea0003800000 */
.L_x_5072:
[----:B------:R-:W2:Y:S02]  /*a4d0*/  LDG.E.U8 R0, desc[UR36][R2.64] ;  /* 0x0000002402007981 */ /* 0x000ea4000c1e1100 */
[----:B--2---:R-:W-:Y:S01]  /*a4e0*/  I2FP.F32.U32 R0, R0 ;  /* 0x0000000000007245 */ /* 0x004fe20000201000 */
[----:B------:R-:W-:Y:S06]  /*a4f0*/  BRA `(.L_x_5074) ;  /* 0x0000000c002c7947 */ /* 0x000fec0003800000 */
.L_x_5071:
[----:B------:R-:W-:-:S13]  /*a500*/  ISETP.NE.AND P0, PT, R4, 0x2, PT ;  /* 0x000000020400780c */ /* 0x000fda0003f05270 */
[----:B------:R-:W-:Y:S05]  /*a510*/  @!P0 BRA `(.L_x_5075) ;  /* 0x0000000000288947 */ /* 0x000fea0003800000 */
[----:B------:R-:W-:-:S13]  /*a520*/  ISETP.NE.AND P0, PT, R4, 0x3, PT ;  /* 0x000000030400780c */ /* 0x000fda0003f05270 */
[----:B------:R-:W-:Y:S05]  /*a530*/  @!P0 BRA `(.L_x_5076) ;  /* 0x0000000000148947 */ /* 0x000fea0003800000 */
[----:B------:R-:W-:-:S13]  /*a540*/  ISETP.NE.AND P0, PT, R4, 0x4, PT ;  /* 0x000000040400780c */ /* 0x000fda0003f05270 */
[----:B------:R-:W-:Y:S05]  /*a550*/  @P0 BRA `(.L_x_5073) ;  /* 0x0000000800b80947 */ /* 0x000fea0003800000 */
[----:B------:R-:W2:Y:S02]  /*a560*/  LDG.E.64 R2, desc[UR36][R2.64] ;  /* 0x0000002402027981 */ /* 0x000ea4000c1e1b00 */
[----:B--2---:R3:W4:Y:S01]  /*a570*/  I2F.S64 R0, R2 ;  /* 0x0000000200007312 */ /* 0x0047220000301400 */
[----:B------:R-:W-:Y:S05]  /*a580*/  BRA `(.L_x_5074) ;  /* 0x0000000c00087947 */ /* 0x000fea0003800000 */
.L_x_5076:
[----:B------:R-:W2:Y:S02]  /*a590*/  LDG.E R0, desc[UR36][R2.64] ;  /* 0x0000002402007981 */ /* 0x000ea4000c1e1900 */
[----:B--2---:R-:W-:Y:S01]  /*a5a0*/  I2FP.F32.S32 R0, R0 ;  /* 0x0000000000007245 */ /* 0x004fe20000201400 */
[----:B------:R-:W-:Y:S06]  /*a5b0*/  BRA `(.L_x_5074) ;  /* 0x0000000800fc7947 */ /* 0x000fec0003800000 */
.L_x_5075:
[----:B------:R-:W2:Y:S02]  /*a5c0*/  LDG.E.U16 R0, desc[UR36][R2.64] ;  /* 0x0000002402007981 */ /* 0x000ea4000c1e1500 */
[----:B--2---:R-:W0:Y:S01]  /*a5d0*/  I2F.S16 R0, R0 ;  /* 0x0000000000007306 */ /* 0x004e220000101400 */
[----:B------:R-:W-:Y:S05]  /*a5e0*/  BRA `(.L_x_5074) ;  /* 0x0000000800f07947 */ /* 0x000fea0003800000 */
.L_x_5070:
        /* <DEDUP_REMOVED lines=8> */
.L_x_5078:
[----:B------:R-:W2:Y:S02]  /*a670*/  LDG.E.U16 R0, desc[UR36][R2.64] ;  /* 0x0000002402007981 */ /* 0x000ea4000c1e1500 */
[----:B--2---:R-:W-:Y:S01]  /*a680*/  HADD2.F32 R0, -RZ, R0.H0_H0 ;  /* 0x20000000ff007230 */ /* 0x004fe20000004100 */
[----:B------:R-:W-:Y:S06]  /*a690*/  BRA `(.L_x_5074) ;  /* 0x0000000800c47947 */ /* 0x000fec0003800000 */
.L_x_5077:
        /* <DEDUP_REMOVED lines=8> */
.L_x_5080:
[----:B------:R-:W2:Y:S02]  /*a720*/  LDG.E.U16 R0, desc[UR36][R2.64] ;  /* 0x0000002402007981 */ /* 0x000ea4000c1e1500 */
[----:B--2---:R-:W-:Y:S01]  /*a730*/  HADD2.F32 R0, -RZ, R0.H0_H0 ;  /* 0x20000000ff007230 */ /* 0x004fe20000004100 */
[----:B------:R-:W-:Y:S06]  /*a740*/  BRA `(.L_x_5074) ;  /* 0x0000000800987947 */ /* 0x000fec0003800000 */
.L_x_5079:
[----:B------:R-:W2:Y:S01]  /*a750*/  LDG.E.64 R2, desc[UR36][R2.64] ;  /* 0x0000002402027981 */ /* 0x000ea2000c1e1b00 */
[----:B------:R-:W-:Y:S01]  /*a760*/  UMOV UR4, 0xf0000000 ;  /* 0xf000000000047882 */ /* 0x000fe20000000000 */
[----:B------:R-:W-:Y:S01]  /*a770*/  UMOV UR5, 0x380fffff ;  /* 0x380fffff00057882 */ /* 0x000fe20000000000 */
[----:B--2---:R-:W0:Y:S01]  /*a780*/  F2F.F32.F64 R0, R2 ;  /* 0x0000000200007310 */ /* 0x004e220000301000 */
[----:B------:R-:W-:-:S14]  /*a790*/  DSETP.GEU.AND P0, PT, |R2|, UR4, PT ;  /* 0x0000000402007e2a */ /* 0x000fdc000bf0e200 */
[----:B0-----:R-:W-:Y:S01]  /*a7a0*/  @!P0 FMUL R0, R0, 1.175494350822287508e-38 ;  /* 0x0080000000008820 */ /* 0x001fe20000400000 */
[----:B------:R-:W-:Y:S06]  /*a7b0*/  BRA `(.L_x_5074) ;  /* 0x00000008007c7947 */ /* 0x000fec0003800000 */
.L_x_5069:
        /* <DEDUP_REMOVED lines=12> */
.L_x_5083:
[----:B------:R-:W2:Y:S01]  /*a880*/  LDG.E.64 R2, desc[UR36][R2.64] ;  /* 0x0000002402027981 */ /* 0x000ea2000c1e1b00 */
[----:B------:R-:W-:Y:S01]  /*a890*/  UMOV UR4, 0xf0000000 ;  /* 0xf000000000047882 */ /* 0x000fe20000000000 */
[----:B------:R-:W-:Y:S01]  /*a8a0*/  UMOV UR5, 0x380fffff ;  /* 0x380fffff00057882 */ /* 0x000fe20000000000 */
[----:B--2---:R-:W0:Y:S01]  /*a8b0*/  F2F.F32.F64 R0, R2 ;  /* 0x0000000200007310 */ /* 0x004e220000301000 */
[----:B------:R-:W-:-:S14]  /*a8c0*/  DSETP.GEU.AND P0, PT, |R2|, UR4, PT ;  /* 0x0000000402007e2a */ /* 0x000fdc000bf0e200 */
[----:B0-----:R-:W-:Y:S01]  /*a8d0*/  @!P0 FMUL R0, R0, 1.175494350822287508e-38 ;  /* 0x0080000000008820 */ /* 0x001fe20000400000 */
[----:B------:R-:W-:Y:S06]  /*a8e0*/  BRA `(.L_x_5074) ;  /* 0x0000000800307947 */ /* 0x000fec0003800000 */
.L_x_5082:
        /* <DEDUP_REMOVED lines=26> */
.L_x_5085:
        /* <DEDUP_REMOVED lines=13> */
.L_x_5084:
[----:B------:R-:W2:Y:S02]  /*ab60*/  LDG.E.U16 R0, desc[UR36][R2.64] ;  /* 0x0000002402007981 */ /* 0x000ea4000c1e1500 */
[----:B--2---:R-:W-:Y:S01]  /*ab70*/  IMAD.U32 R0, R0, 0x10000, RZ ;  /* 0x0001000000007824 */ /* 0x004fe200078e00ff */
[----:B------:R-:W-:Y:S06]  /*ab80*/  BRA `(.L_x_5074) ;  /* 0x0000000400887947 */ /* 0x000fec0003800000 */
.L_x_5081:
        /* <DEDUP_REMOVED lines=11> */
.L_x_5088:
        /* <DEDUP_REMOVED lines=20> */
.L_x_5090:
[----:B------:R-:W-:Y:S05]  /*ad80*/  BSYNC B0 ;  /* 0x0000000000007941 */ /* 0x000fea0003800000 */
.L_x_5089:
[----:B------:R-:W-:Y:S01]  /*ad90*/  LEA R3, R0, 0x3b800000, 0x17 ;  /* 0x3b80000000037811 */ /* 0x000fe200078eb8ff */
[----:B------:R-:W-:-:S05]  /*ada0*/  IMAD.SHL.U32 R0, R2, 0x100000, RZ ;  /* 0x0010000002007824 */ /* 0x000fca00078e00ff */
[----:B------:R-:W-:Y:S01]  /*adb0*/  LOP3.LUT R0, R3, R0, R4, 0xfe, !PT ;  /* 0x0000000003007212 */ /* 0x000fe200078efe04 */
[----:B------:R-:W-:Y:S06]  /*adc0*/  BRA `(.L_x_5074) ;  /* 0x0000000000f87947 */ /* 0x000fec0003800000 */
.L_x_5087:
        /* <DEDUP_REMOVED lines=20> */
.L_x_5092:
[----:B------:R-:W-:Y:S05]  /*af10*/  BSYNC B0 ;  /* 0x0000000000007941 */ /* 0x000fea0003800000 */
.L_x_5091:
[----:B------:R-:W-:Y:S01]  /*af20*/  LEA R3, R0, 0x37800000, 0x17 ;  /* 0x3780000000037811 */ /* 0x000fe200078eb8ff */
[----:B------:R-:W-:-:S05]  /*af30*/  IMAD.SHL.U32 R0, R2, 0x200000, RZ ;  /* 0x0020000002007824 */ /* 0x000fca00078e00ff */
[----:B------:R-:W-:Y:S01]  /*af40*/  LOP3.LUT R0, R3, R0, R4, 0xfe, !PT ;  /* 0x0000000003007212 */ /* 0x000fe200078efe04 */
[----:B------:R-:W-:Y:S06]  /*af50*/  BRA `(.L_x_5074) ;  /* 0x0000000000947947 */ /* 0x000fec0003800000 */
.L_x_5086:
        /* <DEDUP_REMOVED lines=14> */
.L_x_5073:
        /* <DEDUP_REMOVED lines=16> */
.L_x_5095:
[----:B------:R-:W-:Y:S01]  /*b140*/  IMAD.MOV.U32 R0, RZ, RZ, RZ ;  /* 0x000000ffff007224 */ /* 0x000fe200078e00ff */
[----:B------:R-:W-:Y:S06]  /*b150*/  BRA `(.L_x_5074) ;  /* 0x0000000000147947 */ /* 0x000fec0003800000 */
.L_x_5094:
[----:B------:R-:W2:Y:S02]  /*b160*/  LDG.E.64 R2, desc[UR36][R2.64] ;  /* 0x0000002402027981 */ /* 0x000ea4000c1e1b00 */
[----:B--2---:R0:W1:Y:S01]  /*b170*/  I2F.U64 R0, R2 ;  /* 0x0000000200007312 */ /* 0x0040620000301000 */
[----:B------:R-:W-:Y:S05]  /*b180*/  BRA `(.L_x_5074) ;  /* 0x0000000000087947 */ /* 0x000fea0003800000 */
.L_x_5093:
[----:B------:R-:W2:Y:S02]  /*b190*/  LDG.E R0, desc[UR36][R2.64] ;  /* 0x0000002402007981 */ /* 0x000ea4000c1e1900 */
[----:B--2---:R-:W-:-:S07]  /*b1a0*/  I2FP.F32.U32 R0, R0 ;  /* 0x0000000000007245 */ /* 0x004fce0000201000 */
.L_x_5074:
[----:B------:R-:W-:Y:S05]  /*b1b0*/  BSYNC B6 ;  /* 0x0000000000067941 */ /* 0x000fea0003800000 */
.L_x_5068:
[----:B------:R-:W2:Y:S08]  /*b1c0*/  LDC.U8 R5, c[0x0][0x428] ;  /* 0x00010a00ff057b82 */ /* 0x000eb00000000000 */
[----:B01-3--:R-:W4:Y:S01]  /*b1d0*/  LDC R3, c[0x0][0x424] ;  /* 0x00010900ff037b82 */ /* 0x00bf220000000800 */
[----:B--2---:R-:W-:-:S04]  /*b1e0*/  PRMT R4, R5, 0x9910, RZ ;  /* 0x0000991005047816 */ /* 0x004fc800000000ff */
[----:B------:R-:W-:Y:S02]  /*b1f0*/  ISETP.GT.AND P0, PT, R4, 0x9, PT ;  /* 0x000000090400780c */ /* 0x000fe40003f04270 */
[----:B----45:R-:W-:-:S11]  /*b200*/  LOP3.LUT R2, R0, 0x80000000, R3, 0xb8, !PT ;  /* 0x8000000000027812 */ /* 0x030fd600078eb803 */
        /* <DEDUP_REMOVED lines=12> */
.L_x_5099:
[----:B------:R-:W0:Y:S02]  /*b2d0*/  F2I.S64.TRUNC R2, R2 ;  /* 0x0000000200027311 */ /* 0x000e24000020d900 */
[----:B0-----:R-:W-:-:S05]  /*b2e0*/  IMAD.MOV.U32 R5, RZ, RZ, R2 ;  /* 0x000000ffff057224 */ /* 0x001fca00078e0002 */
[----:B------:R-:W-:Y:S01]  /*b2f0*/  STG.E.U8 desc[UR36][R16.64], R5 ;  /* 0x0000000510007986 */ /* 0x000fe2000c101124 */
[----:B------:R-:W-:Y:S05]  /*b300*/  EXIT ;  /* 0x000000000000794d */ /* 0x000fea0003800000 */
.L_x_5098:
        /* <DEDUP_REMOVED lines=9> */
.L_x_5102:
[----:B------:R-:W0:Y:S02]  /*b3a0*/  F2I.FTZ.TRUNC.NTZ R3, R2 ;  /* 0x0000000200037305 */ /* 0x000e24000021f100 */
[----:B0-----:R-:W-:Y:S01]  /*b3b0*/  STG.E desc[UR36][R16.64], R3 ;  /* 0x0000000310007986 */ /* 0x001fe2000c101924 */
[----:B------:R-:W-:Y:S05]  /*b3c0*/  EXIT ;  /* 0x000000000000794d */ /* 0x000fea0003800000 */
.L_x_5101:
[----:B------:R-:W0:Y:S02]  /*b3d0*/  F2I.FTZ.TRUNC.NTZ R3, R2 ;  /* 0x0000000200037305 */ /* 0x000e24000021f100 */
[----:B0-----:R-:W-:Y:S01]  /*b3e0*/  STG.E.U16 desc[UR36][R16.64], R3 ;  /* 0x0000000310007986 */ /* 0x001fe2000c101524 */
[----:B------:R-:W-:Y:S05]  /*b3f0*/  EXIT ;  /* 0x000000000000794d */ /* 0x000fea0003800000 */
.L_x_5097:
        /* <DEDUP_REMOVED lines=8> */
.L_x_5104:
[----:B------:R-:W-:-:S05]  /*b480*/  F2FP.F16.F32.PACK_AB R2, RZ, R2 ;  /* 0x00000002ff02723e */ /* 0x000fca00000000ff */
[----:B------:R-:W-:Y:S01]  /*b490*/  STG.E.U16 desc[UR36][R16.64], R2 ;  /* 0x0000000210007986 */ /* 0x000fe2000c101524 */
[----:B------:R-:W-:Y:S05]  /*b4a0*/  EXIT ;  /* 0x000000000000794d */ /* 0x000fea0003800000 */
.L_x_5103:
        /* <DEDUP_REMOVED lines=9> */
.L_x_5106:
[----:B------:R-:W-:-:S04]  /*b540*/  F2FP.F16.F32.PACK_AB R3, RZ, R2 ;  /* 0x00000002ff03723e */ /* 0x000fc800000000ff */
[----:B------:R-:W-:-:S05]  /*b550*/  PRMT R3, R3, 0x5410, RZ ;  /* 0x0000541003037816 */ /* 0x000fca00000000ff */
[----:B------:R-:W-:Y:S01]  /*b560*/  STG.E desc[UR36][R16.64], R3 ;  /* 0x0000000310007986 */ /* 0x000fe2000c101924 */
[----:B------:R-:W-:Y:S05]  /*b570*/  EXIT ;  /* 0x000000000000794d */ /* 0x000fea0003800000 */
.L_x_5105:
[----:B------:R-:W-:-:S06]  /*b580*/  FMUL.FTZ R2, R2, 1 ;  /* 0x3f80000002027820 */ /* 0x000fcc0000410000 */
[----:B------:R-:W0:Y:S02]  /*b590*/  F2F.F64.F32 R2, R2 ;  /* 0x0000000200027310 */ /* 0x000e240000201800 */
[----:B0-----:R-:W-:Y:S01]  /*b5a0*/  STG.E.64 desc[UR36][R16.64], R2 ;  /* 0x0000000210007986 */ /* 0x001fe2000c101b24 */
[----:B------:R-:W-:Y:S05]  /*b5b0*/  EXIT ;  /* 0x000000000000794d */ /* 0x000fea0003800000 */
.L_x_5096:
        /* <DEDUP_REMOVED lines=12> */
.L_x_5109:
[----:B------:R-:W-:Y:S01]  /*b680*/  FMUL.FTZ R4, R2, 1 ;  /* 0x3f80000002047820 */ /* 0x000fe20000410000 */
[----:B------:R-:W-:-:S05]  /*b690*/  CS2R R6, SRZ ;  /* 0x0000000000067805 */ /* 0x000fca000001ff00 */
[----:B------:R-:W0:Y:S02]  /*b6a0*/  F2F.F64.F32 R4, R4 ;  /* 0x0000000400047310 */ /* 0x000e240000201800 */
[----:B0-----:R-:W-:Y:S01]  /*b6b0*/  STG.E.128 desc[UR36][R16.64], R4 ;  /* 0x0000000410007986 */ /* 0x001fe2000c101d24 */
[----:B------:R-:W-:Y:S05]  /*b6c0*/  EXIT ;  /* 0x000000000000794d */ /* 0x000fea0003800000 */
.L_x_5108:
        /* <DEDUP_REMOVED lines=20> */
.L_x_5113:
[----:B------:R-:W-:Y:S05]  /*b810*/  BSYNC B0 ;  /* 0x0000000000007941 */ /* 0x000fea0003800000 */
.L_x_5112:
[----:B------:R-:W-:-:S05]  /*b820*/  LOP3.LUT R5, R0, R5, RZ, 0xfc, !PT ;  /* 0x0000000500057212 */ /* 0x000fca00078efcff */
[----:B------:R-:W-:Y:S01]  /*b830*/  STG.E.U8 desc[UR36][R16.64], R5 ;  /* 0x0000000510007986 */ /* 0x000fe2000c101124 */
[----:B------:R-:W-:Y:S05]  /*b840*/  EXIT ;  /* 0x000000000000794d */ /* 0x000fea0003800000 */
.L_x_5111:
        /* <DEDUP_REMOVED lines=12> */
.L_x_5115:
[----:B------:R-:W-:Y:S01]  /*b910*/  IMAD.MOV.U32 R0, RZ, RZ, 0x7f ;  /* 0x0000007fff007424 */ /* 0x000fe200078e00ff */
[----:B------:R-:W-:-:S04]  /*b920*/  ISETP.GT.U32.AND P0, PT, R4, 0x7f800000, PT ;  /* 0x7f8000000400780c */ /* 0x000fc80003f04070 */
[----:B------:R-:W-:-:S09]  /*b930*/  SEL R0, R0, 0x7c, P0 ;  /* 0x0000007c00007807 */ /* 0x000fd20000000000 */
.L_x_5116:
[----:B------:R-:W-:Y:S05]  /*b940*/  BSYNC B0 ;  /* 0x0000000000007941 */ /* 0x000fea0003800000 */
.L_x_5114:
[----:B------:R-:W-:-:S04]  /*b950*/  LOP3.LUT R2, R2, 0x80000000, RZ, 0xc0, !PT ;  /* 0x8000000002027812 */ /* 0x000fc800078ec0ff */
[----:B------:R-:W-:-:S04]  /*b960*/  SHF.R.U32.HI R3, RZ, 0x18, R2 ;  /* 0x00000018ff037819 */ /* 0x000fc80000011602 */
[----:B------:R-:W-:-:S05]  /*b970*/  LOP3.LUT R3, R0, R3, RZ, 0xfc, !PT ;  /* 0x0000000300037212 */ /* 0x000fca00078efcff */
[----:B------:R-:W-:Y:S01]  /*b980*/  STG.E.U8 desc[UR36][R16.64], R3 ;  /* 0x0000000310007986 */ /* 0x000fe2000c101124 */
[----:B------:R-:W-:Y:S05]  /*b990*/  EXIT ;  /* 0x000000000000794d */ /* 0x000fea0003800000 */
.L_x_5110:
[----:B------:R-:W-:-:S05]  /*b9a0*/  F2FP.BF16.F32.PACK_AB R2, RZ, R2 ;  /* 0x00000002ff02723e */ /* 0x000fca00000010ff */
[----:B------:R-:W-:Y:S01]  /*b9b0*/  STG.E.U16 desc[UR36][R16.64], R2 ;  /* 0x0000000210007986 */ /* 0x000fe2000c101524 */
[----:B------:R-:W-:Y:S05]  /*b9c0*/  EXIT ;  /* 0x000000000000794d */ /* 0x000fea0003800000 */
.L_x_5107:
        /* <DEDUP_REMOVED lines=11> */
.L_x_5119:
        /* <DEDUP_REMOVED lines=16> */
.L_x_5122:
[----:B------:R-:W-:-:S04]  /*bb80*/  LOP3.LUT R2, R2, 0x80000000, RZ, 0xc0, !PT ;  /* 0x8000000002027812 */ /* 0x000fc800078ec0ff */
[----:B------:R-:W-:-:S04]  /*bb90*/  SHF.R.U32.HI R3, RZ, 0x18, R2 ;  /* 0x00000018ff037819 */ /* 0x000fc80000011602 */
[----:B------:R-:W-:-:S04]  /*bba0*/  LOP3.LUT R0, R0, R3, RZ, 0xfc, !PT ;  /* 0x0000000300007212 */ /* 0x000fc800078efcff */
[----:B------:R-:W-:-:S07]  /*bbb0*/  PRMT R8, R0, 0x7610, R8 ;  /* 0x0000761000087816 */ /* 0x000fce0000000008 */
.L_x_5121:
[----:B------:R-:W-:Y:S05]  /*bbc0*/  BSYNC B0 ;  /* 0x0000000000007941 */ /* 0x000fea0003800000 */
.L_x_5120:
[----:B------:R-:W-:Y:S01]  /*bbd0*/  STG.E.U8 desc[UR36][R16.64], R8 ;  /* 0x0000000810007986 */ /* 0x000fe2000c101124 */
[----:B------:R-:W-:Y:S05]  /*bbe0*/  EXIT ;  /* 0x000000000000794d */ /* 0x000fea0003800000 */
.L_x_5118:
        /* <DEDUP_REMOVED lines=16> */
.L_x_5125:
[----:B------:R-:W-:-:S04]  /*bcf0*/  LOP3.LUT R2, R2, 0x80000000, RZ, 0xc0, !PT ;  /* 0x8000000002027812 */ /* 0x000fc800078ec0ff */
[----:B------:R-:W-:-:S04]  /*bd00*/  SHF.R.U32.HI R3, RZ, 0x18, R2 ;  /* 0x00000018ff037819 */ /* 0x000fc80000011602 */
[----:B------:R-:W-:-:S04]  /*bd10*/  LOP3.LUT R0, R0, R3, RZ, 0xfc, !PT ;  /* 0x0000000300007212 */ /* 0x000fc800078efcff */
[----:B------:R-:W-:-:S07]  /*bd20*/  PRMT R8, R0, 0x7610, R8 ;  /* 0x0000761000087816 */ /* 0x000fce0000000008 */
.L_x_5124:
[----:B------:R-:W-:Y:S05]  /*bd30*/  BSYNC B0 ;  /* 0x0000000000007941 */ /* 0x000fea0003800000 */
.L_x_5123:
[----:B------:R-:W-:Y:S01]  /*bd40*/  STG.E.U8 desc[UR36][R16.64], R8 ;  /* 0x0000000810007986 */ /* 0x000fe2000c101124 */
[----:B------:R-:W-:Y:S05]  /*bd50*/  EXIT ;  /* 0x000000000000794d */ /* 0x000fea0003800000 */
.L_x_5117:
        /* <DEDUP_REMOVED lines=21> */
.L_x_5100:
        /* <DEDUP_REMOVED lines=16> */
.L_x_5128:
[----:B------:R-:W-:Y:S05]  /*bfb0*/  EXIT ;  /* 0x000000000000794d */ /* 0x000fea0003800000 */
.L_x_5127:
[----:B------:R-:W0:Y:S02]  /*bfc0*/  F2I.U64.TRUNC R2, R2 ;  /* 0x0000000200027311 */ /* 0x000e24000020d800 */
[----:B0-----:R-:W-:Y:S01]  /*bfd0*/  STG.E.64 desc[UR36][R16.64], R2 ;  /* 0x0000000210007986 */ /* 0x001fe2000c101b24 */
[----:B------:R-:W-:Y:S05]  /*bfe0*/  EXIT ;  /* 0x000000000000794d */ /* 0x000fea0003800000 */
.L_x_5126:
[----:B------:R-:W0:Y:S02]  /*bff0*/  F2I.FTZ.U32.TRUNC.NTZ R3, R2 ;  /* 0x0000000200037305 */ /* 0x000e24000021f000 */
[----:B0-----:R-:W-:Y:S01]  /*c000*/  STG.E desc[UR36][R16.64], R3 ;  /* 0x0000000310007986 */ /* 0x001fe2000c101924 */
[----:B------:R-:W-:Y:S05]  /*c010*/  EXIT ;  /* 0x000000000000794d */ /* 0x000fea0003800000 */
.L_x_5129:
        /* <DEDUP_REMOVED lines=14> */
.L_x_8058:


//--------------------- .text._ZN2at6native27unrolled_elementwise_kernelINS0_13BUnaryFunctorIfffZZZNS0_20copysign_kernel_cudaERNS_18TensorIteratorBaseEENKUlvE_clEvENKUlvE0_clEvEUlffE_EESt5arrayIPcLm2EELi4E23TrivialOffsetCalculatorILi1EjESD_NS0_6memory12LoadWithCastILi1EEENSE_13StoreWithCastILi1EEEEEviT_T0_T2_T3_T4_T5_ --------------------------
	.section	.text._ZN2at6native27unrolled_elementwise_kernelINS0_13BUnaryFunctorIfffZZZNS0_20copysign_kernel_cudaERNS_18TensorIteratorBaseEENKUlvE_clEvENKUlvE0_clEvEUlffE_EESt5arrayIPcLm2EELi4E23TrivialOffsetCalculatorILi1EjESD_NS0_6memory12LoadWithCastILi1EEENSE_13StoreWithCastILi1EEEEEviT_T0_T2_T3_T4_T5_,"ax",@progbits
	.align	128
        .global         _ZN2at6native27unrolled_elementwise_kernelINS0_13BUnaryFunctorIfffZZZNS0_20copysign_kernel_cudaERNS_18TensorIteratorBaseEENKUlvE_clEvENKUlvE0_clEvEUlffE_EESt5arrayIPcLm2EELi4E23TrivialOffsetCalculatorILi1EjESD_NS0_6memory12LoadWithCastILi1EEENSE_13StoreWithCastILi1EEEEEviT_T0_T2_T3_T4_T5_
        .type           _ZN2at6native27unrolled_elementwise_kernelINS0_13BUnaryFunctorIfffZZZNS0_20copysign_kernel_cudaERNS_18TensorIteratorBaseEENKUlvE_clEvENKUlvE0_clEvEUlffE_EESt5arrayIPcLm2EELi4E23TrivialOffsetCalculatorILi1EjESD_NS0_6memory12LoadWithCastILi1EEENSE_13StoreWithCastILi1EEEEEviT_T0_T2_T3_T4_T5_,@function
        .size           _ZN2at6native27unrolled_elementwise_kernelINS0_13BUnaryFunctorIfffZZZNS0_20copysign_kernel_cudaERNS_18TensorIteratorBaseEENKUlvE_clEvENKUlvE0_clEvEUlffE_EESt5arrayIPcLm2EELi4E23TrivialOffsetCalculatorILi1EjESD_NS0_6memory12LoadWithCastILi1EEENSE_13StoreWithCastILi1EEEEEviT_T0_T2_T3_T4_T5_,(.L_x_8059 - _ZN2at6native27unrolled_elementwise_kernelINS0_13BUnaryFunctorIfffZZZNS0_20copysign_kernel_cudaERNS_18TensorIteratorBaseEENKUlvE_clEvENKUlvE0_clEvEUlffE_EESt5arrayIPcLm2EELi4E23TrivialOffsetCalculatorILi1EjESD_NS0_6memory12LoadWithCastILi1EEENSE_13StoreWithCastILi1EEEEEviT_T0_T2_T3_T4_T5_)
        .other          _ZN2at6native27unrolled_elementwise_kernelINS0_13BUnaryFunctorIfffZZZNS0_20copysign_kernel_cudaERNS_18TensorIteratorBaseEENKUlvE_clEvENKUlvE0_clEvEUlffE_EESt5arrayIPcLm2EELi4E23TrivialOffsetCalculatorILi1EjESD_NS0_6memory12LoadWithCastILi1EEENSE_13StoreWithCastILi1EEEEEviT_T0_T2_T3_T4_T5_,@"STO_CUDA_ENTRY STV_DEFAULT"
_ZN2at6native27unrolled_elementwise_kernelINS0_13BUnaryFunctorIfffZZZNS0_20copysign_kernel_cudaERNS_18TensorIteratorBaseEENKUlvE_clEvENKUlvE0_clEvEUlffE_EESt5arrayIPcLm2EELi4E23TrivialOffsetCalculatorILi1EjESD_NS0_6memory12LoadWithCastILi1EEENSE_13StoreWithCastILi1EEEEEviT_T0_T2_T3_T4_T5_:
.text._ZN2at6native27unrolled_elementwise_kernelINS0_13BUnaryFunctorIfffZZZNS0_20copysign_kernel_cudaERNS_18TensorIteratorBaseEENKUlvE_clEvENKUlvE0_clEvEUlffE_EESt5arrayIPcLm2EELi4E23TrivialOffsetCalculatorILi1EjESD_NS0_6memory12LoadWithCastILi1EEENSE_13StoreWithCastILi1EEEEEviT_T0_T2_T3_T4_T5_:
[----:B------:R-:W0:Y:S01]  /*0000*/  LDC R1, c[0x0][0x28] ;  /* 0x00000a00ff017b82 */ /* 0x000e220000000800 */
[----:B------:R-:W1:Y:S07]  /*0010*/  S2R R2, SR_CTAID.X ;  /* 0x0000000000027919 */ /* 0x000e6e0000002500 */
[----:B------:R-:W1:Y:S01]  /*0020*/  LDC R17, c[0x0][0x210] ;  /* 0x00008400ff117b82 */ /* 0x000e620000000800 */
[----:B------:R-:W-:Y:S01]  /*0030*/  ULDC.64 UR36, c[0x0][0x208] ;  /* 0x0000820000247ab9 */ /* 0x000fe20000000a00 */
[----:B------:R-:W-:Y:S01]  /*0040*/  BSSY B7, `(.L_x_5130) ;  /* 0x00000ee000077945 */ /* 0x000fe20003800000 */
[----:B------:R-:W2:Y:S01]  /*0050*/  S2R R16, SR_TID.X ;  /* 0x0000000000107919 */ /* 0x000ea20000002100 */
[----:B------:R-:W-:-:S04]  /*0060*/  CS2R R22, SRZ ;  /* 0x0000000000167805 */ /* 0x000fc8000001ff00 */
[----:B------:R-:W3:Y:S01]  /*0070*/  LDC.U8 R19, c[0x0][0x234] ;  /* 0x00008d00ff137b82 */ /* 0x000ee20000000000 */
[----:B-1----:R-:W-:-:S05]  /*0080*/  IMAD R17, R2, -0x200, R17 ;  /* 0xfffffe0002117824 */ /* 0x002fca00078e0211 */
[----:B--2---:R-:W-:-:S13]  /*0090*/  ISETP.GE.AND P0, PT, R16, R17, PT ;  /* 0x000000111000720c */ /* 0x004fda0003f06270 */
[----:B0--3--:R-:W-:Y:S05]  /*00a0*/  @P0 BRA `(.L_x_5131) ;  /* 0x0000000c009c0947 */ /* 0x009fea0003800000 */
        /* <DEDUP_REMOVED lines=21> */
.L_x_5136:
[----:B------:R-:W2:Y:S02]  /*0200*/  LDG.E.U8 R4, desc[UR36][R4.64] ;  /* 0x0000002404047981 */ /* 0x000ea4000c1e1100 */
[----:B--2---:R-:W-:Y:S01]  /*0210*/  I2FP.F32.U32 R22, R4 ;  /* 0x0000000400167245 */ /* 0x004fe20000201000 */
[----:B------:R-:W-:Y:S06]  /*0220*/  BRA `(.L_x_5138) ;  /* 0x0000000c00307947 */ /* 0x000fec0003800000 */
.L_x_5135:
        /* <DEDUP_REMOVED lines=9> */
.L_x_5140:
[----:B------:R-:W2:Y:S02]  /*02c0*/  LDG.E R4, desc[UR36][R4.64] ;  /* 0x0000002404047981 */ /* 0x000ea4000c1e1900 */
[----:B--2---:R-:W-:Y:S01]  /*02d0*/  I2FP.F32.S32 R22, R4 ;  /* 0x0000000400167245 */ /* 0x004fe20000201400 */
[----:B------:R-:W-:Y:S06]  /*02e0*/  BRA `(.L_x_5138) ;  /* 0x0000000c00007947 */ /* 0x000fec0003800000 */
.L_x_5139:
[----:B------:R-:W2:Y:S02]  /*02f0*/  LDG.E.U16 R4, desc[UR36][R4.64] ;  /* 0x0000002404047981 */ /* 0x000ea4000c1e1500 */
[----:B--2---:R2:W3:Y:S01]  /*0300*/  I2F.S16 R22, R4 ;  /* 0x0000000400167306 */ /* 0x0044e20000101400 */
[----:B------:R-:W-:Y:S05]  /*0310*/  BRA `(.L_x_5138) ;  /* 0x0000000800f47947 */ /* 0x000fea0003800000 */
.L_x_5134:
        /* <DEDUP_REMOVED lines=8> */
.L_x_5142:
[----:B------:R-:W2:Y:S02]  /*03a0*/  LDG.E.U16 R4, desc[UR36][R4.64] ;  /* 0x0000002404047981 */ /* 0x000ea4000c1e1500 */
[----:B--2---:R-:W-:Y:S01]  /*03b0*/  HADD2.F32 R22, -RZ, R4.H0_H0 ;  /* 0x20000004ff167230 */ /* 0x004fe20000004100 */
[----:B------:R-:W-:Y:S06]  /*03c0*/  BRA `(.L_x_5138) ;  /* 0x0000000800c87947 */ /* 0x000fec0003800000 */
.L_x_5141:
        /* <DEDUP_REMOVED lines=8> */
.L_x_5144:
[----:B------:R-:W2:Y:S02]  /*0450*/  LDG.E.U16 R4, desc[UR36][R4.64] ;  /* 0x0000002404047981 */ /* 0x000ea4000c1e1500 */
[----:B--2---:R-:W-:Y:S01]  /*0460*/  HADD2.F32 R22, -RZ, R4.H0_H0 ;  /* 0x20000004ff167230 */ /* 0x004fe20000004100 */
[----:B------:R-:W-:Y:S06]  /*0470*/  BRA `(.L_x_5138) ;  /* 0x00000008009c7947 */ /* 0x000fec0003800000 */
.L_x_5143:
[----:B------:R-:W2:Y:S01]  /*0480*/  LDG.E.64 R4, desc[UR36][R4.64] ;  /* 0x0000002404047981 */ /* 0x000ea2000c1e1b00 */
[----:B------:R-:W-:Y:S01]  /*0490*/  UMOV UR4, 0xf0000000 ;  /* 0xf000000000047882 */ /* 0x000fe20000000000 */
[----:B------:R-:W-:Y:S01]  /*04a0*/  UMOV UR5, 0x380fffff ;  /* 0x380fffff00057882 */ /* 0x000fe20000000000 */
[----:B--2---:R-:W0:Y:S01]  /*04b0*/  F2F.F32.F64 R22, R4 ;  /* 0x0000000400167310 */ /* 0x004e220000301000 */
[----:B------:R-:W-:-:S14]  /*04c0*/  DSETP.GEU.AND P0, PT, |R4|, UR4, PT ;  /* 0x0000000404007e2a */ /* 0x000fdc000bf0e200 */
[----:B0-----:R-:W-:Y:S01]  /*04d0*/  @!P0 FMUL R22, R22, 1.175494350822287508e-38 ;  /* 0x0080000016168820 */ /* 0x001fe20000400000 */
[----:B------:R-:W-:Y:S06]  /*04e0*/  BRA `(.L_x_5138) ;  /* 0x0000000800807947 */ /* 0x000fec0003800000 */
.L_x_5133:
        /* <DEDUP_REMOVED lines=12> */
.L_x_5147:
[----:B------:R-:W2:Y:S01]  /*05b0*/  LDG.E.64 R4, desc[UR36][R4.64] ;  /* 0x0000002404047981 */ /* 0x000ea2000c1e1b00 */
[----:B------:R-:W-:Y:S01]  /*05c0*/  UMOV UR4, 0xf0000000 ;  /* 0xf000000000047882 */ /* 0x000fe20000000000 */
[----:B------:R-:W-:Y:S01]  /*05d0*/  UMOV UR5, 0x380fffff ;  /* 0x380fffff00057882 */ /* 0x000fe20000000000 */
[----:B--2---:R-:W0:Y:S01]  /*05e0*/  F2F.F32.F64 R22, R4 ;  /* 0x0000000400167310 */ /* 0x004e220000301000 */
[----:B------:R-:W-:-:S14]  /*05f0*/  DSETP.GEU.AND P0, PT, |R4|, UR4, PT ;  /* 0x0000000404007e2a */ /* 0x000fdc000bf0e200 */
[----:B0-----:R-:W-:Y:S01]  /*0600*/  @!P0 FMUL R22, R22, 1.175494350822287508e-38 ;  /* 0x0080000016168820 */ /* 0x001fe20000400000 */
[----:B------:R-:W-:Y:S06]  /*0610*/  BRA `(.L_x_5138) ;  /* 0x0000000800347947 */ /* 0x000fec0003800000 */
.L_x_5146:
        /* <DEDUP_REMOVED lines=26> */
.L_x_5149:
        /* <DEDUP_REMOVED lines=14> */
.L_x_5148:
[----:B------:R-:W2:Y:S02]  /*08a0*/  LDG.E.U16 R4, desc[UR36][R4.64] ;  /* 0x0000002404047981 */ /* 0x000ea4000c1e1500 */
[----:B--2---:R-:W-:Y:S01]  /*08b0*/  IMAD.U32 R22, R4, 0x10000, RZ ;  /* 0x0001000004167824 */ /* 0x004fe200078e00ff */
[----:B------:R-:W-:Y:S06]  /*08c0*/  BRA `(.L_x_5138) ;  /* 0x0000000400887947 */ /* 0x000fec0003800000 */
.L_x_5145:
        /* <DEDUP_REMOVED lines=11> */
.L_x_5152:
        /* <DEDUP_REMOVED lines=20> */
.L_x_5154:
[----:B------:R-:W-:Y:S05]  /*0ac0*/  BSYNC B0 ;  /* 0x0000000000007941 */ /* 0x000fea0003800000 */
.L_x_5153:
[----:B------:R-:W-:Y:S01]  /*0ad0*/  IMAD.SHL.U32 R3, R3, 0x100000, RZ ;  /* 0x0010000003037824 */ /* 0x000fe200078e00ff */
[----:B------:R-:W-:-:S04]  /*0ae0*/  LEA R5, R0, 0x3b800000, 0x17 ;  /* 0x3b80000000057811 */ /* 0x000fc800078eb8ff */
[----:B------:R-:W-:Y:S01]  /*0af0*/  LOP3.LUT R22, R5, R3, R22, 0xfe, !PT ;  /* 0x0000000305167212 */ /* 0x000fe200078efe16 */
[----:B------:R-:W-:Y:S06]  /*0b00*/  BRA `(.L_x_5138) ;  /* 0x0000000000f87947 */ /* 0x000fec0003800000 */
.L_x_5151:
        /* <DEDUP_REMOVED lines=20> */
.L_x_5156:
[----:B------:R-:W-:Y:S05]  /*0c50*/  BSYNC B0 ;  /* 0x0000000000007941 */ /* 0x000fea0003800000 */
.L_x_5155:
[----:B------:R-:W-:Y:S01]  /*0c60*/  IMAD.SHL.U32 R3, R3, 0x200000, RZ ;  /* 0x0020000003037824 */ /* 0x000fe200078e00ff */
[----:B------:R-:W-:-:S04]  /*0c70*/  LEA R5, R0, 0x37800000, 0x17 ;  /* 0x3780000000057811 */ /* 0x000fc800078eb8ff */
[----:B------:R-:W-:Y:S01]  /*0c80*/  LOP3.LUT R22, R5, R3, R22, 0xfe, !PT ;  /* 0x0000000305167212 */ /* 0x000fe200078efe16 */
[----:B------:R-:W-:Y:S06]  /*0c90*/  BRA `(.L_x_5138) ;  /* 0x0000000000947947 */ /* 0x000fec0003800000 */
.L_x_5150:
        /* <DEDUP_REMOVED lines=14> */
.L_x_5137:
        /* <DEDUP_REMOVED lines=16> */
.L_x_5159:
[----:B------:R-:W-:Y:S01]  /*0e80*/  IMAD.MOV.U32 R22, RZ, RZ, RZ ;  /* 0x000000ffff167224 */ /* 0x000fe200078e00ff */
[----:B------:R-:W-:Y:S06]  /*0e90*/  BRA `(.L_x_5138) ;  /* 0x0000000000147947 */ /* 0x000fec0003800000 */
.L_x_5158:
[----:B------:R-:W2:Y:S02]  /*0ea0*/  LDG.E.64 R4, desc[UR36][R4.64] ;  /* 0x0000002404047981 */ /* 0x000ea4000c1e1b00 */
[----:B--2---:R0:W1:Y:S01]  /*0eb0*/  I2F.U64 R22, R4 ;  /* 0x0000000400167312 */ /* 0x0040620000301000 */
[----:B------:R-:W-:Y:S05]  /*0ec0*/  BRA `(.L_x_5138) ;  /* 0x0000000000087947 */ /* 0x000fea0003800000 */
.L_x_5157:
[----:B------:R-:W2:Y:S02]  /*0ed0*/  LDG.E R4, desc[UR36][R4.64] ;  /* 0x0000002404047981 */ /* 0x000ea4000c1e1900 */
[----:B--2---:R-:W-:-:S07]  /*0ee0*/  I2FP.F32.U32 R22, R4 ;  /* 0x0000000400167245 */ /* 0x004fce0000201000 */
.L_x_5138:
[----:B------:R-:W-:Y:S05]  /*0ef0*/  BSYNC B6 ;  /* 0x0000000000067941 */ /* 0x000fea0003800000 */
.L_x_5132:
[----:B------:R-:W2:Y:S02]  /*0f00*/  S2R R16, SR_TID.X ;  /* 0x0000000000107919 */ /* 0x000ea40000002100 */
[----:B--2---:R-:W-:-:S07]  /*0f10*/  VIADD R16, R16, 0x80 ;  /* 0x0000008010107836 */ /* 0x004fce0000000000 */
.L_x_5131:
[----:B------:R-:W-:Y:S05]  /*0f20*/  BSYNC B7 ;  /* 0x0000000000077941 */ /* 0x000fea0003800000 */
.L_x_5130:
[----:B------:R-:W-:Y:S01]  /*0f30*/  ISETP.GE.AND P0, PT, R16, R17, PT ;  /* 0x000000111000720c */ /* 0x000fe20003f06270 */
[----:B------:R-:W-:-:S12]  /*0f40*/  BSSY B7, `(.L_x_5160) ;  /* 0x00000e8000077945 */ /* 0x000fd80003800000 */
[----:B------:R-:W-:Y:S05]  /*0f50*/  @P0 BRA `(.L_x_5161) ;  /* 0x0000000c00980947 */ /* 0x000fea0003800000 */
[----:B0---4-:R-:W0:Y:S01]  /*0f60*/  LDC.64 R4, c[0x0][0x228] ;  /* 0x00008a00ff047b82 */ /* 0x011e220000000a00 */
[----:B------:R-:W-:Y:S01]  /*0f70*/  IMAD R0, R2, 0x200, R16 ;  /* 0x0000020002007824 */ /* 0x000fe200078e0210 */
[----:B------:R-:W-:Y:S01]  /*0f80*/  PRMT R6, R19, 0x9910, RZ ;  /* 0x0000991013067816 */ /* 0x000fe200000000ff */
[----:B------:R-:W-:Y:S01]  /*0f90*/  ULDC UR4, c[0x0][0x238] ;  /* 0x00008e0000047ab9 */ /* 0x000fe20000000800 */
[----:B------:R-:W-:Y:S01]  /*0fa0*/  BSSY B6, `(.L_x_5162) ;  /* 0x00000e0000067945 */ /* 0x000fe20003800000 */
        /* <DEDUP_REMOVED lines=17> */
.L_x_5166:
[----:B------:R-:W2:Y:S02]  /*10c0*/  LDG.E.U8 R4, desc[UR36][R4.64] ;  /* 0x0000002404047981 */ /* 0x000ea4000c1e1100 */
[----:B--2---:R-:W-:Y:S01]  /*10d0*/  I2FP.F32.U32 R23, R4 ;  /* 0x0000000400177245 */ /* 0x004fe20000201000 */
[----:B------:R-:W-:Y:S06]  /*10e0*/  BRA `(.L_x_5168) ;  /* 0x0000000c002c7947 */ /* 0x000fec0003800000 */
.L_x_5165:
        /* <DEDUP_REMOVED lines=9> */
.L_x_5170:
[----:B------:R-:W2:Y:S02]  /*1180*/  LDG.E R4, desc[UR36][R4.64] ;  /* 0x0000002404047981 */ /* 0x000ea4000c1e1900 */
[----:B--2---:R-:W-:Y:S01]  /*1190*/  I2FP.F32.S32 R23, R4 ;  /* 0x0000000400177245 */ /* 0x004fe20000201400 */
[----:B------:R-:W-:Y:S06]  /*11a0*/  BRA `(.L_x_5168) ;  /* 0x0000000800fc7947 */ /* 0x000fec0003800000 */
.L_x_5169:
[----:B------:R-:W2:Y:S02]  /*11b0*/  LDG.E.U16 R4, desc[UR36][R4.64] ;  /* 0x0000002404047981 */ /* 0x000ea4000c1e1500 */
[----:B--2---:R0:W2:Y:S01]  /*11c0*/  I2F.S16 R23, R4 ;  /* 0x0000000400177306 */ /* 0x0040a20000101400 */
[----:B------:R-:W-:Y:S05]  /*11d0*/  BRA `(.L_x_5168) ;  /* 0x0000000800f07947 */ /* 0x000fea0003800000 */
.L_x_5164:
        /* <DEDUP_REMOVED lines=8> */
.L_x_5172:
[----:B------:R-:W2:Y:S02]  /*1260*/  LDG.E.U16 R4, desc[UR36][R4.64] ;  /* 0x0000002404047981 */ /* 0x000ea4000c1e1500 */
[----:B--2---:R-:W-:Y:S01]  /*1270*/  HADD2.F32 R23, -RZ, R4.H0_H0 ;  /* 0x20000004ff177230 */ /* 0x004fe20000004100 */
[----:B------:R-:W-:Y:S06]  /*1280*/  BRA `(.L_x_5168) ;  /* 0x0000000800c47947 */ /* 0x000fec0003800000 */
.L_x_5171:
        /* <DEDUP_REMOVED lines=8> */
.L_x_5174:
[----:B------:R-:W2:Y:S02]  /*1310*/  LDG.E.U16 R4, desc[UR36][R4.64] ;  /* 0x0000002404047981 */ /* 0x000ea4000c1e1500 */
[----:B--2---:R-:W-:Y:S01]  /*1320*/  HADD2.F32 R23, -RZ, R4.H0_H0 ;  /* 0x20000004ff177230 */ /* 0x004fe20000004100 */
[----:B------:R-:W-:Y:S06]  /*1330*/  BRA `(.L_x_5168) ;  /* 0x0000000800987947 */ /* 0x000fec0003800000 */
.L_x_5173:
[----:B------:R-:W2:Y:S01]  /*1340*/  LDG.E.64 R4, desc[UR36][R4.64] ;  /* 0x0000002404047981 */ /* 0x000ea2000c1e1b00 */
[----:B------:R-:W-:Y:S01]  /*1350*/  UMOV UR4, 0xf0000000 ;  /* 0xf000000000047882 */ /* 0x000fe20000000000 */
[----:B------:R-:W-:Y:S01]  /*1360*/  UMOV UR5, 0x380fffff ;  /* 0x380fffff00057882 */ /* 0x000fe20000000000 */
[----:B--2---:R-:W0:Y:S01]  /*1370*/  F2F.F32.F64 R23, R4 ;  /* 0x0000000400177310 */ /* 0x004e220000301000 */
[----:B------:R-:W-:-:S14]  /*1380*/  DSETP.GEU.AND P0, PT, |R4|, UR4, PT ;  /* 0x0000000404007e2a */ /* 0x000fdc000bf0e200 */
[----:B0-----:R-:W-:Y:S01]  /*1390*/  @!P0 FMUL R23, R23, 1.175494350822287508e-38 ;  /* 0x0080000017178820 */ /* 0x001fe20000400000 */
[----:B------:R-:W-:Y:S06]  /*13a0*/  BRA `(.L_x_5168) ;  /* 0x00000008007c7947 */ /* 0x000fec0003800000 */
.L_x_5163:
        /* <DEDUP_REMOVED lines=12> */
.L_x_5177:
[----:B------:R-:W2:Y:S01]  /*1470*/  LDG.E.64 R4, desc[UR36][R4.64] ;  /* 0x0000002404047981 */ /* 0x000ea2000c1e1b00 */
[----:B------:R-:W-:Y:S01]  /*1480*/  UMOV UR4, 0xf0000000 ;  /* 0xf000000000047882 */ /* 0x000fe20000000000 */
[----:B------:R-:W-:Y:S01]  /*1490*/  UMOV UR5, 0x380fffff ;  /* 0x380fffff00057882 */ /* 0x000fe20000000000 */
[----:B--2---:R-:W0:Y:S01]  /*14a0*/  F2F.F32.F64 R23, R4 ;  /* 0x0000000400177310 */ /* 0x004e220000301000 */
[----:B------:R-:W-:-:S14]  /*14b0*/  DSETP.GEU.AND P0, PT, |R4|, UR4, PT ;  /* 0x0000000404007e2a */ /* 0x000fdc000bf0e200 */
[----:B0-----:R-:W-:Y:S01]  /*14c0*/  @!P0 FMUL R23, R23, 1.175494350822287508e-38 ;  /* 0x0080000017178820 */ /* 0x001fe20000400000 */
[----:B------:R-:W-:Y:S06]  /*14d0*/  BRA `(.L_x_5168) ;  /* 0x0000000800307947 */ /* 0x000fec0003800000 */
.L_x_5176:
        /* <DEDUP_REMOVED lines=26> */
.L_x_5179:
        /* <DEDUP_REMOVED lines=13> */
.L_x_5178:
[----:B------:R-:W2:Y:S02]  /*1750*/  LDG.E.U16 R4, desc[UR36][R4.64] ;  /* 0x0000002404047981 */ /* 0x000ea4000c1e1500 */
[----:B--2---:R-:W-:Y:S01]  /*1760*/  IMAD.U32 R23, R4, 0x10000, RZ ;  /* 0x0001000004177824 */ /* 0x004fe200078e00ff */
[----:B------:R-:W-:Y:S06]  /*1770*/  BRA `(.L_x_5168) ;  /* 0x0000000400887947 */ /* 0x000fec0003800000 */
.L_x_5175:
        /* <DEDUP_REMOVED lines=11> */
.L_x_5182:
        /* <DEDUP_REMOVED lines=20> */
.L_x_5184:
[----:B------:R-:W-:Y:S05]  /*1970*/  BSYNC B0 ;  /* 0x0000000000007941 */ /* 0x000fea0003800000 */
.L_x_5183:
[----:B------:R-:W-:Y:S01]  /*1980*/  IMAD.SHL.U32 R3, R3, 0x100000, RZ ;  /* 0x0010000003037824 */ /* 0x000fe200078e00ff */
[----:B------:R-:W-:-:S04]  /*1990*/  LEA R0, R0, 0x3b800000, 0x17 ;  /* 0x3b80000000007811 */ /* 0x000fc800078eb8ff */
[----:B------:R-:W-:Y:S01]  /*19a0*/  LOP3.LUT R23, R0, R3, R23, 0xfe, !PT ;  /* 0x0000000300177212 */ /* 0x000fe200078efe17 */
[----:B------:R-:W-:Y:S06]  /*19b0*/  BRA `(.L_x_5168) ;  /* 0x0000000000f87947 */ /* 0x000fec0003800000 */
.L_x_5181:
        /* <DEDUP_REMOVED lines=20> */
.L_x_5186:
[----:B------:R-:W-:Y:S05]  /*1b00*/  BSYNC B0 ;  /* 0x0000000000007941 */ /* 0x000fea0003800000 */
.L_x_5185:
[----:B------:R-:W-:Y:S01]  /*1b10*/  IMAD.SHL.U32 R3, R3, 0x200000, RZ ;  /* 0x0020000003037824 */ /* 0x000fe200078e00ff */
[----:B------:R-:W-:-:S04]  /*1b20*/  LEA R0, R0, 0x37800000, 0x17 ;  /* 0x3780000000007811 */ /* 0x000fc800078eb8ff */
[----:B------:R-:W-:Y:S01]  /*1b30*/  LOP3.LUT R23, R0, R3, R23, 0xfe, !PT ;  /* 0x0000000300177212 */ /* 0x000fe200078efe17 */
[----:B------:R-:W-:Y:S06]  /*1b40*/  BRA `(.L_x_5168) ;  /* 0x0000000000947947 */ /* 0x000fec0003800000 */
.L_x_5180:
        /* <DEDUP_REMOVED lines=14> */
.L_x_5167:
        /* <DEDUP_REMOVED lines=16> */
.L_x_5189:
[----:B------:R-:W-:Y:S01]  /*1d30*/  IMAD.MOV.U32 R23, RZ, RZ, RZ ;  /* 0x000000ffff177224 */ /* 0x000fe200078e00ff */
[----:B------:R-:W-:Y:S06]  /*1d40*/  BRA `(.L_x_5168) ;  /* 0x0000000000147947 */ /* 0x000fec0003800000 */
.L_x_5188:
[----:B------:R-:W2:Y:S02]  /*1d50*/  LDG.E.64 R4, desc[UR36][R4.64] ;  /* 0x0000002404047981 */ /* 0x000ea4000c1e1b00 */
[----:B--2---:R0:W2:Y:S01]  /*1d60*/  I2F.U64 R23, R4 ;  /* 0x0000000400177312 */ /* 0x0040a20000301000 */
[----:B------:R-:W-:Y:S05]  /*1d70*/  BRA `(.L_x_5168) ;  /* 0x0000000000087947 */ /* 0x000fea0003800000 */
.L_x_5187:
[----:B------:R-:W2:Y:S02]  /*1d80*/  LDG.E R4, desc[UR36][R4.64] ;  /* 0x0000002404047981 */ /* 0x000ea4000c1e1900 */
[----:B--2---:R-:W-:-:S07]  /*1d90*/  I2FP.F32.U32 R23, R4 ;  /* 0x0000000400177245 */ /* 0x004fce0000201000 */
.L_x_5168:
[----:B------:R-:W-:Y:S05]  /*1da0*/  BSYNC B6 ;  /* 0x0000000000067941 */ /* 0x000fea0003800000 */
.L_x_5162:
[----:B------:R-:W-:-:S07]  /*1db0*/  VIADD R16, R16, 0x80 ;  /* 0x0000008010107836 */ /* 0x000fce0000000000 */
.L_x_5161:
[----:B------:R-:W-:Y:S05]  /*1dc0*/  BSYNC B7 ;  /* 0x0000000000077941 */ /* 0x000fea0003800000 */
.L_x_5160:
[----:B------:R-:W-:Y:S01]  /*1dd0*/  ISETP.GE.AND P0, PT, R16, R17, PT ;  /* 0x000000111000720c */ /* 0x000fe20003f06270 */
[----:B------:R-:W-:Y:S01]  /*1de0*/  BSSY B7, `(.L_x_5190) ;  /* 0x00000ea000077945 */ /* 0x000fe20003800000 */
[----:B------:R-:W-:Y:S02]  /*1df0*/  IMAD.MOV.U32 R18, RZ, RZ, RZ ;  /* 0x000000ffff127224 */ /* 0x000fe400078e00ff */
[----:B------:R-:W-:-:S09]  /*1e00*/  IMAD.MOV.U32 R24, RZ, RZ, RZ ;  /* 0x000000ffff187224 */ /* 0x000fd200078e00ff */
[----:B------:R-:W-:Y:S05]  /*1e10*/  @P0 BRA `(.L_x_5191) ;  /* 0x0000000c00980947 */ /* 0x000fea0003800000 */
[----:B0-2-4-:R-:W0:Y:S01]  /*1e20*/  LDC.64 R4, c[0x0][0x228] ;  /* 0x00008a00ff047b82 */ /* 0x015e220000000a00 */
        /* <DEDUP_REMOVED lines=21> */
.L_x_5196:
[----:B------:R-:W2:Y:S02]  /*1f80*/  LDG.E.U8 R4, desc[UR36][R4.64] ;  /* 0x0000002404047981 */ /* 0x000ea4000c1e1100 */
[----:B--2---:R-:W-:Y:S01]  /*1f90*/  I2FP.F32.U32 R24, R4 ;  /* 0x0000000400187245 */ /* 0x004fe20000201000 */
[----:B------:R-:W-:Y:S06]  /*1fa0*/  BRA `(.L_x_5198) ;  /* 0x0000000c002c7947 */ /* 0x000fec0003800000 */
.L_x_5195:
        /* <DEDUP_REMOVED lines=9> */
.L_x_5200:
[----:B------:R-:W2:Y:S02]  /*2040*/  LDG.E R4, desc[UR36][R4.64] ;  /* 0x0000002404047981 */ /* 0x000ea4000c1e1900 */
[----:B--2---:R-:W-:Y:S01]  /*2050*/  I2FP.F32.S32 R24, R4 ;  /* 0x0000000400187245 */ /* 0x004fe20000201400 */
[----:B------:R-:W-:Y:S06]  /*2060*/  BRA `(.L_x_5198) ;  /* 0x0000000800fc7947 */ /* 0x000fec0003800000 */
.L_x_5199:
[----:B------:R-:W2:Y:S02]  /*2070*/  LDG.E.U16 R4, desc[UR36][R4.64] ;  /* 0x0000002404047981 */ /* 0x000ea4000c1e1500 */
[----:B--2---:R4:W0:Y:S01]  /*2080*/  I2F.S16 R24, R4 ;  /* 0x0000000400187306 */ /* 0x0048220000101400 */
[----:B------:R-:W-:Y:S05]  /*2090*/  BRA `(.L_x_5198) ;  /* 0x0000000800f07947 */ /* 0x000fea0003800000 */
.L_x_5194:
        /* <DEDUP_REMOVED lines=8> */
.L_x_5202:
[----:B------:R-:W2:Y:S02]  /*2120*/  LDG.E.U16 R4, desc[UR36][R4.64] ;  /* 0x0000002404047981 */ /* 0x000ea4000c1e1500 */
[----:B--2---:R-:W-:Y:S01]  /*2130*/  HADD2.F32 R24, -RZ, R4.H0_H0 ;  /* 0x20000004ff187230 */ /* 0x004fe20000004100 */
[----:B------:R-:W-:Y:S06]  /*2140*/  BRA `(.L_x_5198) ;  /* 0x0000000800c47947 */ /* 0x000fec0003800000 */
.L_x_5201:
        /* <DEDUP_REMOVED lines=8> */
.L_x_5204:
[----:B------:R-:W2:Y:S02]  /*21d0*/  LDG.E.U16 R4, desc[UR36][R4.64] ;  /* 0x0000002404047981 */ /* 0x000ea4000c1e1500 */
[----:B--2---:R-:W-:Y:S01]  /*21e0*/  HADD2.F32 R24, -RZ, R4.H0_H0 ;  /* 0x20000004ff187230 */ /* 0x004fe20000004100 */
[----:B------:R-:W-:Y:S06]  /*21f0*/  BRA `(.L_x_5198) ;  /* 0x0000000800987947 */ /* 0x000fec0003800000 */
.L_x_5203:
[----:B------:R-:W2:Y:S01]  /*2200*/  LDG.E.64 R4, desc[UR36][R4.64] ;  /* 0x0000002404047981 */ /* 0x000ea2000c1e1b00 */
[----:B------:R-:W-:Y:S01]  /*2210*/  UMOV UR4, 0xf0000000 ;  /* 0xf000000000047882 */ /* 0x000fe20000000000 */
[----:B------:R-:W-:Y:S01]  /*2220*/  UMOV UR5, 0x380fffff ;  /* 0x380fffff00057882 */ /* 0x000fe20000000000 */
[----:B--2---:R-:W0:Y:S01]  /*2230*/  F2F.F32.F64 R24, R4 ;  /* 0x0000000400187310 */ /* 0x004e220000301000 */
[----:B------:R-:W-:-:S14]  /*2240*/  DSETP.GEU.AND P0, PT, |R4|, UR4, PT ;  /* 0x0000000404007e2a */ /* 0x000fdc000bf0e200 */
[----:B0-----:R-:W-:Y:S01]  /*2250*/  @!P0 FMUL R24, R24, 1.175494350822287508e-38 ;  /* 0x0080000018188820 */ /* 0x001fe20000400000 */
[----:B------:R-:W-:Y:S06]  /*2260*/  BRA `(.L_x_5198) ;  /* 0x00000008007c7947 */ /* 0x000fec0003800000 */
.L_x_5193:
        /* <DEDUP_REMOVED lines=12> */
.L_x_5207:
[----:B------:R-:W2:Y:S01]  /*2330*/  LDG.E.64 R4, desc[UR36][R4.64] ;  /* 0x0000002404047981 */ /* 0x000ea2000c1e1b00 */
[----:B------:R-:W-:Y:S01]  /*2340*/  UMOV UR4, 0xf0000000 ;  /* 0xf000000000047882 */ /* 0x000fe20000000000 */
[----:B------:R-:W-:Y:S01]  /*2350*/  UMOV UR5, 0x380fffff ;  /* 0x380fffff00057882 */ /* 0x000fe20000000000 */
[----:B--2---:R-:W0:Y:S01]  /*2360*/  F2F.F32.F64 R24, R4 ;  /* 0x0000000400187310 */ /* 0x004e220000301000 */
[----:B------:R-:W-:-:S14]  /*2370*/  DSETP.GEU.AND P0, PT, |R4|, UR4, PT ;  /* 0x0000000404007e2a */ /* 0x000fdc000bf0e200 */
[----:B0-----:R-:W-:Y:S01]  /*2380*/  @!P0 FMUL R24, R24, 1.175494350822287508e-38 ;  /* 0x0080000018188820 */ /* 0x001fe20000400000 */
[----:B------:R-:W-:Y:S06]  /*2390*/  BRA `(.L_x_5198) ;  /* 0x0000000800307947 */ /* 0x000fec0003800000 */
.L_x_5206:
        /* <DEDUP_REMOVED lines=26> */
.L_x_5209:
        /* <DEDUP_REMOVED lines=13> */
.L_x_5208:
[----:B------:R-:W2:Y:S02]  /*2610*/  LDG.E.U16 R4, desc[UR36][R4.64] ;  /* 0x0000002404047981 */ /* 0x000ea4000c1e1500 */
[----:B--2---:R-:W-:Y:S01]  /*2620*/  IMAD.U32 R24, R4, 0x10000, RZ ;  /* 0x0001000004187824 */ /* 0x004fe200078e00ff */
[----:B------:R-:W-:Y:S06]  /*2630*/  BRA `(.L_x_5198) ;  /* 0x0000000400887947 */ /* 0x000fec0003800000 */
.L_x_5205:
        /* <DEDUP_REMOVED lines=11> */
.L_x_5212:
        /* <DEDUP_REMOVED lines=20> */
.L_x_5214:
[----:B------:R-:W-:Y:S05]  /*2830*/  BSYNC B0 ;  /* 0x0000000000007941 */ /* 0x000fea0003800000 */
.L_x_5213:
[----:B------:R-:W-:Y:S01]  /*2840*/  IMAD.SHL.U32 R3, R3, 0x100000, RZ ;  /* 0x0010000003037824 */ /* 0x000fe200078e00ff */
[----:B------:R-:W-:-:S04]  /*2850*/  LEA R5, R0, 0x3b800000, 0x17 ;  /* 0x3b80000000057811 */ /* 0x000fc800078eb8ff */
[----:B------:R-:W-:Y:S01]  /*2860*/  LOP3.LUT R24, R5, R3, R24, 0xfe, !PT ;  /* 0x0000000305187212 */ /* 0x000fe200078efe18 */
[----:B------:R-:W-:Y:S06]  /*2870*/  BRA `(.L_x_5198) ;  /* 0x0000000000f87947 */ /* 0x000fec0003800000 */
.L_x_5211:
        /* <DEDUP_REMOVED lines=20> */
.L_x_5216:
[----:B------:R-:W-:Y:S05]  /*29c0*/  BSYNC B0 ;  /* 0x0000000000007941 */ /* 0x000fea0003800000 */
.L_x_5215:
[----:B------:R-:W-:Y:S01]  /*29d0*/  IMAD.SHL.U32 R3, R3, 0x200000, RZ ;  /* 0x0020000003037824 */ /* 0x000fe200078e00ff */
[----:B------:R-:W-:-:S04]  /*29e0*/  LEA R5, R0, 0x37800000, 0x17 ;  /* 0x3780000000057811 */ /* 0x000fc800078eb8ff */
[----:B------:R-:W-:Y:S01]  /*29f0*/  LOP3.LUT R24, R5, R3, R24, 0xfe, !PT ;  /* 0x0000000305187212 */ /* 0x000fe200078efe18 */
[----:B------:R-:W-:Y:S06]  /*2a00*/  BRA `(.L_x_5198) ;  /* 0x0000000000947947 */ /* 0x000fec0003800000 */
.L_x_5210:
        /* <DEDUP_REMOVED lines=14> */
.L_x_5197:
        /* <DEDUP_REMOVED lines=16> */
.L_x_5219:
[----:B------:R-:W-:Y:S01]  /*2bf0*/  IMAD.MOV.U32 R24, RZ, RZ, RZ ;  /* 0x000000ffff187224 */ /* 0x000fe200078e00ff */
[----:B------:R-:W-:Y:S06]  /*2c00*/  BRA `(.L_x_5198) ;  /* 0x0000000000147947 */ /* 0x000fec0003800000 */
.L_x_5218:
[----:B------:R-:W2:Y:S02]  /*2c10*/  LDG.E.64 R24, desc[UR36][R4.64] ;  /* 0x0000002404187981 */ /* 0x000ea4000c1e1b00 */
[----:B--2---:R0:W2:Y:S01]  /*2c20*/  I2F.U64 R24, R24 ;  /* 0x0000001800187312 */ /* 0x0040a20000301000 */
[----:B------:R-:W-:Y:S05]  /*2c30*/  BRA `(.L_x_5198) ;  /* 0x0000000000087947 */ /* 0x000fea0003800000 */
.L_x_5217:
[----:B------:R-:W2:Y:S02]  /*2c40*/  LDG.E R4, desc[UR36][R4.64] ;  /* 0x0000002404047981 */ /* 0x000ea4000c1e1900 */
[----:B--2---:R-:W-:-:S07]  /*2c50*/  I2FP.F32.U32 R24, R4 ;  /* 0x0000000400187245 */ /* 0x004fce0000201000 */
.L_x_5198:
[----:B------:R-:W-:Y:S05]  /*2c60*/  BSYNC B6 ;  /* 0x0000000000067941 */ /* 0x000fea0003800000 */
.L_x_5192:
[----:B------:R-:W-:-:S07]  /*2c70*/  VIADD R16, R16, 0x80 ;  /* 0x0000008010107836 */ /* 0x000fce0000000000 */
.L_x_5191:
[----:B------:R-:W-:Y:S05]  /*2c80*/  BSYNC B7 ;  /* 0x0000000000077941 */ /* 0x000fea0003800000 */
.L_x_5190:
[----:B------:R-:W-:Y:S01]  /*2c90*/  ISETP.GE.AND P0, PT, R16, R17, PT ;  /* 0x000000111000720c */ /* 0x000fe20003f06270 */
[----:B------:R-:W-:-:S12]  /*2ca0*/  BSSY B6, `(.L_x_5220) ;  /* 0x00000e1000067945 */ /* 0x000fd80003800000 */
[----:B------:R-:W-:Y:S05]  /*2cb0*/  @P0 BRA `(.L_x_5221) ;  /* 0x0000000c007c0947 */ /* 0x000fea0003800000 */
[----:B0-2-4-:R-:W0:Y:S01]  /*2cc0*/  LDC.64 R4, c[0x0][0x228] ;  /* 0x00008a00ff047b82 */ /* 0x015e220000000a00 */
        /* <DEDUP_REMOVED lines=19> */
.L_x_5225:
[----:B------:R-:W2:Y:S02]  /*2e00*/  LDG.E.U8 R4, desc[UR36][R4.64] ;  /* 0x0000002404047981 */ /* 0x000ea4000c1e1100 */
[----:B--2---:R-:W-:Y:S01]  /*2e10*/  I2FP.F32.U32 R18, R4 ;  /* 0x0000000400127245 */ /* 0x004fe20000201000 */
[----:B------:R-:W-:Y:S06]  /*2e20*/  BRA `(.L_x_5221) ;  /* 0x0000000c00207947 */ /* 0x000fec0003800000 */
.L_x_5224:
        /* <DEDUP_REMOVED lines=9> */
.L_x_5228:
[----:B------:R-:W2:Y:S02]  /*2ec0*/  LDG.E R4, desc[UR36][R4.64] ;  /* 0x0000002404047981 */ /* 0x000ea4000c1e1900 */
[----:B--2---:R-:W-:Y:S01]  /*2ed0*/  I2FP.F32.S32 R18, R4 ;  /* 0x0000000400127245 */ /* 0x004fe20000201400 */
[----:B------:R-:W-:Y:S06]  /*2ee0*/  BRA `(.L_x_5221) ;  /* 0x0000000800f07947 */ /* 0x000fec0003800000 */
.L_x_5227:
[----:B------:R-:W2:Y:S02]  /*2ef0*/  LDG.E.U16 R4, desc[UR36][R4.64] ;  /* 0x0000002404047981 */ /* 0x000ea4000c1e1500 */
[----:B--2---:R0:W2:Y:S01]  /*2f00*/  I2F.S16 R18, R4 ;  /* 0x0000000400127306 */ /* 0x0040a20000101400 */
[----:B------:R-:W-:Y:S05]  /*2f10*/  BRA `(.L_x_5221) ;  /* 0x0000000800e47947 */ /* 0x000fea0003800000 */
.L_x_5223:
        /* <DEDUP_REMOVED lines=8> */
.L_x_5230:
[----:B------:R-:W2:Y:S02]  /*2fa0*/  LDG.E.U16 R4, desc[UR36][R4.64] ;  /* 0x0000002404047981 */ /* 0x000ea4000c1e1500 */
[----:B--2---:R-:W-:Y:S01]  /*2fb0*/  HADD2.F32 R18, -RZ, R4.H0_H0 ;  /* 0x20000004ff127230 */ /* 0x004fe20000004100 */
[----:B------:R-:W-:Y:S06]  /*2fc0*/  BRA `(.L_x_5221) ;  /* 0x0000000800b87947 */ /* 0x000fec0003800000 */
.L_x_5229:
        /* <DEDUP_REMOVED lines=8> */
.L_x_5232:
[----:B------:R-:W2:Y:S02]  /*3050*/  LDG.E.U16 R4, desc[UR36][R4.64] ;  /* 0x0000002404047981 */ /* 0x000ea4000c1e1500 */
[----:B--2---:R-:W-:Y:S01]  /*3060*/  HADD2.F32 R18, -RZ, R4.H0_H0 ;  /* 0x20000004ff127230 */ /* 0x004fe20000004100 */
[----:B------:R-:W-:Y:S06]  /*3070*/  BRA `(.L_x_5221) ;  /* 0x00000008008c7947 */ /* 0x000fec0003800000 */
.L_x_5231:
[----:B------:R-:W2:Y:S01]  /*3080*/  LDG.E.64 R4, desc[UR36][R4.64] ;  /* 0x0000002404047981 */ /* 0x000ea2000c1e1b00 */
[----:B------:R-:W-:Y:S01]  /*3090*/  UMOV UR4, 0xf0000000 ;  /* 0xf000000000047882 */ /* 0x000fe20000000000 */
[----:B------:R-:W-:Y:S01]  /*30a0*/  UMOV UR5, 0x380fffff ;  /* 0x380fffff00057882 */ /* 0x000fe20000000000 */
[----:B--2---:R-:W0:Y:S01]  /*30b0*/  F2F.F32.F64 R18, R4 ;  /* 0x0000000400127310 */ /* 0x004e220000301000 */
[----:B------:R-:W-:-:S14]  /*30c0*/  DSETP.GEU.AND P0, PT, |R4|, UR4, PT ;  /* 0x0000000404007e2a */ /* 0x000fdc000bf0e200 */
[----:B0-----:R-:W-:Y:S01]  /*30d0*/  @!P0 FMUL R18, R18, 1.175494350822287508e-38 ;  /* 0x0080000012128820 */ /* 0x001fe20000400000 */
[----:B------:R-:W-:Y:S06]  /*30e0*/  BRA `(.L_x_5221) ;  /* 0x0000000800707947 */ /* 0x000fec0003800000 */
.L_x_5222:
        /* <DEDUP_REMOVED lines=12> */
.L_x_5235:
[----:B------:R-:W2:Y:S01]  /*31b0*/  LDG.E.64 R4, desc[UR36][R4.64] ;  /* 0x0000002404047981 */ /* 0x000ea2000c1e1b00 */
[----:B------:R-:W-:Y:S01]  /*31c0*/  UMOV UR4, 0xf0000000 ;  /* 0xf000000000047882 */ /* 0x000fe20000000000 */
[----:B------:R-:W-:Y:S01]  /*31d0*/  UMOV UR5, 0x380fffff ;  /* 0x380fffff00057882 */ /* 0x000fe20000000000 */
[----:B--2---:R-:W0:Y:S01]  /*31e0*/  F2F.F32.F64 R18, R4 ;  /* 0x0000000400127310 */ /* 0x004e220000301000 */
[----:B------:R-:W-:-:S14]  /*31f0*/  DSETP.GEU.AND P0, PT, |R4|, UR4, PT ;  /* 0x0000000404007e2a */ /* 0x000fdc000bf0e200 */
[----:B0-----:R-:W-:Y:S01]  /*3200*/  @!P0 FMUL R18, R18, 1.175494350822287508e-38 ;  /* 0x0080000012128820 */ /* 0x001fe20000400000 */
[----:B------:R-:W-:Y:S06]  /*3210*/  BRA `(.L_x_5221) ;  /* 0x0000000800247947 */ /* 0x000fec0003800000 */
.L_x_5234:
        /* <DEDUP_REMOVED lines=26> */
.L_x_5237:
        /* <DEDUP_REMOVED lines=13> */
.L_x_5236:
[----:B------:R-:W2:Y:S02]  /*3490*/  LDG.E.U16 R4, desc[UR36][R4.64] ;  /* 0x0000002404047981 */ /* 0x000ea4000c1e1500 */
[----:B--2---:R-:W-:Y:S01]  /*34a0*/  IMAD.U32 R18, R4, 0x10000, RZ ;  /* 0x0001000004127824 */ /* 0x004fe200078e00ff */
[----:B------:R-:W-:Y:S06]  /*34b0*/  BRA `(.L_x_5221) ;  /* 0x00000004007c7947 */ /* 0x000fec0003800000 */
.L_x_5233:
        /* <DEDUP_REMOVED lines=11> */
.L_x_5240:
        /* <DEDUP_REMOVED lines=19> */
.L_x_5242:
[----:B------:R-:W-:Y:S05]  /*36a0*/  BSYNC B0 ;  /* 0x0000000000007941 */ /* 0x000fea0003800000 */
.L_x_5241:
[----:B------:R-:W-:Y:S01]  /*36b0*/  IMAD.SHL.U32 R3, R3, 0x100000, RZ ;  /* 0x0010000003037824 */ /* 0x000fe200078e00ff */
[----:B------:R-:W-:-:S04]  /*36c0*/  LEA R5, R0, 0x3b800000, 0x17 ;  /* 0x3b80000000057811 */ /* 0x000fc800078eb8ff */
[----:B------:R-:W-:Y:S01]  /*36d0*/  LOP3.LUT R18, R5, R3, R18, 0xfe, !PT ;  /* 0x0000000305127212 */ /* 0x000fe200078efe12 */
[----:B------:R-:W-:Y:S06]  /*36e0*/  BRA `(.L_x_5221) ;  /* 0x0000000000f07947 */ /* 0x000fec0003800000 */
.L_x_5239:
        /* <DEDUP_REMOVED lines=19> */
.L_x_5244:
[----:B------:R-:W-:Y:S05]  /*3820*/  BSYNC B0 ;  /* 0x0000000000007941 */ /* 0x000fea0003800000 */
.L_x_5243:
[----:B------:R-:W-:Y:S01]  /*3830*/  IMAD.SHL.U32 R3, R3, 0x200000, RZ ;  /* 0x0020000003037824 */ /* 0x000fe200078e00ff */
[----:B------:R-:W-:-:S04]  /*3840*/  LEA R5, R0, 0x37800000, 0x17 ;  /* 0x3780000000057811 */ /* 0x000fc800078eb8ff */
[----:B------:R-:W-:Y:S01]  /*3850*/  LOP3.LUT R18, R5, R3, R18, 0xfe, !PT ;  /* 0x0000000305127212 */ /* 0x000fe200078efe12 */
[----:B------:R-:W-:Y:S06]  /*3860*/  BRA `(.L_x_5221) ;  /* 0x0000000000907947 */ /* 0x000fec0003800000 */
.L_x_5238:
        /* <DEDUP_REMOVED lines=14> */
.L_x_5226:
        /* <DEDUP_REMOVED lines=16> */
.L_x_5247:
[----:B------:R-:W-:Y:S05]  /*3a50*/  BRA `(.L_x_5221) ;  /* 0x0000000000147947 */ /* 0x000fea0003800000 */
.L_x_5246:
[----:B------:R-:W2:Y:S02]  /*3a60*/  LDG.E.64 R18, desc[UR36][R4.64] ;  /* 0x0000002404127981 */ /* 0x000ea4000c1e1b00 */
[----:B--2---:R0:W2:Y:S01]  /*3a70*/  I2F.U64 R18, R18 ;  /* 0x0000001200127312 */ /* 0x0040a20000301000 */
[----:B------:R-:W-:Y:S05]  /*3a80*/  BRA `(.L_x_5221) ;  /* 0x0000000000087947 */ /* 0x000fea0003800000 */
.L_x_5245:
[----:B------:R-:W2:Y:S02]  /*3a90*/  LDG.E R4, desc[UR36][R4.64] ;  /* 0x0000002404047981 */ /* 0x000ea4000c1e1900 */
[----:B--2---:R-:W-:-:S07]  /*3aa0*/  I2FP.F32.U32 R18, R4 ;  /* 0x0000000400127245 */ /* 0x004fce0000201000 */
.L_x_5221:
[----:B------:R-:W-:Y:S05]  /*3ab0*/  BSYNC B6 ;  /* 0x0000000000067941 */ /* 0x000fea0003800000 */
.L_x_5220:
[----:B0-----:R-:W0:Y:S01]  /*3ac0*/  S2R R19, SR_TID.X ;  /* 0x0000000000137919 */ /* 0x001e220000002100 */
[----:B------:R-:W1:Y:S01]  /*3ad0*/  LDC R3, c[0x0][0x218] ;  /* 0x00008600ff037b82 */ /* 0x000e620000000800 */
[----:B------:R-:W-:Y:S07]  /*3ae0*/  BSSY B6, `(.L_x_5248) ;  /* 0x00000f2000067945 */ /* 0x000fee0003800000 */
[----:B------:R-:W0:Y:S01]  /*3af0*/  LDC.U8 R16, c[0x0][0x23c] ;  /* 0x00008f00ff107b82 */ /* 0x000e220000000000 */
[----:B-12345:R-:W-:-:S02]  /*3b00*/  LOP3.LUT R4, R22, 0x80000000, R3, 0xb8, !PT ;  /* 0x8000000016047812 */ /* 0x03efc400078eb803 */
[--C-:B------:R-:W-:Y:S02]  /*3b10*/  LOP3.LUT R22, R23, 0x80000000, R3.reuse, 0xb8, !PT ;  /* 0x8000000017167812 */ /* 0x100fe400078eb803 */
[--C-:B------:R-:W-:Y:S02]  /*3b20*/  LOP3.LUT R24, R24, 0x80000000, R3.reuse, 0xb8, !PT ;  /* 0x8000000018187812 */ /* 0x100fe400078eb803 */
[----:B------:R-:W-:Y:S02]  /*3b30*/  LOP3.LUT R18, R18, 0x80000000, R3, 0xb8, !PT ;  /* 0x8000000012127812 */ /* 0x000fe400078eb803 */
[----:B0-----:R-:W-:-:S13]  /*3b40*/  ISETP.GE.AND P0, PT, R19, R17, PT ;  /* 0x000000111300720c */ /* 0x001fda0003f06270 */
        /* <DEDUP_REMOVED lines=23> */
.L_x_5253:
[----:B------:R-:W0:Y:S02]  /*3cc0*/  F2I.S64.TRUNC R4, R4 ;  /* 0x0000000400047311 */ /* 0x000e24000020d900 */
[----:B0-----:R-:W-:-:S05]  /*3cd0*/  IMAD.MOV.U32 R3, RZ, RZ, R4 ;  /* 0x000000ffff037224 */ /* 0x001fca00078e0004 */
[----:B------:R0:W-:Y:S01]  /*3ce0*/  STG.E.U8 desc[UR36][R8.64], R3 ;  /* 0x0000000308007986 */ /* 0x0001e2000c101124 */
[----:B------:R-:W-:Y:S05]  /*3cf0*/  BRA `(.L_x_5249) ;  /* 0x0000000c00407947 */ /* 0x000fea0003800000 */
.L_x_5252:
        /* <DEDUP_REMOVED lines=9> */
.L_x_5256:
[----:B------:R-:W0:Y:S02]  /*3d90*/  F2I.FTZ.TRUNC.NTZ R3, R4 ;  /* 0x0000000400037305 */ /* 0x000e24000021f100 */
[----:B0-----:R0:W-:Y:S01]  /*3da0*/  STG.E desc[UR36][R8.64], R3 ;  /* 0x0000000308007986 */ /* 0x0011e2000c101924 */
[----:B------:R-:W-:Y:S05]  /*3db0*/  BRA `(.L_x_5249) ;  /* 0x0000000c00107947 */ /* 0x000fea0003800000 */
.L_x_5255:
[----:B------:R-:W0:Y:S02]  /*3dc0*/  F2I.FTZ.TRUNC.NTZ R3, R4 ;  /* 0x0000000400037305 */ /* 0x000e24000021f100 */
[----:B0-----:R0:W-:Y:S01]  /*3dd0*/  STG.E.U16 desc[UR36][R8.64], R3 ;  /* 0x0000000308007986 */ /* 0x0011e2000c101524 */
[----:B------:R-:W-:Y:S05]  /*3de0*/  BRA `(.L_x_5249) ;  /* 0x0000000c00047947 */ /* 0x000fea0003800000 */
.L_x_5251:
        /* <DEDUP_REMOVED lines=8> */
.L_x_5258:
[----:B------:R-:W-:-:S05]  /*3e70*/  F2FP.F16.F32.PACK_AB R4, RZ, R4 ;  /* 0x00000004ff04723e */ /* 0x000fca00000000ff */
[----:B------:R0:W-:Y:S01]  /*3e80*/  STG.E.U16 desc[UR36][R8.64], R4 ;  /* 0x0000000408007986 */ /* 0x0001e2000c101524 */
[----:B------:R-:W-:Y:S05]  /*3e90*/  BRA `(.L_x_5249) ;  /* 0x0000000800d87947 */ /* 0x000fea0003800000 */
.L_x_5257:
        /* <DEDUP_REMOVED lines=9> */
.L_x_5260:
[----:B------:R-:W-:-:S04]  /*3f30*/  F2FP.F16.F32.PACK_AB R3, RZ, R4 ;  /* 0x00000004ff03723e */ /* 0x000fc800000000ff */
[----:B------:R-:W-:-:S05]  /*3f40*/  PRMT R3, R3, 0x5410, RZ ;  /* 0x0000541003037816 */ /* 0x000fca00000000ff */
[----:B------:R0:W-:Y:S01]  /*3f50*/  STG.E desc[UR36][R8.64], R3 ;  /* 0x0000000308007986 */ /* 0x0001e2000c101924 */
[----:B------:R-:W-:Y:S05]  /*3f60*/  BRA `(.L_x_5249) ;  /* 0x0000000800a47947 */ /* 0x000fea0003800000 */
.L_x_5259:
[----:B------:R-:W-:-:S06]  /*3f70*/  FMUL.FTZ R4, R4, 1 ;  /* 0x3f80000004047820 */ /* 0x000fcc0000410000 */
[----:B------:R-:W0:Y:S02]  /*3f80*/  F2F.F64.F32 R4, R4 ;  /* 0x0000000400047310 */ /* 0x000e240000201800 */
[----:B0-----:R0:W-:Y:S01]  /*3f90*/  STG.E.64 desc[UR36][R8.64], R4 ;  /* 0x0000000408007986 */ /* 0x0011e2000c101b24 */
[----:B------:R-:W-:Y:S05]  /*3fa0*/  BRA `(.L_x_5249) ;  /* 0x0000000800947947 */ /* 0x000fea0003800000 */
.L_x_5250:
        /* <DEDUP_REMOVED lines=12> */
.L_x_5263:
[----:B------:R-:W-:Y:S01]  /*4070*/  FMUL.FTZ R4, R4, 1 ;  /* 0x3f80000004047820 */ /* 0x000fe20000410000 */
[----:B------:R-:W-:-:S05]  /*4080*/  CS2R R6, SRZ ;  /* 0x0000000000067805 */ /* 0x000fca000001ff00 */
[----:B------:R-:W0:Y:S02]  /*4090*/  F2F.F64.F32 R4, R4 ;  /* 0x0000000400047310 */ /* 0x000e240000201800 */
[----:B0-----:R0:W-:Y:S01]  /*40a0*/  STG.E.128 desc[UR36][R8.64], R4 ;  /* 0x0000000408007986 */ /* 0x0011e2000c101d24 */
[----:B------:R-:W-:Y:S05]  /*40b0*/  BRA `(.L_x_5249) ;  /* 0x0000000800507947 */ /* 0x000fea0003800000 */
.L_x_5262:
        /* <DEDUP_REMOVED lines=20> */
.L_x_5267:
[----:B------:R-:W-:Y:S05]  /*4200*/  BSYNC B0 ;  /* 0x0000000000007941 */ /* 0x000fea0003800000 */
.L_x_5266:
[----:B------:R-:W-:-:S05]  /*4210*/  LOP3.LUT R5, R0, R5, RZ, 0xfc, !PT ;  /* 0x0000000500057212 */ /* 0x000fca00078efcff */
[----:B------:R0:W-:Y:S01]  /*4220*/  STG.E.U8 desc[UR36][R8.64], R5 ;  /* 0x0000000508007986 */ /* 0x0001e2000c101124 */
[----:B------:R-:W-:Y:S05]  /*4230*/  BRA `(.L_x_5249) ;  /* 0x0000000400f07947 */ /* 0x000fea0003800000 */
.L_x_5265:
        /* <DEDUP_REMOVED lines=12> */
.L_x_5269:
[----:B------:R-:W-:Y:S01]  /*4300*/  IMAD.MOV.U32 R0, RZ, RZ, 0x7f ;  /* 0x0000007fff007424 */ /* 0x000fe200078e00ff */
[----:B------:R-:W-:-:S04]  /*4310*/  ISETP.GT.U32.AND P0, PT, R5, 0x7f800000, PT ;  /* 0x7f8000000500780c */ /* 0x000fc80003f04070 */
[----:B------:R-:W-:-:S09]  /*4320*/  SEL R0, R0, 0x7c, P0 ;  /* 0x0000007c00007807 */ /* 0x000fd20000000000 */
.L_x_5270:
[----:B------:R-:W-:Y:S05]  /*4330*/  BSYNC B0 ;  /* 0x0000000000007941 */ /* 0x000fea0003800000 */
.L_x_5268:
[----:B------:R-:W-:-:S04]  /*4340*/  LOP3.LUT R4, R4, 0x80000000, RZ, 0xc0, !PT ;  /* 0x8000000004047812 */ /* 0x000fc800078ec0ff */
[----:B------:R-:W-:-:S04]  /*4350*/  SHF.R.U32.HI R3, RZ, 0x18, R4 ;  /* 0x00000018ff037819 */ /* 0x000fc80000011604 */
[----:B------:R-:W-:-:S05]  /*4360*/  LOP3.LUT R3, R0, R3, RZ, 0xfc, !PT ;  /* 0x0000000300037212 */ /* 0x000fca00078efcff */
[----:B------:R0:W-:Y:S01]  /*4370*/  STG.E.U8 desc[UR36][R8.64], R3 ;  /* 0x0000000308007986 */ /* 0x0001e2000c101124 */
[----:B------:R-:W-:Y:S05]  /*4380*/  BRA `(.L_x_5249) ;  /* 0x00000004009c7947 */ /* 0x000fea0003800000 */
.L_x_5264:
[----:B------:R-:W-:-:S05]  /*4390*/  F2FP.BF16.F32.PACK_AB R4, RZ, R4 ;  /* 0x00000004ff04723e */ /* 0x000fca00000010ff */
[----:B------:R0:W-:Y:S01]  /*43a0*/  STG.E.U16 desc[UR36][R8.64], R4 ;  /* 0x0000000408007986 */ /* 0x0001e2000c101524 */
[----:B------:R-:W-:Y:S05]  /*43b0*/  BRA `(.L_x_5249) ;  /* 0x0000000400907947 */ /* 0x000fea0003800000 */
.L_x_5261:
        /* <DEDUP_REMOVED lines=11> */
.L_x_5273:
        /* <DEDUP_REMOVED lines=16> */
.L_x_5276:
[----:B------:R-:W-:-:S04]  /*4570*/  LOP3.LUT R4, R4, 0x80000000, RZ, 0xc0, !PT ;  /* 0x8000000004047812 */ /* 0x000fc800078ec0ff */
[----:B------:R-:W-:-:S04]  /*4580*/  SHF.R.U32.HI R4, RZ, 0x18, R4 ;  /* 0x00000018ff047819 */ /* 0x000fc80000011604 */
[----:B------:R-:W-:-:S04]  /*4590*/  LOP3.LUT R3, R3, R4, RZ, 0xfc, !PT ;  /* 0x0000000403037212 */ /* 0x000fc800078efcff */
[----:B------:R-:W-:-:S07]  /*45a0*/  PRMT R0, R3, 0x7610, R0 ;  /* 0x0000761003007816 */ /* 0x000fce0000000000 */
.L_x_5275:
[----:B------:R-:W-:Y:S05]  /*45b0*/  BSYNC B0 ;  /* 0x0000000000007941 */ /* 0x000fea0003800000 */
.L_x_5274:
[----:B------:R3:W-:Y:S01]  /*45c0*/  STG.E.U8 desc[UR36][R8.64], R0 ;  /* 0x0000000008007986 */ /* 0x0007e2000c101124 */
[----:B------:R-:W-:Y:S05]  /*45d0*/  BRA `(.L_x_5249) ;  /* 0x0000000400087947 */ /* 0x000fea0003800000 */
.L_x_5272:
        /* <DEDUP_REMOVED lines=16> */
.L_x_5279:
[----:B------:R-:W-:-:S04]  /*46e0*/  LOP3.LUT R4, R4, 0x80000000, RZ, 0xc0, !PT ;  /* 0x8000000004047812 */ /* 0x000fc800078ec0ff */
[----:B------:R-:W-:-:S04]  /*46f0*/  SHF.R.U32.HI R4, RZ, 0x18, R4 ;  /* 0x00000018ff047819 */ /* 0x000fc80000011604 */
[----:B------:R-:W-:-:S04]  /*4700*/  LOP3.LUT R3, R3, R4, RZ, 0xfc, !PT ;  /* 0x0000000403037212 */ /* 0x000fc800078efcff */
[----:B------:R-:W-:-:S07]  /*4710*/  PRMT R0, R3, 0x7610, R0 ;  /* 0x0000761003007816 */ /* 0x000fce0000000000 */
.L_x_5278:
[----:B------:R-:W-:Y:S05]  /*4720*/  BSYNC B0 ;  /* 0x0000000000007941 */ /* 0x000fea0003800000 */
.L_x_5277:
[----:B------:R0:W-:Y:S01]  /*4730*/  STG.E.U8 desc[UR36][R8.64], R0 ;  /* 0x0000000008007986 */ /* 0x0001e2000c101124 */
[----:B------:R-:W-:Y:S05]  /*4740*/  BRA `(.L_x_5249) ;  /* 0x0000000000ac7947 */ /* 0x000fea0003800000 */
.L_x_5271:
        /* <DEDUP_REMOVED lines=21> */
.L_x_5254:
        /* <DEDUP_REMOVED lines=16> */
.L_x_5282:
[----:B------:R-:W-:Y:S05]  /*49a0*/  BRA `(.L_x_5249) ;  /* 0x0000000000147947 */ /* 0x000fea0003800000 */
.L_x_5281:
[----:B------:R-:W0:Y:S02]  /*49b0*/  F2I.U64.TRUNC R4, R4 ;  /* 0x0000000400047311 */ /* 0x000e24000020d800 */
[----:B0-----:R2:W-:Y:S01]  /*49c0*/  STG.E.64 desc[UR36][R8.64], R4 ;  /* 0x0000000408007986 */ /* 0x0015e2000c101b24 */
[----:B------:R-:W-:Y:S05]  /*49d0*/  BRA `(.L_x_5249) ;  /* 0x0000000000087947 */ /* 0x000fea0003800000 */
.L_x_5280:
[----:B------:R-:W0:Y:S02]  /*49e0*/  F2I.FTZ.U32.TRUNC.NTZ R3, R4 ;  /* 0x0000000400037305 */ /* 0x000e24000021f000 */
[----:B0-----:R0:W-:Y:S02]  /*49f0*/  STG.E desc[UR36][R8.64], R3 ;  /* 0x0000000308007986 */ /* 0x0011e4000c101924 */
.L_x_5249:
[----:B------:R-:W-:Y:S05]  /*4a00*/  BSYNC B6 ;  /* 0x0000000000067941 */ /* 0x000fea0003800000 */
.L_x_5248:
        /* <DEDUP_REMOVED lines=24> */
.L_x_5288:
[----:B------:R-:W0:Y:S02]  /*4b90*/  F2I.S64.TRUNC R22, R22 ;  /* 0x0000001600167311 */ /* 0x000e24000020d900 */
[----:B0-----:R-:W-:-:S05]  /*4ba0*/  IMAD.MOV.U32 R3, RZ, RZ, R22 ;  /* 0x000000ffff037224 */ /* 0x001fca00078e0016 */
[----:B------:R0:W-:Y:S01]  /*4bb0*/  STG.E.U8 desc[UR36][R8.64], R3 ;  /* 0x0000000308007986 */ /* 0x0001e2000c101124 */
[----:B------:R-:W-:Y:S05]  /*4bc0*/  BRA `(.L_x_5290) ;  /* 0x0000000c00407947 */ /* 0x000fea0003800000 */
.L_x_5287:
        /* <DEDUP_REMOVED lines=9> */
.L_x_5292:
[----:B------:R-:W0:Y:S02]  /*4c60*/  F2I.FTZ.TRUNC.NTZ R3, R22 ;  /* 0x0000001600037305 */ /* 0x000e24000021f100 */
[----:B0-----:R0:W-:Y:S01]  /*4c70*/  STG.E desc[UR36][R8.64], R3 ;  /* 0x0000000308007986 */ /* 0x0011e2000c101924 */
[----:B------:R-:W-:Y:S05]  /*4c80*/  BRA `(.L_x_5290) ;  /* 0x0000000c00107947 */ /* 0x000fea0003800000 */
.L_x_5291:
[----:B------:R-:W0:Y:S02]  /*4c90*/  F2I.FTZ.TRUNC.NTZ R3, R22 ;  /* 0x0000001600037305 */ /* 0x000e24000021f100 */
[----:B0-----:R0:W-:Y:S01]  /*4ca0*/  STG.E.U16 desc[UR36][R8.64], R3 ;  /* 0x0000000308007986 */ /* 0x0011e2000c101524 */
[----:B------:R-:W-:Y:S05]  /*4cb0*/  BRA `(.L_x_5290) ;  /* 0x0000000c00047947 */ /* 0x000fea0003800000 */
.L_x_5286:
        /* <DEDUP_REMOVED lines=8> */
.L_x_5294:
[----:B------:R-:W-:-:S05]  /*4d40*/  F2FP.F16.F32.PACK_AB R22, RZ, R22 ;  /* 0x00000016ff16723e */ /* 0x000fca00000000ff */
[----:B------:R0:W-:Y:S01]  /*4d50*/  STG.E.U16 desc[UR36][R8.64], R22 ;  /* 0x0000001608007986 */ /* 0x0001e2000c101524 */
[----:B------:R-:W-:Y:S05]  /*4d60*/  BRA `(.L_x_5290) ;  /* 0x0000000800d87947 */ /* 0x000fea0003800000 */
.L_x_5293:
        /* <DEDUP_REMOVED lines=9> */
.L_x_5296:
[----:B------:R-:W-:-:S04]  /*4e00*/  F2FP.F16.F32.PACK_AB R3, RZ, R22 ;  /* 0x00000016ff03723e */ /* 0x000fc800000000ff */
[----:B------:R-:W-:-:S05]  /*4e10*/  PRMT R3, R3, 0x5410, RZ ;  /* 0x0000541003037816 */ /* 0x000fca00000000ff */
[----:B------:R0:W-:Y:S01]  /*4e20*/  STG.E desc[UR36][R8.64], R3 ;  /* 0x0000000308007986 */ /* 0x0001e2000c101924 */
[----:B------:R-:W-:Y:S05]  /*4e30*/  BRA `(.L_x_5290) ;  /* 0x0000000800a47947 */ /* 0x000fea0003800000 */
.L_x_5295:
[----:B------:R-:W-:-:S06]  /*4e40*/  FMUL.FTZ R4, R22, 1 ;  /* 0x3f80000016047820 */ /* 0x000fcc0000410000 */
[----:B------:R-:W0:Y:S02]  /*4e50*/  F2F.F64.F32 R4, R4 ;  /* 0x0000000400047310 */ /* 0x000e240000201800 */
[----:B0-----:R0:W-:Y:S01]  /*4e60*/  STG.E.64 desc[UR36][R8.64], R4 ;  /* 0x0000000408007986 */ /* 0x0011e2000c101b24 */
[----:B------:R-:W-:Y:S05]  /*4e70*/  BRA `(.L_x_5290) ;  /* 0x0000000800947947 */ /* 0x000fea0003800000 */
.L_x_5285:
        /* <DEDUP_REMOVED lines=12> */
.L_x_5299:
[----:B------:R-:W-:Y:S01]  /*4f40*/  FMUL.FTZ R4, R22, 1 ;  /* 0x3f80000016047820 */ /* 0x000fe20000410000 */
[----:B------:R-:W-:-:S05]  /*4f50*/  CS2R R6, SRZ ;  /* 0x0000000000067805 */ /* 0x000fca000001ff00 */
[----:B------:R-:W0:Y:S02]  /*4f60*/  F2F.F64.F32 R4, R4 ;  /* 0x0000000400047310 */ /* 0x000e240000201800 */
[----:B0-----:R0:W-:Y:S01]  /*4f70*/  STG.E.128 desc[UR36][R8.64], R4 ;  /* 0x0000000408007986 */ /* 0x0011e2000c101d24 */
[----:B------:R-:W-:Y:S05]  /*4f80*/  BRA `(.L_x_5290) ;  /* 0x0000000800507947 */ /* 0x000fea0003800000 */
.L_x_5298:
        /* <DEDUP_REMOVED lines=20> */
.L_x_5303:
[----:B------:R-:W-:Y:S05]  /*50d0*/  BSYNC B0 ;  /* 0x0000000000007941 */ /* 0x000fea0003800000 */
.L_x_5302:
[----:B------:R-:W-:-:S05]  /*50e0*/  LOP3.LUT R5, R0, R5, RZ, 0xfc, !PT ;  /* 0x0000000500057212 */ /* 0x000fca00078efcff */
[----:B------:R0:W-:Y:S01]  /*50f0*/  STG.E.U8 desc[UR36][R8.64], R5 ;  /* 0x0000000508007986 */ /* 0x0001e2000c101124 */
[----:B------:R-:W-:Y:S05]  /*5100*/  BRA `(.L_x_5290) ;  /* 0x0000000400f07947 */ /* 0x000fea0003800000 */
.L_x_5301:
        /* <DEDUP_REMOVED lines=12> */
.L_x_5305:
[----:B------:R-:W-:Y:S01]  /*51d0*/  IMAD.MOV.U32 R0, RZ, RZ, 0x7f ;  /* 0x0000007fff007424 */ /* 0x000fe200078e00ff */
[----:B------:R-:W-:-:S04]  /*51e0*/  ISETP.GT.U32.AND P0, PT, R4, 0x7f800000, PT ;  /* 0x7f8000000400780c */ /* 0x000fc80003f04070 */
[----:B------:R-:W-:-:S09]  /*51f0*/  SEL R0, R0, 0x7c, P0 ;  /* 0x0000007c00007807 */ /* 0x000fd20000000000 */
.L_x_5306:
[----:B------:R-:W-:Y:S05]  /*5200*/  BSYNC B0 ;  /* 0x0000000000007941 */ /* 0x000fea0003800000 */
.L_x_5304:
[----:B------:R-:W-:-:S04]  /*5210*/  LOP3.LUT R22, R22, 0x80000000, RZ, 0xc0, !PT ;  /* 0x8000000016167812 */ /* 0x000fc800078ec0ff */
[----:B------:R-:W-:-:S04]  /*5220*/  SHF.R.U32.HI R3, RZ, 0x18, R22 ;  /* 0x00000018ff037819 */ /* 0x000fc80000011616 */
[----:B------:R-:W-:-:S05]  /*5230*/  LOP3.LUT R3, R0, R3, RZ, 0xfc, !PT ;  /* 0x0000000300037212 */ /* 0x000fca00078efcff */
[----:B------:R0:W-:Y:S01]  /*5240*/  STG.E.U8 desc[UR36][R8.64], R3 ;  /* 0x0000000308007986 */ /* 0x0001e2000c101124 */
[----:B------:R-:W-:Y:S05]  /*5250*/  BRA `(.L_x_5290) ;  /* 0x00000004009c7947 */ /* 0x000fea0003800000 */
.L_x_5300:
[----:B------:R-:W-:-:S05]  /*5260*/  F2FP.BF16.F32.PACK_AB R22, RZ, R22 ;  /* 0x00000016ff16723e */ /* 0x000fca00000010ff */
[----:B------:R0:W-:Y:S01]  /*5270*/  STG.E.U16 desc[UR36][R8.64], R22 ;  /* 0x0000001608007986 */ /* 0x0001e2000c101524 */
[----:B------:R-:W-:Y:S05]  /*5280*/  BRA `(.L_x_5290) ;  /* 0x0000000400907947 */ /* 0x000fea0003800000 */
.L_x_5297:
        /* <DEDUP_REMOVED lines=11> */
.L_x_5309:
        /* <DEDUP_REMOVED lines=16> */
.L_x_5312:
[----:B------:R-:W-:-:S04]  /*5440*/  LOP3.LUT R22, R22, 0x80000000, RZ, 0xc0, !PT ;  /* 0x8000000016167812 */ /* 0x000fc800078ec0ff */
[----:B------:R-:W-:-:S04]  /*5450*/  SHF.R.U32.HI R3, RZ, 0x18, R22 ;  /* 0x00000018ff037819 */ /* 0x000fc80000011616 */
[----:B------:R-:W-:-:S04]  /*5460*/  LOP3.LUT R0, R0, R3, RZ, 0xfc, !PT ;  /* 0x0000000300007212 */ /* 0x000fc800078efcff */
[----:B------:R-:W-:-:S07]  /*5470*/  PRMT R4, R0, 0x7610, R4 ;  /* 0x0000761000047816 */ /* 0x000fce0000000004 */
.L_x_5311:
[----:B------:R-:W-:Y:S05]  /*5480*/  BSYNC B0 ;  /* 0x0000000000007941 */ /* 0x000fea0003800000 */
.L_x_5310:
[----:B------:R3:W-:Y:S01]  /*5490*/  STG.E.U8 desc[UR36][R8.64], R4 ;  /* 0x0000000408007986 */ /* 0x0007e2000c101124 */
[----:B------:R-:W-:Y:S05]  /*54a0*/  BRA `(.L_x_5290) ;  /* 0x0000000400087947 */ /* 0x000fea0003800000 */
.L_x_5308:
        /* <DEDUP_REMOVED lines=16> */
.L_x_5315:
[----:B------:R-:W-:-:S04]  /*55b0*/  LOP3.LUT R22, R22, 0x80000000, RZ, 0xc0, !PT ;  /* 0x8000000016167812 */ /* 0x000fc800078ec0ff */
[----:B------:R-:W-:-:S04]  /*55c0*/  SHF.R.U32.HI R3, RZ, 0x18, R22 ;  /* 0x00000018ff037819 */ /* 0x000fc80000011616 */
[----:B------:R-:W-:-:S04]  /*55d0*/  LOP3.LUT R0, R0, R3, RZ, 0xfc, !PT ;  /* 0x0000000300007212 */ /* 0x000fc800078efcff */
[----:B------:R-:W-:-:S07]  /*55e0*/  PRMT R4, R0, 0x7610, R4 ;  /* 0x0000761000047816 */ /* 0x000fce0000000004 */
.L_x_5314:
[----:B------:R-:W-:Y:S05]  /*55f0*/  BSYNC B0 ;  /* 0x0000000000007941 */ /* 0x000fea0003800000 */
.L_x_5313:
[----:B------:R0:W-:Y:S01]  /*5600*/  STG.E.U8 desc[UR36][R8.64], R4 ;  /* 0x0000000408007986 */ /* 0x0001e2000c101124 */
[----:B------:R-:W-:Y:S05]  /*5610*/  BRA `(.L_x_5290) ;  /* 0x0000000000ac7947 */ /* 0x000fea0003800000 */
.L_x_5307:
        /* <DEDUP_REMOVED lines=21> */
.L_x_5289:
        /* <DEDUP_REMOVED lines=16> */
.L_x_5318:
[----:B------:R-:W-:Y:S05]  /*5870*/  BRA `(.L_x_5290) ;  /* 0x0000000000147947 */ /* 0x000fea0003800000 */
.L_x_5317:
[----:B------:R-:W0:Y:S02]  /*5880*/  F2I.U64.TRUNC R22, R22 ;  /* 0x0000001600167311 */ /* 0x000e24000020d800 */
[----:B0-----:R2:W-:Y:S01]  /*5890*/  STG.E.64 desc[UR36][R8.64], R22 ;  /* 0x0000001608007986 */ /* 0x0015e2000c101b24 */
[----:B------:R-:W-:Y:S05]  /*58a0*/  BRA `(.L_x_5290) ;  /* 0x0000000000087947 */ /* 0x000fea0003800000 */
.L_x_5316:
[----:B------:R-:W0:Y:S02]  /*58b0*/  F2I.FTZ.U32.TRUNC.NTZ R3, R22 ;  /* 0x0000001600037305 */ /* 0x000e24000021f000 */
[----:B0-----:R0:W-:Y:S02]  /*58c0*/  STG.E desc[UR36][R8.64], R3 ;  /* 0x0000000308007986 */ /* 0x0011e4000c101924 */
.L_x_5290:
        /* <DEDUP_REMOVED lines=24> */
.L_x_5322:
[----:B------:R-:W0:Y:S02]  /*5a50*/  F2I.S64.TRUNC R24, R24 ;  /* 0x0000001800187311 */ /* 0x000e24000020d900 */
[----:B0-----:R-:W-:-:S05]  /*5a60*/  IMAD.MOV.U32 R3, RZ, RZ, R24 ;  /* 0x000000ffff037224 */ /* 0x001fca00078e0018 */
[----:B------:R0:W-:Y:S01]  /*5a70*/  STG.E.U8 desc[UR36][R8.64], R3 ;  /* 0x0000000308007986 */ /* 0x0001e2000c101124 */
[----:B------:R-:W-:Y:S05]  /*5a80*/  BRA `(.L_x_5324) ;  /* 0x0000000c00407947 */ /* 0x000fea0003800000 */
.L_x_5321:
        /* <DEDUP_REMOVED lines=9> */
.L_x_5326:
[----:B------:R-:W0:Y:S02]  /*5b20*/  F2I.FTZ.TRUNC.NTZ R3, R24 ;  /* 0x0000001800037305 */ /* 0x000e24000021f100 */
[----:B0-----:R3:W-:Y:S01]  /*5b30*/  STG.E desc[UR36][R8.64], R3 ;  /* 0x0000000308007986 */ /* 0x0017e2000c101924 */
[----:B------:R-:W-:Y:S05]  /*5b40*/  BRA `(.L_x_5324) ;  /* 0x0000000c00107947 */ /* 0x000fea0003800000 */
.L_x_5325:
[----:B------:R-:W0:Y:S02]  /*5b50*/  F2I.FTZ.TRUNC.NTZ R3, R24 ;  /* 0x0000001800037305 */ /* 0x000e24000021f100 */
[----:B0-----:R2:W-:Y:S01]  /*5b60*/  STG.E.U16 desc[UR36][R8.64], R3 ;  /* 0x0000000308007986 */ /* 0x0015e2000c101524 */
[----:B------:R-:W-:Y:S05]  /*5b70*/  BRA `(.L_x_5324) ;  /* 0x0000000c00047947 */ /* 0x000fea0003800000 */
.L_x_5320:
        /* <DEDUP_REMOVED lines=8> */
.L_x_5328:
[----:B------:R-:W-:-:S05]  /*5c00*/  F2FP.F16.F32.PACK_AB R24, RZ, R24 ;  /* 0x00000018ff18723e */ /* 0x000fca00000000ff */
[----:B------:R0:W-:Y:S01]  /*5c10*/  STG.E.U16 desc[UR36][R8.64], R24 ;  /* 0x0000001808007986 */ /* 0x0001e2000c101524 */
[----:B------:R-:W-:Y:S05]  /*5c20*/  BRA `(.L_x_5324) ;  /* 0x0000000800d87947 */ /* 0x000fea0003800000 */
.L_x_5327:
        /* <DEDUP_REMOVED lines=9> */
.L_x_5330:
[----:B------:R-:W-:-:S04]  /*5cc0*/  F2FP.F16.F32.PACK_AB R3, RZ, R24 ;  /* 0x00000018ff03723e */ /* 0x000fc800000000ff */
[----:B------:R-:W-:-:S05]  /*5cd0*/  PRMT R3, R3, 0x5410, RZ ;  /* 0x0000541003037816 */ /* 0x000fca00000000ff */
[----:B------:R0:W-:Y:S01]  /*5ce0*/  STG.E desc[UR36][R8.64], R3 ;  /* 0x0000000308007986 */ /* 0x0001e2000c101924 */
[----:B------:R-:W-:Y:S05]  /*5cf0*/  BRA `(.L_x_5324) ;  /* 0x0000000800a47947 */ /* 0x000fea0003800000 */
.L_x_5329:
[----:B------:R-:W-:-:S06]  /*5d00*/  FMUL.FTZ R4, R24, 1 ;  /* 0x3f80000018047820 */ /* 0x000fcc0000410000 */
[----:B------:R-:W0:Y:S02]  /*5d10*/  F2F.F64.F32 R4, R4 ;  /* 0x0000000400047310 */ /* 0x000e240000201800 */
[----:B0-----:R0:W-:Y:S01]  /*5d20*/  STG.E.64 desc[UR36][R8.64], R4 ;  /* 0x0000000408007986 */ /* 0x0011e2000c101b24 */
[----:B------:R-:W-:Y:S05]  /*5d30*/  BRA `(.L_x_5324) ;  /* 0x0000000800947947 */ /* 0x000fea0003800000 */
.L_x_5319:
        /* <DEDUP_REMOVED lines=12> */
.L_x_5333:
[----:B------:R-:W-:Y:S01]  /*5e00*/  FMUL.FTZ R4, R24, 1 ;  /* 0x3f80000018047820 */ /* 0x000fe20000410000 */
[----:B------:R-:W-:-:S05]  /*5e10*/  CS2R R6, SRZ ;  /* 0x0000000000067805 */ /* 0x000fca000001ff00 */
[----:B------:R-:W0:Y:S02]  /*5e20*/  F2F.F64.F32 R4, R4 ;  /* 0x0000000400047310 */ /* 0x000e240000201800 */
[----:B0-----:R0:W-:Y:S01]  /*5e30*/  STG.E.128 desc[UR36][R8.64], R4 ;  /* 0x0000000408007986 */ /* 0x0011e2000c101d24 */
[----:B------:R-:W-:Y:S05]  /*5e40*/  BRA `(.L_x_5324) ;  /* 0x0000000800507947 */ /* 0x000fea0003800000 */
.L_x_5332:
        /* <DEDUP_REMOVED lines=20> */
.L_x_5337:
[----:B------:R-:W-:Y:S05]  /*5f90*/  BSYNC B0 ;  /* 0x0000000000007941 */ /* 0x000fea0003800000 */
.L_x_5336:
[----:B------:R-:W-:-:S05]  /*5fa0*/  LOP3.LUT R5, R0, R5, RZ, 0xfc, !PT ;  /* 0x0000000500057212 */ /* 0x000fca00078efcff */
[----:B------:R0:W-:Y:S01]  /*5fb0*/  STG.E.U8 desc[UR36][R8.64], R5 ;  /* 0x0000000508007986 */ /* 0x0001e2000c101124 */
[----:B------:R-:W-:Y:S05]  /*5fc0*/  BRA `(.L_x_5324) ;  /* 0x0000000400f07947 */ /* 0x000fea0003800000 */
.L_x_5335:
        /* <DEDUP_REMOVED lines=12> */
.L_x_5339:
[----:B------:R-:W-:Y:S01]  /*6090*/  IMAD.MOV.U32 R0, RZ, RZ, 0x7f ;  /* 0x0000007fff007424 */ /* 0x000fe200078e00ff */
[----:B------:R-:W-:-:S04]  /*60a0*/  ISETP.GT.U32.AND P0, PT, R4, 0x7f800000, PT ;  /* 0x7f8000000400780c */ /* 0x000fc80003f04070 */
[----:B------:R-:W-:-:S09]  /*60b0*/  SEL R0, R0, 0x7c, P0 ;  /* 0x0000007c00007807 */ /* 0x000fd20000000000 */
.L_x_5340:
[----:B------:R-:W-:Y:S05]  /*60c0*/  BSYNC B0 ;  /* 0x0000000000007941 */ /* 0x000fea0003800000 */
.L_x_5338:
[----:B------:R-:W-:-:S04]  /*60d0*/  LOP3.LUT R24, R24, 0x80000000, RZ, 0xc0, !PT ;  /* 0x8000000018187812 */ /* 0x000fc800078ec0ff */
[----:B------:R-:W-:-:S04]  /*60e0*/  SHF.R.U32.HI R3, RZ, 0x18, R24 ;  /* 0x00000018ff037819 */ /* 0x000fc80000011618 */
[----:B------:R-:W-:-:S05]  /*60f0*/  LOP3.LUT R3, R0, R3, RZ, 0xfc, !PT ;  /* 0x0000000300037212 */ /* 0x000fca00078efcff */
[----:B------:R0:W-:Y:S01]  /*6100*/  STG.E.U8 desc[UR36][R8.64], R3 ;  /* 0x0000000308007986 */ /* 0x0001e2000c101124 */
[----:B------:R-:W-:Y:S05]  /*6110*/  BRA `(.L_x_5324) ;  /* 0x00000004009c7947 */ /* 0x000fea0003800000 */
.L_x_5334:
[----:B------:R-:W-:-:S05]  /*6120*/  F2FP.BF16.F32.PACK_AB R24, RZ, R24 ;  /* 0x00000018ff18723e */ /* 0x000fca00000010ff */
[----:B------:R0:W-:Y:S01]  /*6130*/  STG.E.U16 desc[UR36][R8.64], R24 ;  /* 0x0000001808007986 */ /* 0x0001e2000c101524 */
[----:B------:R-:W-:Y:S05]  /*6140*/  BRA `(.L_x_5324) ;  /* 0x0000000400907947 */ /* 0x000fea0003800000 */
.L_x_5331:
        /* <DEDUP_REMOVED lines=11> */
.L_x_5343:
        /* <DEDUP_REMOVED lines=16> */
.L_x_5346:
[----:B------:R-:W-:-:S04]  /*6300*/  LOP3.LUT R24, R24, 0x80000000, RZ, 0xc0, !PT ;  /* 0x8000000018187812 */ /* 0x000fc800078ec0ff */
[----:B------:R-:W-:-:S04]  /*6310*/  SHF.R.U32.HI R3, RZ, 0x18, R24 ;  /* 0x00000018ff037819 */ /* 0x000fc80000011618 */
[----:B------:R-:W-:-:S04]  /*6320*/  LOP3.LUT R0, R0, R3, RZ, 0xfc, !PT ;  /* 0x0000000300007212 */ /* 0x000fc800078efcff */
[----:B------:R-:W-:-:S07]  /*6330*/  PRMT R4, R0, 0x7610, R4 ;  /* 0x0000761000047816 */ /* 0x000fce0000000004 */
.L_x_5345:
[----:B------:R-:W-:Y:S05]  /*6340*/  BSYNC B0 ;  /* 0x0000000000007941 */ /* 0x000fea0003800000 */
.L_x_5344:
[----:B------:R0:W-:Y:S01]  /*6350*/  STG.E.U8 desc[UR36][R8.64], R4 ;  /* 0x0000000408007986 */ /* 0x0001e2000c101124 */
[----:B------:R-:W-:Y:S05]  /*6360*/  BRA `(.L_x_5324) ;  /* 0x0000000400087947 */ /* 0x000fea0003800000 */
.L_x_5342:
        /* <DEDUP_REMOVED lines=16> */
.L_x_5349:
[----:B------:R-:W-:-:S04]  /*6470*/  LOP3.LUT R24, R24, 0x80000000, RZ, 0xc0, !PT ;  /* 0x8000000018187812 */ /* 0x000fc800078ec0ff */
[----:B------:R-:W-:-:S04]  /*6480*/  SHF.R.U32.HI R3, RZ, 0x18, R24 ;  /* 0x00000018ff037819 */ /* 0x000fc80000011618 */
[----:B------:R-:W-:-:S04]  /*6490*/  LOP3.LUT R0, R0, R3, RZ, 0xfc, !PT ;  /* 0x0000000300007212 */ /* 0x000fc800078efcff */
[----:B------:R-:W-:-:S07]  /*64a0*/  PRMT R4, R0, 0x7610, R4 ;  /* 0x0000761000047816 */ /* 0x000fce0000000004 */
.L_x_5348:
[----:B------:R-:W-:Y:S05]  /*64b0*/  BSYNC B0 ;  /* 0x0000000000007941 */ /* 0x000fea0003800000 */
.L_x_5347:
[----:B------:R0:W-:Y:S01]  /*64c0*/  STG.E.U8 desc[UR36][R8.64], R4 ;  /* 0x0000000408007986 */ /* 0x0001e2000c101124 */
[----:B------:R-:W-:Y:S05]  /*64d0*/  BRA `(.L_x_5324) ;  /* 0x0000000000ac7947 */ /* 0x000fea0003800000 */
.L_x_5341:
        /* <DEDUP_REMOVED lines=21> */
.L_x_5323:
        /* <DEDUP_REMOVED lines=16> */
.L_x_5352:
[----:B------:R-:W-:Y:S05]  /*6730*/  BRA `(.L_x_5324) ;  /* 0x0000000000147947 */ /* 0x000fea0003800000 */
.L_x_5351:
[----:B------:R-:W0:Y:S02]  /*6740*/  F2I.U64.TRUNC R24, R24 ;  /* 0x0000001800187311 */ /* 0x000e24000020d800 */
[----:B0-----:R0:W-:Y:S01]  /*6750*/  STG.E.64 desc[UR36][R8.64], R24 ;  /* 0x0000001808007986 */ /* 0x0011e2000c101b24 */
[----:B------:R-:W-:Y:S05]  /*6760*/  BRA `(.L_x_5324) ;  /* 0x0000000000087947 */ /* 0x000fea0003800000 */
.L_x_5350:
[----:B------:R-:W0:Y:S02]  /*6770*/  F2I.FTZ.U32.TRUNC.NTZ R3, R24 ;  /* 0x0000001800037305 */ /* 0x000e24000021f000 */
[----:B0-----:R0:W-:Y:S02]  /*6780*/  STG.E desc[UR36][R8.64], R3 ;  /* 0x0000000308007986 */ /* 0x0011e4000c101924 */
.L_x_5324:
[----:B------:R-:W-:-:S07]  /*6790*/  VIADD R19, R19, 0x80 ;  /* 0x0000008013137836 */ /* 0x000fce0000000000 */
.L_x_5284:
[----:B------:R-:W-:Y:S05]  /*67a0*/  BSYNC B6 ;  /* 0x0000000000067941 */ /* 0x000fea0003800000 */
.L_x_5283:
[----:B------:R-:W-:-:S13]  /*67b0*/  ISETP.GE.AND P0, PT, R19, R17, PT ;  /* 0x000000111300720c */ /* 0x000fda0003f06270 */
[----:B------:R-:W-:Y:S05]  /*67c0*/  @P0 EXIT ;  /* 0x000000000000094d */ /* 0x000fea0003800000 */
[----:B0-23--:R-:W0:Y:S01]  /*67d0*/  LDC.64 R4, c[0x0][0x220] ;  /* 0x00008800ff047b82 */ /* 0x00de220000000a00 */
[----:B------:R-:W-:Y:S01]  /*67e0*/  PRMT R0, R16, 0x9910, RZ ;  /* 0x0000991010007816 */ /* 0x000fe200000000ff */
[----:B------:R-:W-:Y:S01]  /*67f0*/  IMAD R2, R2, 0x200, R19 ;  /* 0x0000020002027824 */ /* 0x000fe200078e0213 */
[----:B------:R-:W-:Y:S02]  /*6800*/  ULDC UR4, c[0x0][0x240] ;  /* 0x0000900000047ab9 */ /* 0x000fe40000000800 */
[----:B------:R-:W-:Y:S01]  /*6810*/  ISETP.GT.AND P1, PT, R0, 0x9, PT ;  /* 0x000000090000780c */ /* 0x000fe20003f24270 */
[----:B-1--4-:R-:W-:-:S05]  /*6820*/  IMAD R3, R2, UR4, RZ ;  /* 0x0000000402037c24 */ /* 0x012fca000f8e02ff */
        /* <DEDUP_REMOVED lines=14> */
.L_x_5356:
[----:B------:R-:W0:Y:S02]  /*6910*/  F2I.S64.TRUNC R18, R18 ;  /* 0x0000001200127311 */ /* 0x000e24000020d900 */
[----:B0-----:R-:W-:-:S05]  /*6920*/  IMAD.MOV.U32 R5, RZ, RZ, R18 ;  /* 0x000000ffff057224 */ /* 0x001fca00078e0012 */
[----:B------:R-:W-:Y:S01]  /*6930*/  STG.E.U8 desc[UR36][R2.64], R5 ;  /* 0x0000000502007986 */ /* 0x000fe2000c101124 */
[----:B------:R-:W-:Y:S05]  /*6940*/  EXIT ;  /* 0x000000000000794d */ /* 0x000fea0003800000 */
.L_x_5355:
        /* <DEDUP_REMOVED lines=9> */
.L_x_5359:
[----:B------:R-:W0:Y:S02]  /*69e0*/  F2I.FTZ.TRUNC.NTZ R5, R18 ;  /* 0x0000001200057305 */ /* 0x000e24000021f100 */
[----:B0-----:R-:W-:Y:S01]  /*69f0*/  STG.E desc[UR36][R2.64], R5 ;  /* 0x0000000502007986 */ /* 0x001fe2000c101924 */
[----:B------:R-:W-:Y:S05]  /*6a00*/  EXIT ;  /* 0x000000000000794d */ /* 0x000fea0003800000 */
.L_x_5358:
[----:B------:R-:W0:Y:S02]  /*6a10*/  F2I.FTZ.TRUNC.NTZ R5, R18 ;  /* 0x0000001200057305 */ /* 0x000e24000021f100 */
[----:B0-----:R-:W-:Y:S01]  /*6a20*/  STG.E.U16 desc[UR36][R2.64], R5 ;  /* 0x0000000502007986 */ /* 0x001fe2000c101524 */
[----:B------:R-:W-:Y:S05]  /*6a30*/  EXIT ;  /* 0x000000000000794d */ /* 0x000fea0003800000 */
.L_x_5354:
        /* <DEDUP_REMOVED lines=8> */
.L_x_5361:
[----:B------:R-:W-:-:S05]  /*6ac0*/  F2FP.F16.F32.PACK_AB R18, RZ, R18 ;  /* 0x00000012ff12723e */ /* 0x000fca00000000ff */
[----:B------:R-:W-:Y:S01]  /*6ad0*/  STG.E.U16 desc[UR36][R2.64], R18 ;  /* 0x0000001202007986 */ /* 0x000fe2000c101524 */
[----:B------:R-:W-:Y:S05]  /*6ae0*/  EXIT ;  /* 0x000000000000794d */ /* 0x000fea0003800000 */
.L_x_5360:
        /* <DEDUP_REMOVED lines=9> */
.L_x_5363:
[----:B------:R-:W-:-:S04]  /*6b80*/  F2FP.F16.F32.PACK_AB R5, RZ, R18 ;  /* 0x00000012ff05723e */ /* 0x000fc800000000ff */
[----:B------:R-:W-:-:S05]  /*6b90*/  PRMT R5, R5, 0x5410, RZ ;  /* 0x0000541005057816 */ /* 0x000fca00000000ff */
[----:B------:R-:W-:Y:S01]  /*6ba0*/  STG.E desc[UR36][R2.64], R5 ;  /* 0x0000000502007986 */ /* 0x000fe2000c101924 */
[----:B------:R-:W-:Y:S05]  /*6bb0*/  EXIT ;  /* 0x000000000000794d */ /* 0x000fea0003800000 */
.L_x_5362:
[----:B------:R-:W-:-:S06]  /*6bc0*/  FMUL.FTZ R4, R18, 1 ;  /* 0x3f80000012047820 */ /* 0x000fcc0000410000 */
[----:B------:R-:W0:Y:S02]  /*6bd0*/  F2F.F64.F32 R4, R4 ;  /* 0x0000000400047310 */ /* 0x000e240000201800 */
[----:B0-----:R-:W-:Y:S01]  /*6be0*/  STG.E.64 desc[UR36][R2.64], R4 ;  /* 0x0000000402007986 */ /* 0x001fe2000c101b24 */
[----:B------:R-:W-:Y:S05]  /*6bf0*/  EXIT ;  /* 0x000000000000794d */ /* 0x000fea0003800000 */
.L_x_5353:
        /* <DEDUP_REMOVED lines=12> */
.L_x_5366:
[----:B------:R-:W-:Y:S01]  /*6cc0*/  FMUL.FTZ R4, R18, 1 ;  /* 0x3f80000012047820 */ /* 0x000fe20000410000 */
[----:B------:R-:W-:-:S05]  /*6cd0*/  CS2R R6, SRZ ;  /* 0x0000000000067805 */ /* 0x000fca000001ff00 */
[----:B------:R-:W0:Y:S02]  /*6ce0*/  F2F.F64.F32 R4, R4 ;  /* 0x0000000400047310 */ /* 0x000e240000201800 */
[----:B0-----:R-:W-:Y:S01]  /*6cf0*/  STG.E.128 desc[UR36][R2.64], R4 ;  /* 0x0000000402007986 */ /* 0x001fe2000c101d24 */
[----:B------:R-:W-:Y:S05]  /*6d00*/  EXIT ;  /* 0x000000000000794d */ /* 0x000fea0003800000 */
.L_x_5365:
        /* <DEDUP_REMOVED lines=20> */
.L_x_5370:
[----:B------:R-:W-:Y:S05]  /*6e50*/  BSYNC B0 ;  /* 0x0000000000007941 */ /* 0x000fea0003800000 */
.L_x_5369:
[----:B------:R-:W-:-:S05]  /*6e60*/  LOP3.LUT R7, R0, R7, RZ, 0xfc, !PT ;  /* 0x0000000700077212 */ /* 0x000fca00078efcff */
[----:B------:R-:W-:Y:S01]  /*6e70*/  STG.E.U8 desc[UR36][R2.64], R7 ;  /* 0x0000000702007986 */ /* 0x000fe2000c101124 */
[----:B------:R-:W-:Y:S05]  /*6e80*/  EXIT ;  /* 0x000000000000794d */ /* 0x000fea0003800000 */
.L_x_5368:
        /* <DEDUP_REMOVED lines=12> */
.L_x_5372:
[----:B------:R-:W-:Y:S01]  /*6f50*/  IMAD.MOV.U32 R0, RZ, RZ, 0x7f ;  /* 0x0000007fff007424 */ /* 0x000fe200078e00ff */
[----:B------:R-:W-:-:S04]  /*6f60*/  ISETP.GT.U32.AND P0, PT, R4, 0x7f800000, PT ;  /* 0x7f8000000400780c */ /* 0x000fc80003f04070 */
[----:B------:R-:W-:-:S09]  /*6f70*/  SEL R0, R0, 0x7c, P0 ;  /* 0x0000007c00007807 */ /* 0x000fd20000000000 */
.L_x_5373:
[----:B------:R-:W-:Y:S05]  /*6f80*/  BSYNC B0 ;  /* 0x0000000000007941 */ /* 0x000fea0003800000 */
.L_x_5371:
[----:B------:R-:W-:-:S04]  /*6f90*/  LOP3.LUT R18, R18, 0x80000000, RZ, 0xc0, !PT ;  /* 0x8000000012127812 */ /* 0x000fc800078ec0ff */
[----:B------:R-:W-:-:S04]  /*6fa0*/  SHF.R.U32.HI R5, RZ, 0x18, R18 ;  /* 0x00000018ff057819 */ /* 0x000fc80000011612 */
[----:B------:R-:W-:-:S05]  /*6fb0*/  LOP3.LUT R5, R0, R5, RZ, 0xfc, !PT ;  /* 0x0000000500057212 */ /* 0x000fca00078efcff */
[----:B------:R-:W-:Y:S01]  /*6fc0*/  STG.E.U8 desc[UR36][R2.64], R5 ;  /* 0x0000000502007986 */ /* 0x000fe2000c101124 */
[----:B------:R-:W-:Y:S05]  /*6fd0*/  EXIT ;  /* 0x000000000000794d */ /* 0x000fea0003800000 */
.L_x_5367:
[----:B------:R-:W-:-:S05]  /*6fe0*/  F2FP.BF16.F32.PACK_AB R18, RZ, R18 ;  /* 0x00000012ff12723e */ /* 0x000fca00000010ff */
[----:B------:R-:W-:Y:S01]  /*6ff0*/  STG.E.U16 desc[UR36][R2.64], R18 ;  /* 0x0000001202007986 */ /* 0x000fe2000c101524 */
[----:B------:R-:W-:Y:S05]  /*7000*/  EXIT ;  /* 0x000000000000794d */ /* 0x000fea0003800000 */
.L_x_5364:
        /* <DEDUP_REMOVED lines=11> */
.L_x_5376:
        /* <DEDUP_REMOVED lines=16> */
.L_x_5379:
[----:B------:R-:W-:-:S04]  /*71c0*/  LOP3.LUT R18, R18, 0x80000000, RZ, 0xc0, !PT ;  /* 0x8000000012127812 */ /* 0x000fc800078ec0ff */
[----:B------:R-:W-:-:S04]  /*71d0*/  SHF.R.U32.HI R5, RZ, 0x18, R18 ;  /* 0x00000018ff057819 */ /* 0x000fc80000011612 */
[----:B------:R-:W-:-:S04]  /*71e0*/  LOP3.LUT R4, R4, R5, RZ, 0xfc, !PT ;  /* 0x0000000504047212 */ /* 0x000fc800078efcff */
[----:B------:R-:W-:-:S07]  /*71f0*/  PRMT R0, R4, 0x7610, R0 ;  /* 0x0000761004007816 */ /* 0x000fce0000000000 */
.L_x_5378:
[----:B------:R-:W-:Y:S05]  /*7200*/  BSYNC B0 ;  /* 0x0000000000007941 */ /* 0x000fea0003800000 */
.L_x_5377:
[----:B------:R-:W-:Y:S01]  /*7210*/  STG.E.U8 desc[UR36][R2.64], R0 ;  /* 0x0000000002007986 */ /* 0x000fe2000c101124 */
[----:B------:R-:W-:Y:S05]  /*7220*/  EXIT ;  /* 0x000000000000794d */ /* 0x000fea0003800000 */
.L_x_5375:
        /* <DEDUP_REMOVED lines=16> */
.L_x_5382:
[----:B------:R-:W-:-:S04]  /*7330*/  LOP3.LUT R18, R18, 0x80000000, RZ, 0xc0, !PT ;  /* 0x8000000012127812 */ /* 0x000fc800078ec0ff */
[----:B------:R-:W-:-:S04]  /*7340*/  SHF.R.U32.HI R5, RZ, 0x18, R18 ;  /* 0x00000018ff057819 */ /* 0x000fc80000011612 */
[----:B------:R-:W-:-:S04]  /*7350*/  LOP3.LUT R4, R4, R5, RZ, 0xfc, !PT ;  /* 0x0000000504047212 */ /* 0x000fc800078efcff */
[----:B------:R-:W-:-:S07]  /*7360*/  PRMT R0, R4, 0x7610, R0 ;  /* 0x0000761004007816 */ /* 0x000fce0000000000 */
.L_x_5381:
[----:B------:R-:W-:Y:S05]  /*7370*/  BSYNC B0 ;  /* 0x0000000000007941 */ /* 0x000fea0003800000 */
.L_x_5380:
[----:B------:R-:W-:Y:S01]  /*7380*/  STG.E.U8 desc[UR36][R2.64], R0 ;  /* 0x0000000002007986 */ /* 0x000fe2000c101124 */
[----:B------:R-:W-:Y:S05]  /*7390*/  EXIT ;  /* 0x000000000000794d */ /* 0x000fea0003800000 */
.L_x_5374:
        /* <DEDUP_REMOVED lines=21> */
.L_x_5357:
        /* <DEDUP_REMOVED lines=16> */
.L_x_5385:
[----:B------:R-:W-:Y:S05]  /*75f0*/  EXIT ;  /* 0x000000000000794d */ /* 0x000fea0003800000 */
.L_x_5384:
[----:B------:R-:W0:Y:S02]  /*7600*/  F2I.U64.TRUNC R18, R18 ;  /* 0x0000001200127311 */ /* 0x000e24000020d800 */
[----:B0-----:R-:W-:Y:S01]  /*7610*/  STG.E.64 desc[UR36][R2.64], R18 ;  /* 0x0000001202007986 */ /* 0x001fe2000c101b24 */
[----:B------:R-:W-:Y:S05]  /*7620*/  EXIT ;  /* 0x000000000000794d */ /* 0x000fea0003800000 */
.L_x_5383:
[----:B------:R-:W0:Y:S02]  /*7630*/  F2I.FTZ.U32.TRUNC.NTZ R5, R18 ;  /* 0x0000001200057305 */ /* 0x000e24000021f000 */
[----:B0-----:R-:W-:Y:S01]  /*7640*/  STG.E desc[UR36][R2.64], R5 ;  /* 0x0000000502007986 */ /* 0x001fe2000c101924 */
[----:B------:R-:W-:Y:S05]  /*7650*/  EXIT ;  /* 0x000000000000794d */ /* 0x000fea0003800000 */
.L_x_5386:
        /* <DEDUP_REMOVED lines=10> */
.L_x_8059:


//--------------------- .text._ZN2at6native18elementwise_kernelILi128ELi2EZNS0_22gpu_kernel_impl_nocastINS0_13BUnaryFunctorIfffZZZNS0_20copysign_kernel_cudaERNS_18TensorIteratorBaseEENKUlvE_clEvENKUlvE0_clEvEUlffE_EEEEvS5_RKT_EUliE_EEviT1_ --------------------------
	.section	.text._ZN2at6native18elementwise_kernelILi128ELi2EZNS0_22gpu_kernel_impl_nocastINS0_13BUnaryFunctorIfffZZZNS0_20copysign_kernel_cudaERNS_18TensorIteratorBaseEENKUlvE_clEvENKUlvE0_clEvEUlffE_EEEEvS5_RKT_EUliE_EEviT1_,"ax",@progbits
	.align	128
        .global         _ZN2at6native18elementwise_kernelILi128ELi2EZNS0_22gpu_kernel_impl_nocastINS0_13BUnaryFunctorIfffZZZNS0_20copysign_kernel_cudaERNS_18TensorIteratorBaseEENKUlvE_clEvENKUlvE0_clEvEUlffE_EEEEvS5_RKT_EUliE_EEviT1_
        .type           _ZN2at6native18elementwise_kernelILi128ELi2EZNS0_22gpu_kernel_impl_nocastINS0_13BUnaryFunctorIfffZZZNS0_20copysign_kernel_cudaERNS_18TensorIteratorBaseEENKUlvE_clEvENKUlvE0_clEvEUlffE_EEEEvS5_RKT_EUliE_EEviT1_,@function
        .size           _ZN2at6native18elementwise_kernelILi128ELi2EZNS0_22gpu_kernel_impl_nocastINS0_13BUnaryFunctorIfffZZZNS0_20copysign_kernel_cudaERNS_18TensorIteratorBaseEENKUlvE_clEvENKUlvE0_clEvEUlffE_EEEEvS5_RKT_EUliE_EEviT1_,(.L_x_8060 - _ZN2at6native18elementwise_kernelILi128ELi2EZNS0_22gpu_kernel_impl_nocastINS0_13BUnaryFunctorIfffZZZNS0_20copysign_kernel_cudaERNS_18TensorIteratorBaseEENKUlvE_clEvENKUlvE0_clEvEUlffE_EEEEvS5_RKT_EUliE_EEviT1_)
        .other          _ZN2at6native18elementwise_kernelILi128ELi2EZNS0_22gpu_kernel_impl_nocastINS0_13BUnaryFunctorIfffZZZNS0_20copysign_kernel_cudaERNS_18TensorIteratorBaseEENKUlvE_clEvENKUlvE0_clEvEUlffE_EEEEvS5_RKT_EUliE_EEviT1_,@"STO_CUDA_ENTRY STV_DEFAULT"
_ZN2at6native18elementwise_kernelILi128ELi2EZNS0_22gpu_kernel_impl_nocastINS0_13BUnaryFunctorIfffZZZNS0_20copysign_kernel_cudaERNS_18TensorIteratorBaseEENKUlvE_clEvENKUlvE0_clEvEUlffE_EEEEvS5_RKT_EUliE_EEviT1_:
.text._ZN2at6native18elementwise_kernelILi128ELi2EZNS0_22gpu_kernel_impl_nocastINS0_13BUnaryFunctorIfffZZZNS0_20copysign_kernel_cudaERNS_18TensorIteratorBaseEENKUlvE_clEvENKUlvE0_clEvEUlffE_EEEEvS5_RKT_EUliE_EEviT1_:
        /* <DEDUP_REMOVED lines=298> */
[----:B------:R-:W-:-:S03]  /*12a0*/  @P0 IMAD.MOV.U32 R8, RZ, RZ, RZ ;  /* 0x000000ffff080224 */ /* 0x000fc600078e00ff */
        /* <DEDUP_REMOVED lines=13> */
.L_x_5389:
[----:B------:R-:W-:Y:S01]  /*1380*/  ULDC.64 UR8, c[0x0][0x418] ;  /* 0x0001060000087ab9 */ /* 0x000fe20000000a00 */
[----:B------:R-:W0:Y:S01]  /*1390*/  LDC R9, c[0x0][0x424] ;  /* 0x00010900ff097b82 */ /* 0x000e220000000800 */
[----:B------:R-:W-:-:S04]  /*13a0*/  IADD3 R4, P0, R2, UR8, RZ ;  /* 0x0000000802047c10 */ /* 0x000fc8000ff1e0ff */
[----:B------:R-:W-:Y:S01]  /*13b0*/  IADD3.X R5, RZ, UR9, RZ, P0, !PT ;  /* 0x00000009ff057c10 */ /* 0x000fe200087fe4ff */
[----:B------:R-:W-:-:S04]  /*13c0*/  ULDC.64 UR8, c[0x0][0x410] ;  /* 0x0001040000087ab9 */ /* 0x000fc80000000a00 */
[----:B------:R-:W0:Y:S01]  /*13d0*/  LDG.E R4, desc[UR4][R4.64] ;  /* 0x0000000404047981 */ /* 0x000e22000c1e1900 */
[----:B------:R-:W-:Y:S02]  /*13e0*/  IADD3 R2, P0, R3, UR8, RZ ;  /* 0x0000000803027c10 */ /* 0x000fe4000ff1e0ff */
[----:B------:R-:W-:Y:S02]  /*13f0*/  IADD3 R7, R0, 0x80, RZ ;  /* 0x0000008000077810 */ /* 0x000fe40007ffe0ff */
[----:B------:R-:W-:Y:S02]  /*1400*/  IADD3.X R3, RZ, UR9, RZ, P0, !PT ;  /* 0x00000009ff037c10 */ /* 0x000fe400087fe4ff */
[----:B0-----:R-:W-:-:S05]  /*1410*/  LOP3.LUT R9, R4, 0x80000000, R9, 0xb8, !PT ;  /* 0x8000000004097812 */ /* 0x001fca00078eb809 */
[----:B------:R0:W-:Y:S02]  /*1420*/  STG.E desc[UR4][R2.64], R9 ;  /* 0x0000000902007986 */ /* 0x0001e4000c101904 */
.L_x_5388:
[----:B------:R-:W-:Y:S05]  /*1430*/  BSYNC B0 ;  /* 0x0000000000007941 */ /* 0x000fea0003800000 */
.L_x_5387:
[----:B------:R-:W-:-:S13]  /*1440*/  ISETP.GE.AND P0, PT, R7, UR6, PT ;  /* 0x0000000607007c0c */ /* 0x000fda000bf06270 */
[----:B------:R-:W-:Y:S05]  /*1450*/  @P0 EXIT ;  /* 0x000000000000094d */ /* 0x000fea0003800000 */
[----:B------:R-:W1:Y:S01]  /*1460*/  LDC R8, c[0x0][0x218] ;  /* 0x00008600ff087b82 */ /* 0x000e620000000800 */
[----:B0-----:R-:W-:Y:S01]  /*1470*/  HFMA2.MMA R3, -RZ, RZ, 0, 0 ;  /* 0x00000000ff037435 */ /* 0x001fe200000001ff */
[----:B------:R-:W-:Y:S02]  /*1480*/  MOV R0, RZ ;  /* 0x000000ff00007202 */ /* 0x000fe40000000f00 */
[----:B-1----:R-:W-:-:S13]  /*1490*/  ISETP.NE.AND P0, PT, R8, RZ, PT ;  /* 0x000000ff0800720c */ /* 0x002fda0003f05270 */
[----:B------:R-:W-:Y:S05]  /*14a0*/  @!P0 BRA `(.L_x_5390) ;  /* 0x0000001000a88947 */ /* 0x000fea0003800000 */
[----:B------:R-:W-:Y:S01]  /*14b0*/  MOV R2, RZ ;  /* 0x000000ff00027202 */ /* 0x000fe20000000f00 */
[----:B------:R-:W-:Y:S01]  /*14c0*/  ULDC.64 UR6, c[0x0][0x220] ;  /* 0x0000880000067ab9 */ /* 0x000fe20000000a00 */
[----:B------:R-:W-:Y:S02]  /*14d0*/  MOV R3, R7 ;  /* 0x0000000700037202 */ /* 0x000fe40000000f00 */
        /* <DEDUP_REMOVED lines=295> */
.L_x_5390:
[----:B------:R-:W-:Y:S01]  /*2750*/  ULDC.64 UR6, c[0x0][0x418] ;  /* 0x0001060000067ab9 */ /* 0x000fe20000000a00 */
[----:B------:R-:W0:Y:S01]  /*2760*/  LDC R7, c[0x0][0x424] ;  /* 0x00010900ff077b82 */ /* 0x000e220000000800 */
[----:B------:R-:W-:-:S04]  /*2770*/  IADD3 R4, P0, R0, UR6, RZ ;  /* 0x0000000600047c10 */ /* 0x000fc8000ff1e0ff */
[----:B------:R-:W-:Y:S01]  /*2780*/  IADD3.X R5, RZ, UR7, RZ, P0, !PT ;  /* 0x00000007ff057c10 */ /* 0x000fe200087fe4ff */
[----:B------:R-:W-:-:S04]  /*2790*/  ULDC.64 UR6, c[0x0][0x410] ;  /* 0x0001040000067ab9 */ /* 0x000fc80000000a00 */
[----:B------:R-:W0:Y:S01]  /*27a0*/  LDG.E R4, desc[UR4][R4.64] ;  /* 0x0000000404047981 */ /* 0x000e22000c1e1900 */
[----:B------:R-:W-:-:S04]  /*27b0*/  IADD3 R2, P0, R3, UR6, RZ ;  /* 0x0000000603027c10 */ /* 0x000fc8000ff1e0ff */
[----:B------:R-:W-:Y:S02]  /*27c0*/  IADD3.X R3, RZ, UR7, RZ, P0, !PT ;  /* 0x00000007ff037c10 */ /* 0x000fe400087fe4ff */
[----:B0-----:R-:W-:-:S05]  /*27d0*/  LOP3.LUT R7, R4, 0x80000000, R7, 0xb8, !PT ;  /* 0x8000000004077812 */ /* 0x001fca00078eb807 */
[----:B------:R-:W-:Y:S01]  /*27e0*/  STG.E desc[UR4][R2.64], R7 ;  /* 0x0000000702007986 */ /* 0x000fe2000c101904 */
[----:B------:R-:W-:Y:S05]  /*27f0*/  EXIT ;  /* 0x000000000000794d */ /* 0x000fea0003800000 */
.L_x_5391:
        /* <DEDUP_REMOVED lines=16> */
.L_x_8060:


//--------------------- .text._ZN2at6native27unrolled_elementwise_kernelINS0_13BUnaryFunctorIfffZZZNS0_20copysign_kernel_cudaERNS_18TensorIteratorBaseEENKUlvE_clEvENKUlvE0_clEvEUlffE_EESt5arrayIPcLm2EELi4E23TrivialOffsetCalculatorILi1EjESD_NS0_6memory15LoadWithoutCastENSE_16StoreWithoutCastEEEviT_T0_T2_T3_T4_T5_ --------------------------
	.section	.text._ZN2at6native27unrolled_elementwise_kernelINS0_13BUnaryFunctorIfffZZZNS0_20copysign_kernel_cudaERNS_18TensorIteratorBaseEENKUlvE_clEvENKUlvE0_clEvEUlffE_EESt5arrayIPcLm2EELi4E23TrivialOffsetCalculatorILi1EjESD_NS0_6memory15LoadWithoutCastENSE_16StoreWithoutCastEEEviT_T0_T2_T3_T4_T5_,"ax",@progbits
	.align	128
        .global         _ZN2at6native27unrolled_elementwise_kernelINS0_13BUnaryFunctorIfffZZZNS0_20copysign_kernel_cudaERNS_18TensorIteratorBaseEENKUlvE_clEvENKUlvE0_clEvEUlffE_EESt5arrayIPcLm2EELi4E23TrivialOffsetCalculatorILi1EjESD_NS0_6memory15LoadWithoutCastENSE_16StoreWithoutCastEEEviT_T0_T2_T3_T4_T5_
        .type           _ZN2at6native27unrolled_elementwise_kernelINS0_13BUnaryFunctorIfffZZZNS0_20copysign_kernel_cudaERNS_18TensorIteratorBaseEENKUlvE_clEvENKUlvE0_clEvEUlffE_EESt5arrayIPcLm2EELi4E23TrivialOffsetCalculatorILi1EjESD_NS0_6memory15LoadWithoutCastENSE_16StoreWithoutCastEEEviT_T0_T2_T3_T4_T5_,@function
        .size           _ZN2at6native27unrolled_elementwise_kernelINS0_13BUnaryFunctorIfffZZZNS0_20copysign_kernel_cudaERNS_18TensorIteratorBaseEENKUlvE_clEvENKUlvE0_clEvEUlffE_EESt5arrayIPcLm2EELi4E23TrivialOffsetCalculatorILi1EjESD_NS0_6memory15LoadWithoutCastENSE_16StoreWithoutCastEEEviT_T0_T2_T3_T4_T5_,(.L_x_8061 - _ZN2at6native27unrolled_elementwise_kernelINS0_13BUnaryFunctorIfffZZZNS0_20copysign_kernel_cudaERNS_18TensorIteratorBaseEENKUlvE_clEvENKUlvE0_clEvEUlffE_EESt5arrayIPcLm2EELi4E23TrivialOffsetCalculatorILi1EjESD_NS0_6memory15LoadWithoutCastENSE_16StoreWithoutCastEEEviT_T0_T2_T3_T4_T5_)
        .other          _ZN2at6native27unrolled_elementwise_kernelINS0_13BUnaryFunctorIfffZZZNS0_20copysign_kernel_cudaERNS_18TensorIteratorBaseEENKUlvE_clEvENKUlvE0_clEvEUlffE_EESt5arrayIPcLm2EELi4E23TrivialOffsetCalculatorILi1EjESD_NS0_6memory15LoadWithoutCastENSE_16StoreWithoutCastEEEviT_T0_T2_T3_T4_T5_,@"STO_CUDA_ENTRY STV_DEFAULT"
_ZN2at6native27unrolled_elementwise_kernelINS0_13BUnaryFunctorIfffZZZNS0_20copysign_kernel_cudaERNS_18TensorIteratorBaseEENKUlvE_clEvENKUlvE0_clEvEUlffE_EESt5arrayIPcLm2EELi4E23TrivialOffsetCalculatorILi1EjESD_NS0_6memory15LoadWithoutCastENSE_16StoreWithoutCastEEEviT_T0_T2_T3_T4_T5_:
.text._ZN2at6native27unrolled_elementwise_kernelINS0_13BUnaryFunctorIfffZZZNS0_20copysign_kernel_cudaERNS_18TensorIteratorBaseEENKUlvE_clEvENKUlvE0_clEvEUlffE_EESt5arrayIPcLm2EELi4E23TrivialOffsetCalculatorILi1EjESD_NS0_6memory15LoadWithoutCastENSE_16StoreWithoutCastEEEviT_T0_T2_T3_T4_T5_:
[----:B------:R-:W-:Y:S01]  /*0000*/  LDC R1, c[0x0][0x28] ;  /* 0x00000a00ff017b82 */ /* 0x000fe20000000800 */
[----:B------:R-:W0:Y:S07]  /*0010*/  S2R R0, SR_CTAID.X ;  /* 0x0000000000007919 */ /* 0x000e2e0000002500 */
[----:B------:R-:W0:Y:S01]  /*0020*/  LDC R5, c[0x0][0x210] ;  /* 0x00008400ff057b82 */ /* 0x000e220000000800 */
[----:B------:R-:W-:Y:S01]  /*0030*/  ULDC.64 UR4, c[0x0][0x208] ;  /* 0x0000820000047ab9 */ /* 0x000fe20000000a00 */
[----:B------:R-:W1:Y:S01]  /*0040*/  S2R R3, SR_TID.X ;  /* 0x0000000000037919 */ /* 0x000e620000002100 */
[----:B0-----:R-:W-:-:S02]  /*0050*/  IMAD R2, R0, -0x200, R5 ;  /* 0xfffffe0000027824 */ /* 0x001fc400078e0205 */
[----:B-1----:R-:W-:-:S03]  /*0060*/  VIADD R16, R3, 0x80 ;  /* 0x0000008003107836 */ /* 0x002fc60000000000 */
[----:B------:R-:W-:Y:S01]  /*0070*/  ISETP.GE.AND P0, PT, R3, R2, PT ;  /* 0x000000020300720c */ /* 0x000fe20003f06270 */
[----:B------:R-:W-:-:S12]  /*0080*/  IMAD.MOV.U32 R17, RZ, RZ, R3 ;  /* 0x000000ffff117224 */ /* 0x000fd800078e0003 */
[----:B------:R-:W-:Y:S01]  /*0090*/  @!P0 MOV R17, R16 ;  /* 0x0000001000118202 */ /* 0x000fe20000000f00 */
[----:B------:R-:W0:Y:S01]  /*00a0*/  @!P0 LDC.64 R8, c[0x0][0x228] ;  /* 0x00008a00ff088b82 */ /* 0x000e220000000a00 */
[----:B------:R-:W-:Y:S02]  /*00b0*/  @!P0 IMAD R5, R0, 0x200, R3 ;  /* 0x0000020000058824 */ /* 0x000fe400078e0203 */
[----:B------:R-:W-:-:S13]  /*00c0*/  ISETP.GE.AND P1, PT, R17, R2, PT ;  /* 0x000000021100720c */ /* 0x000fda0003f26270 */
[----:B------:R-:W-:Y:S01]  /*00d0*/  @!P1 IMAD R13, R0, 0x200, R17 ;  /* 0x00000200000d9824 */ /* 0x000fe200078e0211 */
[----:B------:R-:W-:Y:S01]  /*00e0*/  @!P1 IADD3 R17, R17, 0x80, RZ ;  /* 0x0000008011119810 */ /* 0x000fe20007ffe0ff */
[----:B------:R-:W1:Y:S03]  /*00f0*/  @!P1 LDC.64 R10, c[0x0][0x228] ;  /* 0x00008a00ff0a9b82 */ /* 0x000e660000000a00 */
[----:B------:R-:W-:Y:S01]  /*0100*/  ISETP.GE.AND P2, PT, R17, R2, PT ;  /* 0x000000021100720c */ /* 0x000fe20003f46270 */
[----:B0-----:R-:W-:Y:S01]  /*0110*/  @!P0 IMAD.WIDE.U32 R8, R5, 0x4, R8 ;  /* 0x0000000405088825 */ /* 0x001fe200078e0008 */
[----:B------:R-:W-:-:S06]  /*0120*/  CS2R R4, SRZ ;  /* 0x0000000000047805 */ /* 0x000fcc000001ff00 */
[----:B------:R0:W2:Y:S05]  /*0130*/  @!P0 LDG.E R4, desc[UR4][R8.64] ;  /* 0x0000000408048981 */ /* 0x0000aa000c1e1900 */
[----:B------:R-:W3:Y:S01]  /*0140*/  @!P2 LDC.64 R6, c[0x0][0x228] ;  /* 0x00008a00ff06ab82 */ /* 0x000ee20000000a00 */
[----:B------:R-:W-:Y:S01]  /*0150*/  @!P2 LEA R15, R0, R17, 0x9 ;  /* 0x00000011000fa211 */ /* 0x000fe200078e48ff */
[----:B-1----:R-:W-:-:S06]  /*0160*/  @!P1 IMAD.WIDE.U32 R10, R13, 0x4, R10 ;  /* 0x000000040d0a9825 */ /* 0x002fcc00078e000a */
[----:B0-----:R-:W0:Y:S01]  /*0170*/  @!P0 LDC.64 R8, c[0x0][0x220] ;  /* 0x00008800ff088b82 */ /* 0x001e220000000a00 */
[----:B------:R1:W4:Y:S01]  /*0180*/  @!P1 LDG.E R5, desc[UR4][R10.64] ;  /* 0x000000040a059981 */ /* 0x000322000c1e1900 */
[----:B---3--:R-:W-:Y:S01]  /*0190*/  @!P2 IMAD.WIDE.U32 R14, R15, 0x4, R6 ;  /* 0x000000040f0ea825 */ /* 0x008fe200078e0006 */
[----:B------:R-:W-:-:S06]  /*01a0*/  CS2R R6, SRZ ;  /* 0x0000000000067805 */ /* 0x000fcc000001ff00 */
[----:B------:R4:W3:Y:S01]  /*01b0*/  @!P2 LDG.E R7, desc[UR4][R14.64] ;  /* 0x000000040e07a981 */ /* 0x0008e2000c1e1900 */
[----:B------:R-:W-:-:S05]  /*01c0*/  @!P2 VIADD R17, R17, 0x80 ;  /* 0x000000801111a836 */ /* 0x000fca0000000000 */
[----:B------:R-:W-:-:S13]  /*01d0*/  ISETP.GE.AND P1, PT, R17, R2, PT ;  /* 0x000000021100720c */ /* 0x000fda0003f26270 */
[----:B------:R-:W0:Y:S01]  /*01e0*/  @!P1 LDC.64 R12, c[0x0][0x228] ;  /* 0x00008a00ff0c9b82 */ /* 0x000e220000000a00 */
[C---:B------:R-:W-:Y:S01]  /*01f0*/  @!P1 LEA R17, R0.reuse, R17, 0x9 ;  /* 0x0000001100119211 */ /* 0x040fe200078e48ff */
[--C-:B-1----:R-:W-:Y:S02]  /*0200*/  IMAD.MOV.U32 R11, RZ, RZ, R3.reuse ;  /* 0x000000ffff0b7224 */ /* 0x102fe400078e0003 */
[----:B------:R-:W-:Y:S02]  /*0210*/  @!P0 IMAD R3, R0, 0x200, R3 ;  /* 0x0000020000038824 */ /* 0x000fe400078e0203 */
[----:B0-----:R-:W-:Y:S02]  /*0220*/  @!P1 IMAD.WIDE.U32 R12, R17, 0x4, R12 ;  /* 0x00000004110c9825 */ /* 0x001fe400078e000c */
[----:B------:R-:W2:Y:S02]  /*0230*/  LDC R17, c[0x0][0x218] ;  /* 0x00008600ff117b82 */ /* 0x000ea40000000800 */
[----:B------:R-:W-:Y:S01]  /*0240*/  @!P0 IMAD.WIDE.U32 R8, R3, 0x4, R8 ;  /* 0x0000000403088825 */ /* 0x000fe200078e0008 */
[----:B------:R0:W5:Y:S01]  /*0250*/  @!P1 LDG.E R6, desc[UR4][R12.64] ;  /* 0x000000040c069981 */ /* 0x000162000c1e1900 */
[----:B------:R-:W-:-:S04]  /*0260*/  @!P0 MOV R11, R16 ;  /* 0x00000010000b8202 */ /* 0x000fc80000000f00 */
[----:B------:R-:W-:Y:S01]  /*0270*/  ISETP.GE.AND P1, PT, R11, R2, PT ;  /* 0x000000020b00720c */ /* 0x000fe20003f26270 */
[----:B------:R-:W-:Y:S01]  /*0280*/  BSSY B0, `(.L_x_5392) ;  /* 0x0000010000007945 */ /* 0x000fe20003800000 */
[----:B--2---:R-:W-:-:S05]  /*0290*/  LOP3.LUT R3, R4, 0x80000000, R17, 0xb8, !PT ;  /* 0x8000000004037812 */ /* 0x004fca00078eb811 */
[----:B------:R0:W-:Y:S01]  /*02a0*/  @!P0 STG.E desc[UR4][R8.64], R3 ;  /* 0x0000000308008986 */ /* 0x0001e2000c101904 */
[--C-:B----4-:R-:W-:Y:S02]  /*02b0*/  LOP3.LUT R15, R5, 0x80000000, R17.reuse, 0xb8, !PT ;  /* 0x80000000050f7812 */ /* 0x110fe400078eb811 */
[----:B---3--:R-:W-:-:S03]  /*02c0*/  LOP3.LUT R7, R7, 0x80000000, R17, 0xb8, !PT ;  /* 0x8000000007077812 */ /* 0x008fc600078eb811 */
[----:B0-----:R-:W-:Y:S05]  /*02d0*/  @P1 BRA `(.L_x_5393) ;  /* 0x0000000000281947 */ /* 0x001fea0003800000 */
        /* <DEDUP_REMOVED lines=8> */
[----:B------:R0:W-:Y:S04]  /*0360*/  STG.E desc[UR4][R4.64], R15 ;  /* 0x0000000f04007986 */ /* 0x0001e8000c101904 */
[----:B------:R0:W-:Y:S02]  /*0370*/  @!P0 STG.E desc[UR4][R8.64], R7 ;  /* 0x0000000708008986 */ /* 0x0001e4000c101904 */
.L_x_5393:
[----:B------:R-:W-:Y:S05]  /*0380*/  BSYNC B0 ;  /* 0x0000000000007941 */ /* 0x000fea0003800000 */
.L_x_5392:
[----:B------:R-:W-:-:S13]  /*0390*/  ISETP.GE.AND P0, PT, R11, R2, PT ;  /* 0x000000020b00720c */ /* 0x000fda0003f06270 */
[----:B------:R-:W-:Y:S05]  /*03a0*/  @P0 EXIT ;  /* 0x000000000000094d */ /* 0x000fea0003800000 */
[----:B------:R-:W1:Y:S01]  /*03b0*/  LDC.64 R2, c[0x0][0x220] ;  /* 0x00008800ff027b82 */ /* 0x000e620000000a00 */
[----:B------:R-:W-:Y:S02]  /*03c0*/  LEA R11, R0, R11, 0x9 ;  /* 0x0000000b000b7211 */ /* 0x000fe400078e48ff */
[----:B-----5:R-:W-:-:S03]  /*03d0*/  LOP3.LUT R17, R6, 0x80000000, R17, 0xb8, !PT ;  /* 0x8000000006117812 */ /* 0x020fc600078eb811 */
[----:B-1----:R-:W-:-:S05]  /*03e0*/  IMAD.WIDE.U32 R2, R11, 0x4, R2 ;  /* 0x000000040b027825 */ /* 0x002fca00078e0002 */
[----:B------:R-:W-:Y:S01]  /*03f0*/  STG.E desc[UR4][R2.64], R17 ;  /* 0x0000001102007986 */ /* 0x000fe2000c101904 */
[----:B------:R-:W-:Y:S05]  /*0400*/  EXIT ;  /* 0x000000000000794d */ /* 0x000fea0003800000 */
.L_x_5394:
        /* <DEDUP_REMOVED lines=15> */
.L_x_8061:


//--------------------- .text._ZN2at6native29vectorized_elementwise_kernelILi2ENS0_13BUnaryFunctorIfffZZZNS0_20copysign_kernel_cudaERNS_18TensorIteratorBaseEENKUlvE_clEvENKUlvE0_clEvEUlffE_EESt5arrayIPcLm2EEEEviT0_T1_ --------------------------
	.section	.text._ZN2at6native29vectorized_elementwise_kernelILi2ENS0_13BUnaryFunctorIfffZZZNS0_20copysign_kernel_cudaERNS_18TensorIteratorBaseEENKUlvE_clEvENKUlvE0_clEvEUlffE_EESt5arrayIPcLm2EEEEviT0_T1_,"ax",@progbits
	.align	128
        .global         _ZN2at6native29vectorized_elementwise_kernelILi2ENS0_13BUnaryFunctorIfffZZZNS0_20copysign_kernel_cudaERNS_18TensorIteratorBaseEENKUlvE_clEvENKUlvE0_clEvEUlffE_EESt5arrayIPcLm2EEEEviT0_T1_
        .type           _ZN2at6native29vectorized_elementwise_kernelILi2ENS0_13BUnaryFunctorIfffZZZNS0_20copysign_kernel_cudaERNS_18TensorIteratorBaseEENKUlvE_clEvENKUlvE0_clEvEUlffE_EESt5arrayIPcLm2EEEEviT0_T1_,@function
        .size           _ZN2at6native29vectorized_elementwise_kernelILi2ENS0_13BUnaryFunctorIfffZZZNS0_20copysign_kernel_cudaERNS_18TensorIteratorBaseEENKUlvE_clEvENKUlvE0_clEvEUlffE_EESt5arrayIPcLm2EEEEviT0_T1_,(.L_x_8062 - _ZN2at6native29vectorized_elementwise_kernelILi2ENS0_13BUnaryFunctorIfffZZZNS0_20copysign_kernel_cudaERNS_18TensorIteratorBaseEENKUlvE_clEvENKUlvE0_clEvEUlffE_EESt5arrayIPcLm2EEEEviT0_T1_)
        .other          _ZN2at6native29vectorized_elementwise_kernelILi2ENS0_13BUnaryFunctorIfffZZZNS0_20copysign_kernel_cudaERNS_18TensorIteratorBaseEENKUlvE_clEvENKUlvE0_clEvEUlffE_EESt5arrayIPcLm2EEEEviT0_T1_,@"STO_CUDA_ENTRY STV_DEFAULT"
_ZN2at6native29vectorized_elementwise_kernelILi2ENS0_13BUnaryFunctorIfffZZZNS0_20copysign_kernel_cudaERNS_18TensorIteratorBaseEENKUlvE_clEvENKUlvE0_clEvEUlffE_EESt5arrayIPcLm2EEEEviT0_T1_:
.text._ZN2at6native29vectorized_elementwise_kernelILi2ENS0_13BUnaryFunctorIfffZZZNS0_20copysign_kernel_cudaERNS_18TensorIteratorBaseEENKUlvE_clEvENKUlvE0_clEvEUlffE_EESt5arrayIPcLm2EEEEviT0_T1_:
        /* <DEDUP_REMOVED lines=11> */
[----:B------:R-:W3:Y:S01]  /*00b0*/  LDC R14, c[0x0][0x218] ;  /* 0x00008600ff0e7b82 */ /* 0x000ee20000000800 */
[----:B-1----:R-:W-:-:S04]  /*00c0*/  IMAD.WIDE R2, R0, 0x4, R2 ;  /* 0x0000000400027825 */ /* 0x002fc800078e0202 */
[----:B0-----:R-:W-:-:S05]  /*00d0*/  IMAD.WIDE.U32 R2, R15, 0x8, R2 ;  /* 0x000000080f027825 */ /* 0x001fca00078e0002 */
[----:B------:R-:W3:Y:S04]  /*00e0*/  LDG.E.64 R6, desc[UR4][R2.64] ;  /* 0x0000000402067981 */ /* 0x000ee8000c1e1b00 */
[----:B------:R-:W4:Y:S04]  /*00f0*/  LDG.E.64 R8, desc[UR4][R2.64+0x400] ;  /* 0x0004000402087981 */ /* 0x000f28000c1e1b00 */
[----:B------:R-:W5:Y:S04]  /*0100*/  LDG.E.64 R10, desc[UR4][R2.64+0x800] ;  /* 0x00080004020a7981 */ /* 0x000f68000c1e1b00 */
[----:B------:R-:W5:Y:S01]  /*0110*/  LDG.E.64 R12, desc[UR4][R2.64+0xc00] ;  /* 0x000c0004020c7981 */ /* 0x000f62000c1e1b00 */
[----:B--2---:R-:W-:-:S04]  /*0120*/  IMAD.WIDE.U32 R4, R0, 0x4, R4 ;  /* 0x0000000400047825 */ /* 0x004fc800078e0004 */
[----:B------:R-:W-:Y:S01]  /*0130*/  IMAD.WIDE R4, R15, 0x8, R4 ;  /* 0x000000080f047825 */ /* 0x000fe200078e0204 */
[--C-:B---3--:R-:W-:Y:S02]  /*0140*/  LOP3.LUT R7, R7, 0x80000000, R14.reuse, 0xb8, !PT ;  /* 0x8000000007077812 */ /* 0x108fe400078eb80e */
[--C-:B------:R-:W-:Y:S02]  /*0150*/  LOP3.LUT R6, R6, 0x80000000, R14.reuse, 0xb8, !PT ;  /* 0x8000000006067812 */ /* 0x100fe400078eb80e */
[--C-:B----4-:R-:W-:Y:S02]  /*0160*/  LOP3.LUT R9, R9, 0x80000000, R14.reuse, 0xb8, !PT ;  /* 0x8000000009097812 */ /* 0x110fe400078eb80e */
[--C-:B------:R-:W-:Y:S01]  /*0170*/  LOP3.LUT R8, R8, 0x80000000, R14.reuse, 0xb8, !PT ;  /* 0x8000000008087812 */ /* 0x100fe200078eb80e */
[----:B------:R-:W-:Y:S01]  /*0180*/  STG.E.64 desc[UR4][R4.64], R6 ;  /* 0x0000000604007986 */ /* 0x000fe2000c101b04 */
[--C-:B-----5:R-:W-:Y:S02]  /*0190*/  LOP3.LUT R11, R11, 0x80000000, R14.reuse, 0xb8, !PT ;  /* 0x800000000b0b7812 */ /* 0x120fe400078eb80e */
[--C-:B------:R-:W-:Y:S01]  /*01a0*/  LOP3.LUT R10, R10, 0x80000000, R14.reuse, 0xb8, !PT ;  /* 0x800000000a0a7812 */ /* 0x100fe200078eb80e */
[----:B------:R-:W-:Y:S01]  /*01b0*/  STG.E.64 desc[UR4][R4.64+0x400], R8 ;  /* 0x0004000804007986 */ /* 0x000fe2000c101b04 */
[----:B------:R-:W-:-:S02]  /*01c0*/  LOP3.LUT R13, R13, 0x80000000, R14, 0xb8, !PT ;  /* 0x800000000d0d7812 */ /* 0x000fc400078eb80e */
[----:B------:R-:W-:Y:S01]  /*01d0*/  LOP3.LUT R12, R12, 0x80000000, R14, 0xb8, !PT ;  /* 0x800000000c0c7812 */ /* 0x000fe200078eb80e */
[----:B------:R-:W-:Y:S04]  /*01e0*/  STG.E.64 desc[UR4][R4.64+0x800], R10 ;  /* 0x0008000a04007986 */ /* 0x000fe8000c101b04 */
[----:B------:R-:W-:Y:S01]  /*01f0*/  STG.E.64 desc[UR4][R4.64+0xc00], R12 ;  /* 0x000c000c04007986 */ /* 0x000fe2000c101b04 */
[----:B------:R-:W-:Y:S05]  /*0200*/  EXIT ;  /* 0x000000000000794d */ /* 0x000fea0003800000 */
.L_x_5395:
[----:B------:R-:W0:Y:S01]  /*0210*/  S2R R17, SR_TID.X ;  /* 0x0000000000117919 */ /* 0x000e220000002100 */
[----:B------:R-:W-:Y:S01]  /*0220*/  HFMA2.MMA R18, -RZ, RZ, 0, 0 ;  /* 0x00000000ff127435 */ /* 0x000fe200000001ff */
[C---:B0-----:R-:W-:Y:S01]  /*0230*/  ISETP.GE.AND P0, PT, R17.reuse, R16, PT ;  /* 0x000000101100720c */ /* 0x041fe20003f06270 */
[----:B------:R-:W-:Y:S01]  /*0240*/  IMAD.MOV.U32 R27, RZ, RZ, R17 ;  /* 0x000000ffff1b7224 */ /* 0x000fe200078e0011 */
[----:B------:R-:W-:-:S11]  /*0250*/  IADD3 R22, R17, 0x80, RZ ;  /* 0x0000008011167810 */ /* 0x000fd60007ffe0ff */
[----:B------:R-:W-:Y:S01]  /*0260*/  @!P0 IMAD.MOV.U32 R27, RZ, RZ, R22 ;  /* 0x000000ffff1b8224 */ /* 0x000fe200078e0016 */
[----:B------:R-:W0:Y:S04]  /*0270*/  @!P0 LDC.64 R14, c[0x0][0x228] ;  /* 0x00008a00ff0e8b82 */ /* 0x000e280000000a00 */
[----:B------:R-:W-:-:S13]  /*0280*/  ISETP.GE.AND P6, PT, R27, R16, PT ;  /* 0x000000101b00720c */ /* 0x000fda0003fc6270 */
[----:B------:R-:W-:Y:S01]  /*0290*/  @!P6 IMAD.IADD R5, R0, 0x1, R27 ;  /* 0x000000010005e824 */ /* 0x000fe200078e021b */
[----:B------:R-:W-:Y:S01]  /*02a0*/  @!P6 IADD3 R27, R27, 0x80, RZ ;  /* 0x000000801b1be810 */ /* 0x000fe20007ffe0ff */
[----:B------:R-:W1:Y:S03]  /*02b0*/  @!P6 LDC.64 R2, c[0x0][0x228] ;  /* 0x00008a00ff02eb82 */ /* 0x000e660000000a00 */
[----:B------:R-:W-:-:S13]  /*02c0*/  ISETP.GE.AND P5, PT, R27, R16, PT ;  /* 0x000000101b00720c */ /* 0x000fda0003fa6270 */
[----:B------:R-:W-:Y:S01]  /*02d0*/  @!P5 IMAD.IADD R29, R0, 0x1, R27 ;  /* 0x00000001001dd824 */ /* 0x000fe200078e021b */
[----:B------:R-:W2:Y:S01]  /*02e0*/  @!P5 LDC.64 R12, c[0x0][0x228] ;  /* 0x00008a00ff0cdb82 */ /* 0x000ea20000000a00 */
[----:B------:R-:W-:-:S05]  /*02f0*/  @!P5 VIADD R27, R27, 0x80 ;  /* 0x000000801b1bd836 */ /* 0x000fca0000000000 */
[----:B------:R-:W-:Y:S01]  /*0300*/  ISETP.GE.AND P4, PT, R27, R16, PT ;  /* 0x000000101b00720c */ /* 0x000fe20003f86270 */
[----:B-1----:R-:W-:-:S05]  /*0310*/  @!P6 IMAD.WIDE.U32 R2, R5, 0x4, R2 ;  /* 0x000000040502e825 */ /* 0x002fca00078e0002 */
[----:B------:R1:W3:Y:S07]  /*0320*/  @!P6 LDG.E R18, desc[UR4][R2.64] ;  /* 0x000000040212e981 */ /* 0x0002ee000c1e1900 */
[C---:B------:R-:W-:Y:S01]  /*0330*/  @!P4 IADD3 R25, R0.reuse, R27, RZ ;  /* 0x0000001b0019c210 */ /* 0x040fe20007ffe0ff */
[----:B------:R-:W-:Y:S01]  /*0340*/  @!P4 VIADD R27, R27, 0x80 ;  /* 0x000000801b1bc836 */ /* 0x000fe20000000000 */
[----:B------:R-:W-:Y:S01]  /*0350*/  @!P0 IADD3 R20, R0, R17, RZ ;  /* 0x0000001100148210 */ /* 0x000fe20007ffe0ff */
[----:B-1----:R-:W1:Y:S03]  /*0360*/  @!P4 LDC.64 R2, c[0x0][0x228] ;  /* 0x00008a00ff02cb82 */ /* 0x002e660000000a00 */
[----:B------:R-:W-:-:S13]  /*0370*/  ISETP.GE.AND P3, PT, R27, R16, PT ;  /* 0x000000101b00720c */ /* 0x000fda0003f66270 */
[----:B------:R-:W-:Y:S01]  /*0380*/  @!P3 IMAD.IADD R23, R0, 0x1, R27 ;  /* 0x000000010017b824 */ /* 0x000fe200078e021b */
[----:B------:R-:W-:Y:S01]  /*0390*/  @!P3 IADD3 R27, R27, 0x80, RZ ;  /* 0x000000801b1bb810 */ /* 0x000fe20007ffe0ff */
[----:B------:R-:W4:Y:S03]  /*03a0*/  @!P3 LDC.64 R4, c[0x0][0x228] ;  /* 0x00008a00ff04bb82 */ /* 0x000f260000000a00 */
[----:B------:R-:W-:-:S13]  /*03b0*/  ISETP.GE.AND P2, PT, R27, R16, PT ;  /* 0x000000101b00720c */ /* 0x000fda0003f46270 */
[----:B------:R-:W-:Y:S01]  /*03c0*/  @!P2 IMAD.IADD R21, R0, 0x1, R27 ;  /* 0x000000010015a824 */ /* 0x000fe200078e021b */
[----:B------:R-:W5:Y:S01]  /*03d0*/  @!P2 LDC.64 R6, c[0x0][0x228] ;  /* 0x00008a00ff06ab82 */ /* 0x000f620000000a00 */
[----:B------:R-:W-:-:S05]  /*03e0*/  @!P2 VIADD R27, R27, 0x80 ;  /* 0x000000801b1ba836 */ /* 0x000fca0000000000 */
[----:B------:R-:W-:-:S13]  /*03f0*/  ISETP.GE.AND P1, PT, R27, R16, PT ;  /* 0x000000101b00720c */ /* 0x000fda0003f26270 */
[----:B------:R-:W-:Y:S01]  /*0400*/  @!P1 IMAD.IADD R19, R0, 0x1, R27 ;  /* 0x0000000100139824 */ /* 0x000fe200078e021b */
[----:B------:R-:W1:Y:S01]  /*0410*/  @!P1 LDC.64 R8, c[0x0][0x228] ;  /* 0x00008a00ff089b82 */ /* 0x000e620000000a00 */
[----:B------:R-:W-:-:S05]  /*0420*/  @!P1 VIADD R27, R27, 0x80 ;  /* 0x000000801b1b9836 */ /* 0x000fca0000000000 */
[----:B------:R-:W-:Y:S01]  /*0430*/  ISETP.GE.AND P6, PT, R27, R16, PT ;  /* 0x000000101b00720c */ /* 0x000fe20003fc6270 */
[----:B0-----:R-:W-:-:S04]  /*0440*/  @!P0 IMAD.WIDE.U32 R14, R20, 0x4, R14 ;  /* 0x00000004140e8825 */ /* 0x001fc800078e000e */
[----:B------:R-:W-:-:S06]  /*0450*/  IMAD.MOV.U32 R20, RZ, RZ, RZ ;  /* 0x000000ffff147224 */ /* 0x000fcc00078e00ff */
[----:B------:R0:W3:Y:S02]  /*0460*/  @!P0 LDG.E R20, desc[UR4][R14.64] ;  /* 0x000000040e148981 */ /* 0x0000e4000c1e1900 */
[----:B------:R-:W4:Y:S01]  /*0470*/  @!P6 LDC.64 R10, c[0x0][0x228] ;  /* 0x00008a00ff0aeb82 */ /* 0x000f220000000a00 */
[----:B------:R-:W-:Y:S02]  /*0480*/  IMAD.MOV.U32 R24, RZ, RZ, RZ ;  /* 0x000000ffff187224 */ /* 0x000fe400078e00ff */
[----:B--2---:R-:W-:Y:S01]  /*0490*/  @!P5 IMAD.WIDE.U32 R12, R29, 0x4, R12 ;  /* 0x000000041d0cd825 */ /* 0x004fe200078e000c */
[----:B------:R-:W-:-:S03]  /*04a0*/  @!P6 IADD3 R27, R0, R27, RZ ;  /* 0x0000001b001be210 */ /* 0x000fc60007ffe0ff */
[----:B-----5:R-:W-:Y:S01]  /*04b0*/  @!P2 IMAD.WIDE.U32 R6, R21, 0x4, R6 ;  /* 0x000000041506a825 */ /* 0x020fe200078e0006 */
[----:B------:R2:W5:Y:S01]  /*04c0*/  @!P5 LDG.E R24, desc[UR4][R12.64] ;  /* 0x000000040c18d981 */ /* 0x000562000c1e1900 */
[----:B0-----:R-:W-:Y:S02]  /*04d0*/  CS2R R14, SRZ ;  /* 0x00000000000e7805 */ /* 0x001fe4000001ff00 */
[----:B-1----:R-:W-:-:S04]  /*04e0*/  @!P1 IMAD.WIDE.U32 R8, R19, 0x4, R8 ;  /* 0x0000000413089825 */ /* 0x002fc800078e0008 */
[----:B------:R-:W-:Y:S01]  /*04f0*/  IMAD.MOV.U32 R21, RZ, RZ, RZ ;  /* 0x000000ffff157224 */ /* 0x000fe200078e00ff */
[----:B------:R3:W5:Y:S01]  /*0500*/  @!P2 LDG.E R15, desc[UR4][R6.64] ;  /* 0x00000004060fa981 */ /* 0x000762000c1e1900 */
[----:B------:R-:W-:Y:S01]  /*0510*/  IMAD.MOV.U32 R19, RZ, RZ, RZ ;  /* 0x000000ffff137224 */ /* 0x000fe200078e00ff */
[----:B--2---:R-:W-:Y:S01]  /*0520*/  MOV R12, RZ ;  /* 0x000000ff000c7202 */ /* 0x004fe20000000f00 */
[----:B------:R-:W-:Y:S01]  /*0530*/  @!P4 IMAD.WIDE.U32 R2, R25, 0x4, R2 ;  /* 0x000000041902c825 */ /* 0x000fe200078e0002 */
[----:B------:R5:W2:Y:S03]  /*0540*/  @!P1 LDG.E R14, desc[UR4][R8.64] ;  /* 0x00000004080e9981 */ /* 0x000aa6000c1e1900 */
[----:B----4-:R-:W-:Y:S01]  /*0550*/  @!P3 IMAD.WIDE.U32 R4, R23, 0x4, R4 ;  /* 0x000000041704b825 */ /* 0x010fe200078e0004 */
[----:B------:R0:W4:Y:S01]  /*0560*/  @!P4 LDG.E R21, desc[UR4][R2.64] ;  /* 0x000000040215c981 */ /* 0x000122000c1e1900 */
[----:B------:R-:W3:Y:S02]  /*0570*/  LDC R23, c[0x0][0x218] ;  /* 0x00008600ff177b82 */ /* 0x000ee40000000800 */
[----:B------:R-:W-:Y:S01]  /*0580*/  @!P6 IMAD.WIDE.U32 R10, R27, 0x4, R10 ;  /* 0x000000041b0ae825 */ /* 0x000fe200078e000a */
[----:B------:R-:W4:Y:S04]  /*0590*/  @!P3 LDG.E R19, desc[UR4][R4.64] ;  /* 0x000000040413b981 */ /* 0x000f28000c1e1900 */
[----:B------:R-:W4:Y:S01]  /*05a0*/  @!P6 LDG.E R12, desc[UR4][R10.64] ;  /* 0x000000040a0ce981 */ /* 0x000f22000c1e1900 */
[----:B------:R-:W1:Y:S01]  /*05b0*/  @!P0 LDC.64 R26, c[0x0][0x220] ;  /* 0x00008800ff1a8b82 */ /* 0x000e620000000a00 */
[----:B------:R-:W-:-:S02]  /*05c0*/  @!P0 IMAD.IADD R13, R0, 0x1, R17 ;  /* 0x00000001000d8824 */ /* 0x000fc400078e0211 */
[----:B------:R-:W-:Y:S01]  /*05d0*/  @!P0 IMAD.MOV.U32 R17, RZ, RZ, R22 ;  /* 0x000000ffff118224 */ /* 0x000fe200078e0016 */
[----:B------:R-:W-:Y:S04]  /*05e0*/  BSSY B0, `(.L_x_5396) ;  /* 0x0000037000007945 */ /* 0x000fe80003800000 */
[----:B------:R-:W-:Y:S01]  /*05f0*/  BSSY B1, `(.L_x_5397) ;  /* 0x000002f000017945 */ /* 0x000fe20003800000 */
[----:B-1----:R-:W-:Y:S01]  /*0600*/  @!P0 IMAD.WIDE.U32 R26, R13, 0x4, R26 ;  /* 0x000000040d1a8825 */ /* 0x002fe200078e001a */
[--C-:B---3--:R-:W-:Y:S02]  /*0610*/  LOP3.LUT R7, R18, 0x80000000, R23.reuse, 0xb8, !PT ;  /* 0x8000000012077812 */ /* 0x108fe400078eb817 */
[----:B------:R-:W-:-:S05]  /*0620*/  LOP3.LUT R13, R20, 0x80000000, R23, 0xb8, !PT ;  /* 0x80000000140d7812 */ /* 0x000fca00078eb817 */
[----:B------:R1:W-:Y:S01]  /*0630*/  @!P0 STG.E desc[UR4][R26.64], R13 ;  /* 0x0000000d1a008986 */ /* 0x0003e2000c101904 */
[----:B------:R-:W-:Y:S02]  /*0640*/  ISETP.GE.AND P0, PT, R17, R16, PT ;  /* 0x000000101100720c */ /* 0x000fe40003f06270 */
[--C-:B-----5:R-:W-:Y:S02]  /*0650*/  LOP3.LUT R9, R24, 0x80000000, R23.reuse, 0xb8, !PT ;  /* 0x8000000018097812 */ /* 0x120fe400078eb817 */
[--C-:B0-----:R-:W-:Y:S02]  /*0660*/  LOP3.LUT R2, R15, 0x80000000, R23.reuse, 0xb8, !PT ;  /* 0x800000000f027812 */ /* 0x101fe400078eb817 */
[--C-:B--2---:R-:W-:Y:S02]  /*0670*/  LOP3.LUT R14, R14, 0x80000000, R23.reuse, 0xb8, !PT ;  /* 0x800000000e0e7812 */ /* 0x104fe400078eb817 */
[--C-:B----4-:R-:W-:Y:S02]  /*0680*/  LOP3.LUT R21, R21, 0x80000000, R23.reuse, 0xb8, !PT ;  /* 0x8000000015157812 */ /* 0x110fe400078eb817 */
[----:B------:R-:W-:-:S02]  /*0690*/  LOP3.LUT R19, R19, 0x80000000, R23, 0xb8, !PT ;  /* 0x8000000013137812 */ /* 0x000fc400078eb817 */
[----:B------:R-:W-:Y:S01]  /*06a0*/  LOP3.LUT R12, R12, 0x80000000, R23, 0xb8, !PT ;  /* 0x800000000c0c7812 */ /* 0x000fe200078eb817 */
[----:B-1----:R-:W-:Y:S06]  /*06b0*/  @P0 BRA `(.L_x_5398) ;  /* 0x0000000000300947 */ /* 0x002fec0003800000 */
        /* <DEDUP_REMOVED lines=8> */
[----:B------:R-:W-:Y:S01]  /*0740*/  IMAD.IADD R3, R0, 0x1, R17 ;  /* 0x0000000100037824 */ /* 0x000fe200078e0211 */
[----:B------:R-:W-:-:S03]  /*0750*/  IADD3 R17, R17, 0x80, RZ ;  /* 0x0000008011117810 */ /* 0x000fc60007ffe0ff */
[----:B0-----:R-:W-:-:S05]  /*0760*/  IMAD.WIDE.U32 R4, R3, 0x4, R4 ;  /* 0x0000000403047825 */ /* 0x001fca00078e0004 */
[----:B------:R0:W-:Y:S02]  /*0770*/  STG.E desc[UR4][R4.64], R9 ;  /* 0x0000000904007986 */ /* 0x0001e4000c101904 */
.L_x_5398:
[----:B------:R-:W-:-:S13]  /*0780*/  ISETP.GE.AND P0, PT, R17, R16, PT ;  /* 0x000000101100720c */ /* 0x000fda0003f06270 */
[----:B------:R-:W-:Y:S05]  /*0790*/  @P0 BRA `(.L_x_5400) ;  /* 0x0000000000300947 */ /* 0x000fea0003800000 */
[----:B0-----:R-:W0:Y:S01]  /*07a0*/  LDC.64 R4, c[0x0][0x220] ;  /* 0x00008800ff047b82 */ /* 0x001e220000000a00 */
[----:B------:R-:W-:Y:S02]  /*07b0*/  IMAD.IADD R3, R0, 0x1, R17 ;  /* 0x0000000100037824 */ /* 0x000fe400078e0211 */
[----:B------:R-:W-:Y:S02]  /*07c0*/  VIADD R17, R17, 0x80 ;  /* 0x0000008011117836 */ /* 0x000fe40000000000 */
[----:B0-----:R-:W-:-:S05]  /*07d0*/  IMAD.WIDE.U32 R4, R3, 0x4, R4 ;  /* 0x0000000403047825 */ /* 0x001fca00078e0004 */
[----:B------:R1:W-:Y:S02]  /*07e0*/  STG.E desc[UR4][R4.64], R21 ;  /* 0x0000001504007986 */ /* 0x0003e4000c101904 */
.L_x_5399:
[----:B------:R-:W-:-:S13]  /*07f0*/  ISETP.GE.AND P0, PT, R17, R16, PT ;  /* 0x000000101100720c */ /* 0x000fda0003f06270 */
[----:B------:R-:W-:Y:S05]  /*0800*/  @P0 BRA `(.L_x_5401) ;  /* 0x0000000000340947 */ /* 0x000fea0003800000 */
[----:B01----:R-:W0:Y:S01]  /*0810*/  LDC.64 R4, c[0x0][0x220] ;  /* 0x00008800ff047b82 */ /* 0x003e220000000a00 */
[----:B------:R-:W-:Y:S01]  /*0820*/  IADD3 R3, R0, R17, RZ ;  /* 0x0000001100037210 */ /* 0x000fe20007ffe0ff */
[----:B------:R-:W-:-:S04]  /*0830*/  VIADD R17, R17, 0x80 ;  /* 0x0000008011117836 */ /* 0x000fc80000000000 */
[----:B0-----:R-:W-:-:S05]  /*0840*/  IMAD.WIDE.U32 R4, R3, 0x4, R4 ;  /* 0x0000000403047825 */ /* 0x001fca00078e0004 */
[----:B------:R1:W-:Y:S02]  /*0850*/  STG.E desc[UR4][R4.64], R19 ;  /* 0x0000001304007986 */ /* 0x0003e4000c101904 */
.L_x_5400:
        /* <DEDUP_REMOVED lines=8> */
.L_x_5401:
[----:B------:R-:W-:Y:S05]  /*08e0*/  BSYNC B1 ;  /* 0x0000000000017941 */ /* 0x000fea0003800000 */
.L_x_5397:
[----:B------:R-:W-:-:S13]  /*08f0*/  ISETP.GE.AND P0, PT, R17, R16, PT ;  /* 0x000000101100720c */ /* 0x000fda0003f06270 */
[----:B--2---:R-:W2:Y:S01]  /*0900*/  @!P0 LDC.64 R2, c[0x0][0x220] ;  /* 0x00008800ff028b82 */ /* 0x004ea20000000a00 */
[----:B01----:R-:W-:Y:S01]  /*0910*/  @!P0 IADD3 R5, R0, R17, RZ ;  /* 0x0000001100058210 */ /* 0x003fe20007ffe0ff */
[----:B------:R-:W-:-:S04]  /*0920*/  @!P0 VIADD R17, R17, 0x80 ;  /* 0x0000008011118836 */ /* 0x000fc80000000000 */
[----:B--2---:R-:W-:-:S05]  /*0930*/  @!P0 IMAD.WIDE.U32 R2, R5, 0x4, R2 ;  /* 0x0000000405028825 */ /* 0x004fca00078e0002 */
[----:B------:R2:W-:Y:S02]  /*0940*/  @!P0 STG.E desc[UR4][R2.64], R14 ;  /* 0x0000000e02008986 */ /* 0x0005e4000c101904 */
.L_x_5402:
[----:B------:R-:W-:Y:S05]  /*0950*/  BSYNC B0 ;  /* 0x0000000000007941 */ /* 0x000fea0003800000 */
.L_x_5396:
[----:B------:R-:W-:Y:S05]  /*0960*/  WARPSYNC.ALL ;  /* 0x0000000000007948 */ /* 0x000fea0003800000 */
[----:B------:R-:W-:-:S13]  /*0970*/  ISETP.GE.AND P0, PT, R17, R16, PT ;  /* 0x000000101100720c */ /* 0x000fda0003f06270 */
[----:B------:R-:W-:Y:S05]  /*0980*/  @P0 EXIT ;  /* 0x000000000000094d */ /* 0x000fea0003800000 */
[----:B--2---:R-:W2:Y:S01]  /*0990*/  LDC.64 R2, c[0x0][0x220] ;  /* 0x00008800ff027b82 */ /* 0x004ea20000000a00 */
[----:B------:R-:W-:-:S05]  /*09a0*/  IADD3 R17, R0, R17, RZ ;  /* 0x0000001100117210 */ /* 0x000fca0007ffe0ff */
[----:B--2---:R-:W-:-:S05]  /*09b0*/  IMAD.WIDE.U32 R2, R17, 0x4, R2 ;  /* 0x0000000411027825 */ /* 0x004fca00078e0002 */
[----:B------:R-:W-:Y:S01]  /*09c0*/  STG.E desc[UR4][R2.64], R12 ;  /* 0x0000000c02007986 */ /* 0x000fe2000c101904 */
[----:B------:R-:W-:Y:S05]  /*09d0*/  EXIT ;  /* 0x000000000000794d */ /* 0x000fea0003800000 */
.L_x_5403:
        /* <DEDUP_REMOVED lines=10> */
.L_x_8062:


//--------------------- .text._ZN2at6native29vectorized_elementwise_kernelILi4ENS0_13BUnaryFunctorIfffZZZNS0_20copysign_kernel_cudaERNS_18TensorIteratorBaseEENKUlvE_clEvENKUlvE0_clEvEUlffE_EESt5arrayIPcLm2EEEEviT0_T1_ --------------------------
	.section	.text._ZN2at6native29vectorized_elementwise_kernelILi4ENS0_13BUnaryFunctorIfffZZZNS0_20copysign_kernel_cudaERNS_18TensorIteratorBaseEENKUlvE_clEvENKUlvE0_clEvEUlffE_EESt5arrayIPcLm2EEEEviT0_T1_,"ax",@progbits
	.align	128
        .global         _ZN2at6native29vectorized_elementwise_kernelILi4ENS0_13BUnaryFunctorIfffZZZNS0_20copysign_kernel_cudaERNS_18TensorIteratorBaseEENKUlvE_clEvENKUlvE0_clEvEUlffE_EESt5arrayIPcLm2EEEEviT0_T1_
        .type           _ZN2at6native29vectorized_elementwise_kernelILi4ENS0_13BUnaryFunctorIfffZZZNS0_20copysign_kernel_cudaERNS_18TensorIteratorBaseEENKUlvE_clEvENKUlvE0_clEvEUlffE_EESt5arrayIPcLm2EEEEviT0_T1_,@function
        .size           _ZN2at6native29vectorized_elementwise_kernelILi4ENS0_13BUnaryFunctorIfffZZZNS0_20copysign_kernel_cudaERNS_18TensorIteratorBaseEENKUlvE_clEvENKUlvE0_clEvEUlffE_EESt5arrayIPcLm2EEEEviT0_T1_,(.L_x_8063 - _ZN2at6native29vectorized_elementwise_kernelILi4ENS0_13BUnaryFunctorIfffZZZNS0_20copysign_kernel_cudaERNS_18TensorIteratorBaseEENKUlvE_clEvENKUlvE0_clEvEUlffE_EESt5arrayIPcLm2EEEEviT0_T1_)
        .other          _ZN2at6native29vectorized_elementwise_kernelILi4ENS0_13BUnaryFunctorIfffZZZNS0_20copysign_kernel_cudaERNS_18TensorIteratorBaseEENKUlvE_clEvENKUlvE0_clEvEUlffE_EESt5arrayIPcLm2EEEEviT0_T1_,@"STO_CUDA_ENTRY STV_DEFAULT"
_ZN2at6native29vectorized_elementwise_kernelILi4ENS0_13BUnaryFunctorIfffZZZNS0_20copysign_kernel_cudaERNS_18TensorIteratorBaseEENKUlvE_clEvENKUlvE0_clEvEUlffE_EESt5arrayIPcLm2EEEEviT0_T1_:
.text._ZN2at6native29vectorized_elementwise_kernelILi4ENS0_13BUnaryFunctorIfffZZZNS0_20copysign_kernel_cudaERNS_18TensorIteratorBaseEENKUlvE_clEvENKUlvE0_clEvEUlffE_EESt5arrayIPcLm2EEEEviT0_T1_:
        /* <DEDUP_REMOVED lines=14> */
[----:B------:R-:W3:Y:S04]  /*00e0*/  LDG.E.128 R4, desc[UR4][R2.64] ;  /* 0x0000000402047981 */ /* 0x000ee8000c1e1d00 */
[----:B------:R-:W4:Y:S01]  /*00f0*/  LDG.E.128 R8, desc[UR4][R2.64+0x800] ;  /* 0x0008000402087981 */ /* 0x000f22000c1e1d00 */
[----:B--2---:R-:W-:-:S04]  /*0100*/  IMAD.WIDE.U32 R12, R0, 0x4, R12 ;  /* 0x00000004000c7825 */ /* 0x004fc800078e000c */
[----:B------:R-:W-:Y:S01]  /*0110*/  IMAD.WIDE R12, R15, 0x10, R12 ;  /* 0x000000100f0c7825 */ /* 0x000fe200078e020c */
[--C-:B---3--:R-:W-:Y:S02]  /*0120*/  LOP3.LUT R7, R7, 0x80000000, R14.reuse, 0xb8, !PT ;  /* 0x8000000007077812 */ /* 0x108fe400078eb80e */
[--C-:B------:R-:W-:Y:S02]  /*0130*/  LOP3.LUT R6, R6, 0x80000000, R14.reuse, 0xb8, !PT ;  /* 0x8000000006067812 */ /* 0x100fe400078eb80e */
[--C-:B------:R-:W-:Y:S02]  /*0140*/  LOP3.LUT R5, R5, 0x80000000, R14.reuse, 0xb8, !PT ;  /* 0x8000000005057812 */ /* 0x100fe400078eb80e */
[--C-:B------:R-:W-:Y:S02]  /*0150*/  LOP3.LUT R4, R4, 0x80000000, R14.reuse, 0xb8, !PT ;  /* 0x8000000004047812 */ /* 0x100fe400078eb80e */
[--C-:B----4-:R-:W-:Y:S02]  /*0160*/  LOP3.LUT R11, R11, 0x80000000, R14.reuse, 0xb8, !PT ;  /* 0x800000000b0b7812 */ /* 0x110fe400078eb80e */
[--C-:B------:R-:W-:Y:S01]  /*0170*/  LOP3.LUT R10, R10, 0x80000000, R14.reuse, 0xb8, !PT ;  /* 0x800000000a0a7812 */ /* 0x100fe200078eb80e */
[----:B------:R-:W-:Y:S01]  /*0180*/  STG.E.128 desc[UR4][R12.64], R4 ;  /* 0x000000040c007986 */ /* 0x000fe2000c101d04 */
[----:B------:R-:W-:-:S02]  /*0190*/  LOP3.LUT R9, R9, 0x80000000, R14, 0xb8, !PT ;  /* 0x8000000009097812 */ /* 0x000fc400078eb80e */
[----:B------:R-:W-:-:S05]  /*01a0*/  LOP3.LUT R8, R8, 0x80000000, R14, 0xb8, !PT ;  /* 0x8000000008087812 */ /* 0x000fca00078eb80e */
[----:B------:R-:W-:Y:S01]  /*01b0*/  STG.E.128 desc[UR4][R12.64+0x800], R8 ;  /* 0x000800080c007986 */ /* 0x000fe2000c101d04 */
[----:B------:R-:W-:Y:S05]  /*01c0*/  EXIT ;  /* 0x000000000000794d */ /* 0x000fea0003800000 */
.L_x_5404:
        /* <DEDUP_REMOVED lines=87> */
.L_x_5407:
[----:B------:R-:W-:-:S13]  /*0740*/  ISETP.GE.AND P0, PT, R17, R16, PT ;  /* 0x000000101100720c */ /* 0x000fda0003f06270 */
[----:B------:R-:W-:Y:S05]  /*0750*/  @P0 BRA `(.L_x_5409) ;  /* 0x0000000000300947 */ /* 0x000fea0003800000 */
[----:B0-----:R-:W0:Y:S01]  /*0760*/  LDC.64 R4, c[0x0][0x220] ;  /* 0x00008800ff047b82 */ /* 0x001e220000000a00 */
[----:B------:R-:W-:Y:S02]  /*0770*/  IMAD.IADD R3, R0, 0x1, R17 ;  /* 0x0000000100037824 */ /* 0x000fe400078e0211 */
[----:B------:R-:W-:Y:S02]  /*0780*/  VIADD R17, R17, 0x80 ;  /* 0x0000008011117836 */ /* 0x000fe40000000000 */
[----:B0-----:R-:W-:-:S05]  /*0790*/  IMAD.WIDE.U32 R4, R3, 0x4, R4 ;  /* 0x0000000403047825 */ /* 0x001fca00078e0004 */
[----:B------:R1:W-:Y:S02]  /*07a0*/  STG.E desc[UR4][R4.64], R21 ;  /* 0x0000001504007986 */ /* 0x0003e4000c101904 */
.L_x_5408:
[----:B------:R-:W-:-:S13]  /*07b0*/  ISETP.GE.AND P0, PT, R17, R16, PT ;  /* 0x000000101100720c */ /* 0x000fda0003f06270 */
[----:B------:R-:W-:Y:S05]  /*07c0*/  @P0 BRA `(.L_x_5410) ;  /* 0x0000000000340947 */ /* 0x000fea0003800000 */
[----:B01----:R-:W0:Y:S01]  /*07d0*/  LDC.64 R4, c[0x0][0x220] ;  /* 0x00008800ff047b82 */ /* 0x003e220000000a00 */
[----:B------:R-:W-:Y:S01]  /*07e0*/  IADD3 R3, R0, R17, RZ ;  /* 0x0000001100037210 */ /* 0x000fe20007ffe0ff */
[----:B------:R-:W-:-:S04]  /*07f0*/  VIADD R17, R17, 0x80 ;  /* 0x0000008011117836 */ /* 0x000fc80000000000 */
[----:B0-----:R-:W-:-:S05]  /*0800*/  IMAD.WIDE.U32 R4, R3, 0x4, R4 ;  /* 0x0000000403047825 */ /* 0x001fca00078e0004 */
[----:B------:R1:W-:Y:S02]  /*0810*/  STG.E desc[UR4][R4.64], R19 ;  /* 0x0000001304007986 */ /* 0x0003e4000c101904 */
.L_x_5409:
        /* <DEDUP_REMOVED lines=8> */
.L_x_5410:
[----:B------:R-:W-:Y:S05]  /*08a0*/  BSYNC B1 ;  /* 0x0000000000017941 */ /* 0x000fea0003800000 */
.L_x_5406:
[----:B------:R-:W-:-:S13]  /*08b0*/  ISETP.GE.AND P0, PT, R17, R16, PT ;  /* 0x000000101100720c */ /* 0x000fda0003f06270 */
[----:B--2---:R-:W2:Y:S01]  /*08c0*/  @!P0 LDC.64 R2, c[0x0][0x220] ;  /* 0x00008800ff028b82 */ /* 0x004ea20000000a00 */
[----:B01----:R-:W-:Y:S01]  /*08d0*/  @!P0 IADD3 R5, R0, R17, RZ ;  /* 0x0000001100058210 */ /* 0x003fe20007ffe0ff */
[----:B------:R-:W-:-:S04]  /*08e0*/  @!P0 VIADD R17, R17, 0x80 ;  /* 0x0000008011118836 */ /* 0x000fc80000000000 */
[----:B--2---:R-:W-:-:S05]  /*08f0*/  @!P0 IMAD.WIDE.U32 R2, R5, 0x4, R2 ;  /* 0x0000000405028825 */ /* 0x004fca00078e0002 */
[----:B------:R2:W-:Y:S02]  /*0900*/  @!P0 STG.E desc[UR4][R2.64], R14 ;  /* 0x0000000e02008986 */ /* 0x0005e4000c101904 */
.L_x_5411:
[----:B------:R-:W-:Y:S05]  /*0910*/  BSYNC B0 ;  /* 0x0000000000007941 */ /* 0x000fea0003800000 */
.L_x_5405:
        /* <DEDUP_REMOVED lines=8> */
.L_x_5412:
        /* <DEDUP_REMOVED lines=14> */
.L_x_8063:


//--------------------- .text._ZN2at6native29vectorized_elementwise_kernelILi8ENS0_13BUnaryFunctorIfffZZZNS0_20copysign_kernel_cudaERNS_18TensorIteratorBaseEENKUlvE_clEvENKUlvE0_clEvEUlffE_EESt5arrayIPcLm2EEEEviT0_T1_ --------------------------
	.section	.text._ZN2at6native29vectorized_elementwise_kernelILi8ENS0_13BUnaryFunctorIfffZZZNS0_20copysign_kernel_cudaERNS_18TensorIteratorBaseEENKUlvE_clEvENKUlvE0_clEvEUlffE_EESt5arrayIPcLm2EEEEviT0_T1_,"ax",@progbits
	.align	128
        .global         _ZN2at6native29vectorized_elementwise_kernelILi8ENS0_13BUnaryFunctorIfffZZZNS0_20copysign_kernel_cudaERNS_18TensorIteratorBaseEENKUlvE_clEvENKUlvE0_clEvEUlffE_EESt5arrayIPcLm2EEEEviT0_T1_
        .type           _ZN2at6native29vectorized_elementwise_kernelILi8ENS0_13BUnaryFunctorIfffZZZNS0_20copysign_kernel_cudaERNS_18TensorIteratorBaseEENKUlvE_clEvENKUlvE0_clEvEUlffE_EESt5arrayIPcLm2EEEEviT0_T1_,@function
        .size           _ZN2at6native29vectorized_elementwise_kernelILi8ENS0_13BUnaryFunctorIfffZZZNS0_20copysign_kernel_cudaERNS_18TensorIteratorBaseEENKUlvE_clEvENKUlvE0_clEvEUlffE_EESt5arrayIPcLm2EEEEviT0_T1_,(.L_x_8064 - _ZN2at6native29vectorized_elementwise_kernelILi8ENS0_13BUnaryFunctorIfffZZZNS0_20copysign_kernel_cudaERNS_18TensorIteratorBaseEENKUlvE_clEvENKUlvE0_clEvEUlffE_EESt5arrayIPcLm2EEEEviT0_T1_)
        .other          _ZN2at6native29vectorized_elementwise_kernelILi8ENS0_13BUnaryFunctorIfffZZZNS0_20copysign_kernel_cudaERNS_18TensorIteratorBaseEENKUlvE_clEvENKUlvE0_clEvEUlffE_EESt5arrayIPcLm2EEEEviT0_T1_,@"STO_CUDA_ENTRY STV_DEFAULT"
_ZN2at6native29vectorized_elementwise_kernelILi8ENS0_13BUnaryFunctorIfffZZZNS0_20copysign_kernel_cudaERNS_18TensorIteratorBaseEENKUlvE_clEvENKUlvE0_clEvEUlffE_EESt5arrayIPcLm2EEEEviT0_T1_:
.text._ZN2at6native29vectorized_elementwise_kernelILi8ENS0_13BUnaryFunctorIfffZZZNS0_20copysign_kernel_cudaERNS_18TensorIteratorBaseEENKUlvE_clEvENKUlvE0_clEvEUlffE_EESt5arrayIPcLm2EEEEviT0_T1_:
        /* <DEDUP_REMOVED lines=29> */
.L_x_5413:
        /* <DEDUP_REMOVED lines=87> */
.L_x_5416:
[----:B------:R-:W-:-:S13]  /*0740*/  ISETP.GE.AND P0, PT, R17, R16, PT ;  /* 0x000000101100720c */ /* 0x000fda0003f06270 */
[----:B------:R-:W-:Y:S05]  /*0750*/  @P0 BRA `(.L_x_5418) ;  /* 0x0000000000300947 */ /* 0x000fea0003800000 */
[----:B0-----:R-:W0:Y:S01]  /*0760*/  LDC.64 R4, c[0x0][0x220] ;  /* 0x00008800ff047b82 */ /* 0x001e220000000a00 */
[----:B------:R-:W-:Y:S02]  /*0770*/  IMAD.IADD R3, R0, 0x1, R17 ;  /* 0x0000000100037824 */ /* 0x000fe400078e0211 */
[----:B------:R-:W-:Y:S02]  /*0780*/  VIADD R17, R17, 0x80 ;  /* 0x0000008011117836 */ /* 0x000fe40000000000 */
[----:B0-----:R-:W-:-:S05]  /*0790*/  IMAD.WIDE.U32 R4, R3, 0x4, R4 ;  /* 0x0000000403047825 */ /* 0x001fca00078e0004 */
[----:B------:R1:W-:Y:S02]  /*07a0*/  STG.E desc[UR4][R4.64], R21 ;  /* 0x0000001504007986 */ /* 0x0003e4000c101904 */
.L_x_5417:
[----:B------:R-:W-:-:S13]  /*07b0*/  ISETP.GE.AND P0, PT, R17, R16, PT ;  /* 0x000000101100720c */ /* 0x000fda0003f06270 */
[----:B------:R-:W-:Y:S05]  /*07c0*/  @P0 BRA `(.L_x_5419) ;  /* 0x0000000000340947 */ /* 0x000fea0003800000 */
[----:B01----:R-:W0:Y:S01]  /*07d0*/  LDC.64 R4, c[0x0][0x220] ;  /* 0x00008800ff047b82 */ /* 0x003e220000000a00 */
[----:B------:R-:W-:Y:S01]  /*07e0*/  IADD3 R3, R0, R17, RZ ;  /* 0x0000001100037210 */ /* 0x000fe20007ffe0ff */
[----:B------:R-:W-:-:S04]  /*07f0*/  VIADD R17, R17, 0x80 ;  /* 0x0000008011117836 */ /* 0x000fc80000000000 */
[----:B0-----:R-:W-:-:S05]  /*0800*/  IMAD.WIDE.U32 R4, R3, 0x4, R4 ;  /* 0x0000000403047825 */ /* 0x001fca00078e0004 */
[----:B------:R1:W-:Y:S02]  /*0810*/  STG.E desc[UR4][R4.64], R19 ;  /* 0x0000001304007986 */ /* 0x0003e4000c101904 */
.L_x_5418:
        /* <DEDUP_REMOVED lines=8> */
.L_x_5419:
[----:B------:R-:W-:Y:S05]  /*08a0*/  BSYNC B1 ;  /* 0x0000000000017941 */ /* 0x000fea0003800000 */
.L_x_5415:
[----:B------:R-:W-:-:S13]  /*08b0*/  ISETP.GE.AND P0, PT, R17, R16, PT ;  /* 0x000000101100720c */ /* 0x000fda0003f06270 */
[----:B--2---:R-:W2:Y:S01]  /*08c0*/  @!P0 LDC.64 R2, c[0x0][0x220] ;  /* 0x00008800ff028b82 */ /* 0x004ea20000000a00 */
[----:B01----:R-:W-:Y:S01]  /*08d0*/  @!P0 IADD3 R5, R0, R17, RZ ;  /* 0x0000001100058210 */ /* 0x003fe20007ffe0ff */
[----:B------:R-:W-:-:S04]  /*08e0*/  @!P0 VIADD R17, R17, 0x80 ;  /* 0x0000008011118836 */ /* 0x000fc80000000000 */
[----:B--2---:R-:W-:-:S05]  /*08f0*/  @!P0 IMAD.WIDE.U32 R2, R5, 0x4, R2 ;  /* 0x0000000405028825 */ /* 0x004fca00078e0002 */
[----:B------:R2:W-:Y:S02]  /*0900*/  @!P0 STG.E desc[UR4][R2.64], R14 ;  /* 0x0000000e02008986 */ /* 0x0005e4000c101904 */
.L_x_5420:
[----:B------:R-:W-:Y:S05]  /*0910*/  BSYNC B0 ;  /* 0x0000000000007941 */ /* 0x000fea0003800000 */
.L_x_5414:
        /* <DEDUP_REMOVED lines=8> */
.L_x_5421:
        /* <DEDUP_REMOVED lines=14> */
.L_x_8064:


//--------------------- .text._ZN2at6native18elementwise_kernelILi128ELi4EZNS0_15gpu_kernel_implINS0_13AUnaryFunctorIfffZZZNS0_20copysign_kernel_cudaERNS_18TensorIteratorBaseEENKUlvE_clEvENKUlvE0_clEvEUlffE_EEEEvS5_RKT_EUliE_EEviT1_ --------------------------
	.section	.text._ZN2at6native18elementwise_kernelILi128ELi4EZNS0_15gpu_kernel_implINS0_13AUnaryFunctorIfffZZZNS0_20copysign_kernel_cudaERNS_18TensorIteratorBaseEENKUlvE_clEvENKUlvE0_clEvEUlffE_EEEEvS5_RKT_EUliE_EEviT1_,"ax",@progbits
	.align	128
        .global         _ZN2at6native18elementwise_kernelILi128ELi4EZNS0_15gpu_kernel_implINS0_13AUnaryFunctorIfffZZZNS0_20copysign_kernel_cudaERNS_18TensorIteratorBaseEENKUlvE_clEvENKUlvE0_clEvEUlffE_EEEEvS5_RKT_EUliE_EEviT1_
        .type           _ZN2at6native18elementwise_kernelILi128ELi4EZNS0_15gpu_kernel_implINS0_13AUnaryFunctorIfffZZZNS0_20copysign_kernel_cudaERNS_18TensorIteratorBaseEENKUlvE_clEvENKUlvE0_clEvEUlffE_EEEEvS5_RKT_EUliE_EEviT1_,@function
        .size           _ZN2at6native18elementwise_kernelILi128ELi4EZNS0_15gpu_kernel_implINS0_13AUnaryFunctorIfffZZZNS0_20copysign_kernel_cudaERNS_18TensorIteratorBaseEENKUlvE_clEvENKUlvE0_clEvEUlffE_EEEEvS5_RKT_EUliE_EEviT1_,(.L_x_8065 - _ZN2at6native18elementwise_kernelILi128ELi4EZNS0_15gpu_kernel_implINS0_13AUnaryFunctorIfffZZZNS0_20copysign_kernel_cudaERNS_18TensorIteratorBaseEENKUlvE_clEvENKUlvE0_clEvEUlffE_EEEEvS5_RKT_EUliE_EEviT1_)
        .other          _ZN2at6native18elementwise_kernelILi128ELi4EZNS0_15gpu_kernel_implINS0_13AUnaryFunctorIfffZZZNS0_20copysign_kernel_cudaERNS_18TensorIteratorBaseEENKUlvE_clEvENKUlvE0_clEvEUlffE_EEEEvS5_RKT_EUliE_EEviT1_,@"STO_CUDA_ENTRY STV_DEFAULT"
_ZN2at6native18elementwise_kernelILi128ELi4EZNS0_15gpu_kernel_implINS0_13AUnaryFunctorIfffZZZNS0_20copysign_kernel_cudaERNS_18TensorIteratorBaseEENKUlvE_clEvENKUlvE0_clEvEUlffE_EEEEvS5_RKT_EUliE_EEviT1_:
.text._ZN2at6native18elementwise_kernelILi128ELi4EZNS0_15gpu_kernel_implINS0_13AUnaryFunctorIfffZZZNS0_20copysign_kernel_cudaERNS_18TensorIteratorBaseEENKUlvE_clEvENKUlvE0_clEvEUlffE_EEEEvS5_RKT_EUliE_EEviT1_:
        /* <DEDUP_REMOVED lines=314> */
.L_x_5424:
        /* <DEDUP_REMOVED lines=22> */
.L_x_5429:
[----:B------:R-:W2:Y:S02]  /*1500*/  LDG.E.U8 R0, desc[UR36][R2.64] ;  /* 0x0000002402007981 */ /* 0x000ea4000c1e1100 */
[----:B--2---:R-:W-:Y:S01]  /*1510*/  I2FP.F32.U32 R0, R0 ;  /* 0x0000000000007245 */ /* 0x004fe20000201000 */
[----:B------:R-:W-:Y:S06]  /*1520*/  BRA `(.L_x_5431) ;  /* 0x0000000c002c7947 */ /* 0x000fec0003800000 */
.L_x_5428:
        /* <DEDUP_REMOVED lines=9> */
.L_x_5433:
[----:B------:R-:W2:Y:S02]  /*15c0*/  LDG.E R0, desc[UR36][R2.64] ;  /* 0x0000002402007981 */ /* 0x000ea4000c1e1900 */
[----:B--2---:R-:W-:Y:S01]  /*15d0*/  I2FP.F32.S32 R0, R0 ;  /* 0x0000000000007245 */ /* 0x004fe20000201400 */
[----:B------:R-:W-:Y:S06]  /*15e0*/  BRA `(.L_x_5431) ;  /* 0x0000000800fc7947 */ /* 0x000fec0003800000 */
.L_x_5432:
[----:B------:R-:W2:Y:S02]  /*15f0*/  LDG.E.U16 R0, desc[UR36][R2.64] ;  /* 0x0000002402007981 */ /* 0x000ea4000c1e1500 */
[----:B--2---:R-:W0:Y:S01]  /*1600*/  I2F.S16 R0, R0 ;  /* 0x0000000000007306 */ /* 0x004e220000101400 */
[----:B------:R-:W-:Y:S05]  /*1610*/  BRA `(.L_x_5431) ;  /* 0x0000000800f07947 */ /* 0x000fea0003800000 */
.L_x_5427:
        /* <DEDUP_REMOVED lines=8> */
.L_x_5435:
[----:B------:R-:W2:Y:S02]  /*16a0*/  LDG.E.U16 R0, desc[UR36][R2.64] ;  /* 0x0000002402007981 */ /* 0x000ea4000c1e1500 */
[----:B--2---:R-:W-:Y:S01]  /*16b0*/  HADD2.F32 R0, -RZ, R0.H0_H0 ;  /* 0x20000000ff007230 */ /* 0x004fe20000004100 */
[----:B------:R-:W-:Y:S06]  /*16c0*/  BRA `(.L_x_5431) ;  /* 0x0000000800c47947 */ /* 0x000fec0003800000 */
.L_x_5434:
        /* <DEDUP_REMOVED lines=8> */
.L_x_5437:
[----:B------:R-:W2:Y:S02]  /*1750*/  LDG.E.U16 R0, desc[UR36][R2.64] ;  /* 0x0000002402007981 */ /* 0x000ea4000c1e1500 */
[----:B--2---:R-:W-:Y:S01]  /*1760*/  HADD2.F32 R0, -RZ, R0.H0_H0 ;  /* 0x20000000ff007230 */ /* 0x004fe20000004100 */
[----:B------:R-:W-:Y:S06]  /*1770*/  BRA `(.L_x_5431) ;  /* 0x0000000800987947 */ /* 0x000fec0003800000 */
.L_x_5436:
[----:B------:R-:W2:Y:S01]  /*1780*/  LDG.E.64 R2, desc[UR36][R2.64] ;  /* 0x0000002402027981 */ /* 0x000ea2000c1e1b00 */
[----:B------:R-:W-:Y:S01]  /*1790*/  UMOV UR4, 0xf0000000 ;  /* 0xf000000000047882 */ /* 0x000fe20000000000 */
[----:B------:R-:W-:Y:S01]  /*17a0*/  UMOV UR5, 0x380fffff ;  /* 0x380fffff00057882 */ /* 0x000fe20000000000 */
[----:B--2---:R-:W0:Y:S01]  /*17b0*/  F2F.F32.F64 R0, R2 ;  /* 0x0000000200007310 */ /* 0x004e220000301000 */
[----:B------:R-:W-:-:S14]  /*17c0*/  DSETP.GEU.AND P0, PT, |R2|, UR4, PT ;  /* 0x0000000402007e2a */ /* 0x000fdc000bf0e200 */
[----:B0-----:R-:W-:Y:S01]  /*17d0*/  @!P0 FMUL R0, R0, 1.175494350822287508e-38 ;  /* 0x0080000000008820 */ /* 0x001fe20000400000 */
[----:B------:R-:W-:Y:S06]  /*17e0*/  BRA `(.L_x_5431) ;  /* 0x00000008007c7947 */ /* 0x000fec0003800000 */
.L_x_5426:
        /* <DEDUP_REMOVED lines=12> */
.L_x_5440:
[----:B------:R-:W2:Y:S01]  /*18b0*/  LDG.E.64 R2, desc[UR36][R2.64] ;  /* 0x0000002402027981 */ /* 0x000ea2000c1e1b00 */
[----:B------:R-:W-:Y:S01]  /*18c0*/  UMOV UR4, 0xf0000000 ;  /* 0xf000000000047882 */ /* 0x000fe20000000000 */
[----:B------:R-:W-:Y:S01]  /*18d0*/  UMOV UR5, 0x380fffff ;  /* 0x380fffff00057882 */ /* 0x000fe20000000000 */
[----:B--2---:R-:W0:Y:S01]  /*18e0*/  F2F.F32.F64 R0, R2 ;  /* 0x0000000200007310 */ /* 0x004e220000301000 */
[----:B------:R-:W-:-:S14]  /*18f0*/  DSETP.GEU.AND P0, PT, |R2|, UR4, PT ;  /* 0x0000000402007e2a */ /* 0x000fdc000bf0e200 */
[----:B0-----:R-:W-:Y:S01]  /*1900*/  @!P0 FMUL R0, R0, 1.175494350822287508e-38 ;  /* 0x0080000000008820 */ /* 0x001fe20000400000 */
[----:B------:R-:W-:Y:S06]  /*1910*/  BRA `(.L_x_5431) ;  /* 0x0000000800307947 */ /* 0x000fec0003800000 */
.L_x_5439:
        /* <DEDUP_REMOVED lines=26> */
.L_x_5442:
        /* <DEDUP_REMOVED lines=13> */
.L_x_5441:
[----:B------:R-:W2:Y:S02]  /*1b90*/  LDG.E.U16 R0, desc[UR36][R2.64] ;  /* 0x0000002402007981 */ /* 0x000ea4000c1e1500 */
[----:B--2---:R-:W-:Y:S01]  /*1ba0*/  IMAD.U32 R0, R0, 0x10000, RZ ;  /* 0x0001000000007824 */ /* 0x004fe200078e00ff */
[----:B------:R-:W-:Y:S06]  /*1bb0*/  BRA `(.L_x_5431) ;  /* 0x0000000400887947 */ /* 0x000fec0003800000 */
.L_x_5438:
        /* <DEDUP_REMOVED lines=11> */
.L_x_5445:
        /* <DEDUP_REMOVED lines=20> */
.L_x_5447:
[----:B------:R-:W-:Y:S05]  /*1db0*/  BSYNC B0 ;  /* 0x0000000000007941 */ /* 0x000fea0003800000 */
.L_x_5446:
[----:B------:R-:W-:Y:S01]  /*1dc0*/  LEA R3, R0, 0x3b800000, 0x17 ;  /* 0x3b80000000037811 */ /* 0x000fe200078eb8ff */
[----:B------:R-:W-:-:S05]  /*1dd0*/  IMAD.SHL.U32 R0, R2, 0x100000, RZ ;  /* 0x0010000002007824 */ /* 0x000fca00078e00ff */
[----:B------:R-:W-:Y:S01]  /*1de0*/  LOP3.LUT R0, R3, R0, R4, 0xfe, !PT ;  /* 0x0000000003007212 */ /* 0x000fe200078efe04 */
[----:B------:R-:W-:Y:S06]  /*1df0*/  BRA `(.L_x_5431) ;  /* 0x0000000000f87947 */ /* 0x000fec0003800000 */
.L_x_5444:
        /* <DEDUP_REMOVED lines=20> */
.L_x_5449:
[----:B------:R-:W-:Y:S05]  /*1f40*/  BSYNC B0 ;  /* 0x0000000000007941 */ /* 0x000fea0003800000 */
.L_x_5448:
[----:B------:R-:W-:Y:S01]  /*1f50*/  LEA R3, R0, 0x37800000, 0x17 ;  /* 0x3780000000037811 */ /* 0x000fe200078eb8ff */
[----:B------:R-:W-:-:S05]  /*1f60*/  IMAD.SHL.U32 R0, R2, 0x200000, RZ ;  /* 0x0020000002007824 */ /* 0x000fca00078e00ff */
[----:B------:R-:W-:Y:S01]  /*1f70*/  LOP3.LUT R0, R3, R0, R4, 0xfe, !PT ;  /* 0x0000000003007212 */ /* 0x000fe200078efe04 */
[----:B------:R-:W-:Y:S06]  /*1f80*/  BRA `(.L_x_5431) ;  /* 0x0000000000947947 */ /* 0x000fec0003800000 */
.L_x_5443:
        /* <DEDUP_REMOVED lines=14> */
.L_x_5430:
        /* <DEDUP_REMOVED lines=16> */
.L_x_5452:
[----:B------:R-:W-:Y:S01]  /*2170*/  IMAD.MOV.U32 R0, RZ, RZ, RZ ;  /* 0x000000ffff007224 */ /* 0x000fe200078e00ff */
[----:B------:R-:W-:Y:S06]  /*2180*/  BRA `(.L_x_5431) ;  /* 0x0000000000147947 */ /* 0x000fec0003800000 */
.L_x_5451:
[----:B------:R-:W2:Y:S02]  /*2190*/  LDG.E.64 R2, desc[UR36][R2.64] ;  /* 0x0000002402027981 */ /* 0x000ea4000c1e1b00 */
[----:B--2---:R0:W1:Y:S01]  /*21a0*/  I2F.U64 R0, R2 ;  /* 0x0000000200007312 */ /* 0x0040620000301000 */
[----:B------:R-:W-:Y:S05]  /*21b0*/  BRA `(.L_x_5431) ;  /* 0x0000000000087947 */ /* 0x000fea0003800000 */
.L_x_5450:
[----:B------:R-:W2:Y:S02]  /*21c0*/  LDG.E R0, desc[UR36][R2.64] ;  /* 0x0000002402007981 */ /* 0x000ea4000c1e1900 */
[----:B--2---:R-:W-:-:S07]  /*21d0*/  I2FP.F32.U32 R0, R0 ;  /* 0x0000000000007245 */ /* 0x004fce0000201000 */
.L_x_5431:
[----:B------:R-:W-:Y:S05]  /*21e0*/  BSYNC B6 ;  /* 0x0000000000067941 */ /* 0x000fea0003800000 */
.L_x_5425:
        /* <DEDUP_REMOVED lines=17> */
.L_x_5456:
[----:B------:R-:W0:Y:S02]  /*2300*/  F2I.S64.TRUNC R2, R2 ;  /* 0x0000000200027311 */ /* 0x000e24000020d900 */
[----:B0-----:R-:W-:-:S05]  /*2310*/  IMAD.MOV.U32 R5, RZ, RZ, R2 ;  /* 0x000000ffff057224 */ /* 0x001fca00078e0002 */
[----:B------:R0:W-:Y:S01]  /*2320*/  STG.E.U8 desc[UR36][R16.64], R5 ;  /* 0x0000000510007986 */ /* 0x0001e2000c101124 */
[----:B------:R-:W-:Y:S05]  /*2330*/  BRA `(.L_x_5458) ;  /* 0x0000000c00407947 */ /* 0x000fea0003800000 */
.L_x_5455:
        /* <DEDUP_REMOVED lines=9> */
.L_x_5460:
[----:B------:R-:W0:Y:S02]  /*23d0*/  F2I.FTZ.TRUNC.NTZ R3, R2 ;  /* 0x0000000200037305 */ /* 0x000e24000021f100 */
[----:B0-----:R0:W-:Y:S01]  /*23e0*/  STG.E desc[UR36][R16.64], R3 ;  /* 0x0000000310007986 */ /* 0x0011e2000c101924 */
[----:B------:R-:W-:Y:S05]  /*23f0*/  BRA `(.L_x_5458) ;  /* 0x0000000c00107947 */ /* 0x000fea0003800000 */
.L_x_5459:
[----:B------:R-:W0:Y:S02]  /*2400*/  F2I.FTZ.TRUNC.NTZ R3, R2 ;  /* 0x0000000200037305 */ /* 0x000e24000021f100 */
[----:B0-----:R0:W-:Y:S01]  /*2410*/  STG.E.U16 desc[UR36][R16.64], R3 ;  /* 0x0000000310007986 */ /* 0x0011e2000c101524 */
[----:B------:R-:W-:Y:S05]  /*2420*/  BRA `(.L_x_5458) ;  /* 0x0000000c00047947 */ /* 0x000fea0003800000 */
.L_x_5454:
        /* <DEDUP_REMOVED lines=8> */
.L_x_5462:
[----:B------:R-:W-:-:S05]  /*24b0*/  F2FP.F16.F32.PACK_AB R2, RZ, R2 ;  /* 0x00000002ff02723e */ /* 0x000fca00000000ff */
[----:B------:R0:W-:Y:S01]  /*24c0*/  STG.E.U16 desc[UR36][R16.64], R2 ;  /* 0x0000000210007986 */ /* 0x0001e2000c101524 */
[----:B------:R-:W-:Y:S05]  /*24d0*/  BRA `(.L_x_5458) ;  /* 0x0000000800d87947 */ /* 0x000fea0003800000 */
.L_x_5461:
        /* <DEDUP_REMOVED lines=9> */
.L_x_5464:
[----:B------:R-:W-:-:S04]  /*2570*/  F2FP.F16.F32.PACK_AB R3, RZ, R2 ;  /* 0x00000002ff03723e */ /* 0x000fc800000000ff */
[----:B------:R-:W-:-:S05]  /*2580*/  PRMT R3, R3, 0x5410, RZ ;  /* 0x0000541003037816 */ /* 0x000fca00000000ff */
[----:B------:R0:W-:Y:S01]  /*2590*/  STG.E desc[UR36][R16.64], R3 ;  /* 0x0000000310007986 */ /* 0x0001e2000c101924 */
[----:B------:R-:W-:Y:S05]  /*25a0*/  BRA `(.L_x_5458) ;  /* 0x0000000800a47947 */ /* 0x000fea0003800000 */
.L_x_5463:
[----:B------:R-:W-:-:S06]  /*25b0*/  FMUL.FTZ R2, R2, 1 ;  /* 0x3f80000002027820 */ /* 0x000fcc0000410000 */
[----:B------:R-:W0:Y:S02]  /*25c0*/  F2F.F64.F32 R2, R2 ;  /* 0x0000000200027310 */ /* 0x000e240000201800 */
[----:B0-----:R0:W-:Y:S01]  /*25d0*/  STG.E.64 desc[UR36][R16.64], R2 ;  /* 0x0000000210007986 */ /* 0x0011e2000c101b24 */
[----:B------:R-:W-:Y:S05]  /*25e0*/  BRA `(.L_x_5458) ;  /* 0x0000000800947947 */ /* 0x000fea0003800000 */
.L_x_5453:
        /* <DEDUP_REMOVED lines=12> */
.L_x_5467:
[----:B------:R-:W-:Y:S01]  /*26b0*/  FMUL.FTZ R4, R2, 1 ;  /* 0x3f80000002047820 */ /* 0x000fe20000410000 */
[----:B------:R-:W-:-:S05]  /*26c0*/  CS2R R6, SRZ ;  /* 0x0000000000067805 */ /* 0x000fca000001ff00 */
[----:B------:R-:W0:Y:S02]  /*26d0*/  F2F.F64.F32 R4, R4 ;  /* 0x0000000400047310 */ /* 0x000e240000201800 */
[----:B0-----:R0:W-:Y:S01]  /*26e0*/  STG.E.128 desc[UR36][R16.64], R4 ;  /* 0x0000000410007986 */ /* 0x0011e2000c101d24 */
[----:B------:R-:W-:Y:S05]  /*26f0*/  BRA `(.L_x_5458) ;  /* 0x0000000800507947 */ /* 0x000fea0003800000 */
.L_x_5466:
        /* <DEDUP_REMOVED lines=20> */
.L_x_5471:
[----:B------:R-:W-:Y:S05]  /*2840*/  BSYNC B0 ;  /* 0x0000000000007941 */ /* 0x000fea0003800000 */
.L_x_5470:
[----:B------:R-:W-:-:S05]  /*2850*/  LOP3.LUT R5, R0, R5, RZ, 0xfc, !PT ;  /* 0x0000000500057212 */ /* 0x000fca00078efcff */
[----:B------:R0:W-:Y:S01]  /*2860*/  STG.E.U8 desc[UR36][R16.64], R5 ;  /* 0x0000000510007986 */ /* 0x0001e2000c101124 */
[----:B------:R-:W-:Y:S05]  /*2870*/  BRA `(.L_x_5458) ;  /* 0x0000000400f07947 */ /* 0x000fea0003800000 */
.L_x_5469:
        /* <DEDUP_REMOVED lines=12> */
.L_x_5473:
[----:B------:R-:W-:Y:S01]  /*2940*/  IMAD.MOV.U32 R0, RZ, RZ, 0x7f ;  /* 0x0000007fff007424 */ /* 0x000fe200078e00ff */
[----:B------:R-:W-:-:S04]  /*2950*/  ISETP.GT.U32.AND P0, PT, R4, 0x7f800000, PT ;  /* 0x7f8000000400780c */ /* 0x000fc80003f04070 */
[----:B------:R-:W-:-:S09]  /*2960*/  SEL R0, R0, 0x7c, P0 ;  /* 0x0000007c00007807 */ /* 0x000fd20000000000 */
.L_x_5474:
[----:B------:R-:W-:Y:S05]  /*2970*/  BSYNC B0 ;  /* 0x0000000000007941 */ /* 0x000fea0003800000 */
.L_x_5472:
[----:B------:R-:W-:-:S04]  /*2980*/  LOP3.LUT R2, R2, 0x80000000, RZ, 0xc0, !PT ;  /* 0x8000000002027812 */ /* 0x000fc800078ec0ff */
[----:B------:R-:W-:-:S04]  /*2990*/  SHF.R.U32.HI R3, RZ, 0x18, R2 ;  /* 0x00000018ff037819 */ /* 0x000fc80000011602 */
[----:B------:R-:W-:-:S05]  /*29a0*/  LOP3.LUT R3, R0, R3, RZ, 0xfc, !PT ;  /* 0x0000000300037212 */ /* 0x000fca00078efcff */
[----:B------:R0:W-:Y:S01]  /*29b0*/  STG.E.U8 desc[UR36][R16.64], R3 ;  /* 0x0000000310007986 */ /* 0x0001e2000c101124 */
[----:B------:R-:W-:Y:S05]  /*29c0*/  BRA `(.L_x_5458) ;  /* 0x00000004009c7947 */ /* 0x000fea0003800000 */
.L_x_5468:
[----:B------:R-:W-:-:S05]  /*29d0*/  F2FP.BF16.F32.PACK_AB R2, RZ, R2 ;  /* 0x00000002ff02723e */ /* 0x000fca00000010ff */
[----:B------:R0:W-:Y:S01]  /*29e0*/  STG.E.U16 desc[UR36][R16.64], R2 ;  /* 0x0000000210007986 */ /* 0x0001e2000c101524 */
[----:B------:R-:W-:Y:S05]  /*29f0*/  BRA `(.L_x_5458) ;  /* 0x0000000400907947 */ /* 0x000fea0003800000 */
.L_x_5465:
        /* <DEDUP_REMOVED lines=11> */
.L_x_5477:
        /* <DEDUP_REMOVED lines=16> */
.L_x_5480:
[----:B------:R-:W-:-:S04]  /*2bb0*/  LOP3.LUT R2, R2, 0x80000000, RZ, 0xc0, !PT ;  /* 0x8000000002027812 */ /* 0x000fc800078ec0ff */
[----:B------:R-:W-:-:S04]  /*2bc0*/  SHF.R.U32.HI R3, RZ, 0x18, R2 ;  /* 0x00000018ff037819 */ /* 0x000fc80000011602 */
[----:B------:R-:W-:-:S04]  /*2bd0*/  LOP3.LUT R0, R0, R3, RZ, 0xfc, !PT ;  /* 0x0000000300007212 */ /* 0x000fc800078efcff */
[----:B------:R-:W-:-:S07]  /*2be0*/  PRMT R8, R0, 0x7610, R8 ;  /* 0x0000761000087816 */ /* 0x000fce0000000008 */
.L_x_5479:
[----:B------:R-:W-:Y:S05]  /*2bf0*/  BSYNC B0 ;  /* 0x0000000000007941 */ /* 0x000fea0003800000 */
.L_x_5478:
[----:B------:R0:W-:Y:S01]  /*2c00*/  STG.E.U8 desc[UR36][R16.64], R8 ;  /* 0x0000000810007986 */ /* 0x0001e2000c101124 */
[----:B------:R-:W-:Y:S05]  /*2c10*/  BRA `(.L_x_5458) ;  /* 0x0000000400087947 */ /* 0x000fea0003800000 */
.L_x_5476:
        /* <DEDUP_REMOVED lines=16> */
.L_x_5483:
[----:B------:R-:W-:-:S04]  /*2d20*/  LOP3.LUT R2, R2, 0x80000000, RZ, 0xc0, !PT ;  /* 0x8000000002027812 */ /* 0x000fc800078ec0ff */
[----:B------:R-:W-:-:S04]  /*2d30*/  SHF.R.U32.HI R3, RZ, 0x18, R2 ;  /* 0x00000018ff037819 */ /* 0x000fc80000011602 */
[----:B------:R-:W-:-:S04]  /*2d40*/  LOP3.LUT R0, R0, R3, RZ, 0xfc, !PT ;  /* 0x0000000300007212 */ /* 0x000fc800078efcff */
[----:B------:R-:W-:-:S07]  /*2d50*/  PRMT R8, R0, 0x7610, R8 ;  /* 0x0000761000087816 */ /* 0x000fce0000000008 */
.L_x_5482:
[----:B------:R-:W-:Y:S05]  /*2d60*/  BSYNC B0 ;  /* 0x0000000000007941 */ /* 0x000fea0003800000 */
.L_x_5481:
[----:B------:R3:W-:Y:S01]  /*2d70*/  STG.E.U8 desc[UR36][R16.64], R8 ;  /* 0x0000000810007986 */ /* 0x0007e2000c101124 */
[----:B------:R-:W-:Y:S05]  /*2d80*/  BRA `(.L_x_5458) ;  /* 0x0000000000ac7947 */ /* 0x000fea0003800000 */
.L_x_5475:
        /* <DEDUP_REMOVED lines=21> */
.L_x_5457:
        /* <DEDUP_REMOVED lines=16> */
.L_x_5486:
[----:B------:R-:W-:Y:S05]  /*2fe0*/  BRA `(.L_x_5458) ;  /* 0x0000000000147947 */ /* 0x000fea0003800000 */
.L_x_5485:
[----:B------:R-:W0:Y:S02]  /*2ff0*/  F2I.U64.TRUNC R2, R2 ;  /* 0x0000000200027311 */ /* 0x000e24000020d800 */
[----:B0-----:R2:W-:Y:S01]  /*3000*/  STG.E.64 desc[UR36][R16.64], R2 ;  /* 0x0000000210007986 */ /* 0x0015e2000c101b24 */
[----:B------:R-:W-:Y:S05]  /*3010*/  BRA `(.L_x_5458) ;  /* 0x0000000000087947 */ /* 0x000fea0003800000 */
.L_x_5484:
[----:B------:R-:W0:Y:S02]  /*3020*/  F2I.FTZ.U32.TRUNC.NTZ R3, R2 ;  /* 0x0000000200037305 */ /* 0x000e24000021f000 */
[----:B0-----:R0:W-:Y:S02]  /*3030*/  STG.E desc[UR36][R16.64], R3 ;  /* 0x0000000310007986 */ /* 0x0011e4000c101924 */
.L_x_5458:
[----:B------:R-:W-:-:S04]  /*3040*/  IMAD R18, R23, 0x200, R18 ;  /* 0x0000020017127824 */ /* 0x000fc800078e0212 */
[----:B------:R-:W-:-:S07]  /*3050*/  VIADD R19, R18, 0x80 ;  /* 0x0000008012137836 */ /* 0x000fce0000000000 */
.L_x_5423:
[----:B------:R-:W-:Y:S05]  /*3060*/  BSYNC B7 ;  /* 0x0000000000077941 */ /* 0x000fea0003800000 */
.L_x_5422:
        /* <DEDUP_REMOVED lines=307> */
.L_x_5489:
        /* <DEDUP_REMOVED lines=22> */
.L_x_5494:
[----:B------:R-:W2:Y:S02]  /*4500*/  LDG.E.U8 R0, desc[UR36][R2.64] ;  /* 0x0000002402007981 */ /* 0x000ea4000c1e1100 */
[----:B--2---:R-:W-:Y:S01]  /*4510*/  I2FP.F32.U32 R0, R0 ;  /* 0x0000000000007245 */ /* 0x004fe20000201000 */
[----:B------:R-:W-:Y:S06]  /*4520*/  BRA `(.L_x_5496) ;  /* 0x0000000c002c7947 */ /* 0x000fec0003800000 */
.L_x_5493:
        /* <DEDUP_REMOVED lines=9> */
.L_x_5498:
[----:B------:R-:W2:Y:S02]  /*45c0*/  LDG.E R0, desc[UR36][R2.64] ;  /* 0x0000002402007981 */ /* 0x000ea4000c1e1900 */
[----:B--2---:R-:W-:Y:S01]  /*45d0*/  I2FP.F32.S32 R0, R0 ;  /* 0x0000000000007245 */ /* 0x004fe20000201400 */
[----:B------:R-:W-:Y:S06]  /*45e0*/  BRA `(.L_x_5496) ;  /* 0x0000000800fc7947 */ /* 0x000fec0003800000 */
.L_x_5497:
[----:B------:R-:W2:Y:S02]  /*45f0*/  LDG.E.U16 R0, desc[UR36][R2.64] ;  /* 0x0000002402007981 */ /* 0x000ea4000c1e1500 */
[----:B--2---:R-:W1:Y:S01]  /*4600*/  I2F.S16 R0, R0 ;  /* 0x0000000000007306 */ /* 0x004e620000101400 */
[----:B------:R-:W-:Y:S05]  /*4610*/  BRA `(.L_x_5496) ;  /* 0x0000000800f07947 */ /* 0x000fea0003800000 */
.L_x_5492:
        /* <DEDUP_REMOVED lines=8> */
.L_x_5500:
[----:B------:R-:W2:Y:S02]  /*46a0*/  LDG.E.U16 R0, desc[UR36][R2.64] ;  /* 0x0000002402007981 */ /* 0x000ea4000c1e1500 */
[----:B--2---:R-:W-:Y:S01]  /*46b0*/  HADD2.F32 R0, -RZ, R0.H0_H0 ;  /* 0x20000000ff007230 */ /* 0x004fe20000004100 */
[----:B------:R-:W-:Y:S06]  /*46c0*/  BRA `(.L_x_5496) ;  /* 0x0000000800c47947 */ /* 0x000fec0003800000 */
.L_x_5499:
        /* <DEDUP_REMOVED lines=8> */
.L_x_5502:
[----:B------:R-:W2:Y:S02]  /*4750*/  LDG.E.U16 R0, desc[UR36][R2.64] ;  /* 0x0000002402007981 */ /* 0x000ea4000c1e1500 */
[----:B--2---:R-:W-:Y:S01]  /*4760*/  HADD2.F32 R0, -RZ, R0.H0_H0 ;  /* 0x20000000ff007230 */ /* 0x004fe20000004100 */
[----:B------:R-:W-:Y:S06]  /*4770*/  BRA `(.L_x_5496) ;  /* 0x0000000800987947 */ /* 0x000fec0003800000 */
.L_x_5501:
[----:B------:R-:W2:Y:S01]  /*4780*/  LDG.E.64 R2, desc[UR36][R2.64] ;  /* 0x0000002402027981 */ /* 0x000ea2000c1e1b00 */
[----:B------:R-:W-:Y:S01]  /*4790*/  UMOV UR4, 0xf0000000 ;  /* 0xf000000000047882 */ /* 0x000fe20000000000 */
[----:B------:R-:W-:Y:S01]  /*47a0*/  UMOV UR5, 0x380fffff ;  /* 0x380fffff00057882 */ /* 0x000fe20000000000 */
[----:B--2---:R-:W0:Y:S01]  /*47b0*/  F2F.F32.F64 R0, R2 ;  /* 0x0000000200007310 */ /* 0x004e220000301000 */
[----:B------:R-:W-:-:S14]  /*47c0*/  DSETP.GEU.AND P0, PT, |R2|, UR4, PT ;  /* 0x0000000402007e2a */ /* 0x000fdc000bf0e200 */
[----:B0-----:R-:W-:Y:S01]  /*47d0*/  @!P0 FMUL R0, R0, 1.175494350822287508e-38 ;  /* 0x0080000000008820 */ /* 0x001fe20000400000 */
[----:B------:R-:W-:Y:S06]  /*47e0*/  BRA `(.L_x_5496) ;  /* 0x00000008007c7947 */ /* 0x000fec0003800000 */
.L_x_5491:
        /* <DEDUP_REMOVED lines=12> */
.L_x_5505:
[----:B------:R-:W2:Y:S01]  /*48b0*/  LDG.E.64 R2, desc[UR36][R2.64] ;  /* 0x0000002402027981 */ /* 0x000ea2000c1e1b00 */
[----:B------:R-:W-:Y:S01]  /*48c0*/  UMOV UR4, 0xf0000000 ;  /* 0xf000000000047882 */ /* 0x000fe20000000000 */
[----:B------:R-:W-:Y:S01]  /*48d0*/  UMOV UR5, 0x380fffff ;  /* 0x380fffff00057882 */ /* 0x000fe20000000000 */
[----:B--2---:R-:W0:Y:S01]  /*48e0*/  F2F.F32.F64 R0, R2 ;  /* 0x0000000200007310 */ /* 0x004e220000301000 */
[----:B------:R-:W-:-:S14]  /*48f0*/  DSETP.GEU.AND P0, PT, |R2|, UR4, PT ;  /* 0x0000000402007e2a */ /* 0x000fdc000bf0e200 */
[----:B0-----:R-:W-:Y:S01]  /*4900*/  @!P0 FMUL R0, R0, 1.175494350822287508e-38 ;  /* 0x0080000000008820 */ /* 0x001fe20000400000 */
[----:B------:R-:W-:Y:S06]  /*4910*/  BRA `(.L_x_5496) ;  /* 0x0000000800307947 */ /* 0x000fec0003800000 */
.L_x_5504:
        /* <DEDUP_REMOVED lines=26> */
.L_x_5507:
        /* <DEDUP_REMOVED lines=13> */
.L_x_5506:
[----:B------:R-:W2:Y:S02]  /*4b90*/  LDG.E.U16 R0, desc[UR36][R2.64] ;  /* 0x0000002402007981 */ /* 0x000ea4000c1e1500 */
[----:B--2---:R-:W-:Y:S01]  /*4ba0*/  IMAD.U32 R0, R0, 0x10000, RZ ;  /* 0x0001000000007824 */ /* 0x004fe200078e00ff */
[----:B------:R-:W-:Y:S06]  /*4bb0*/  BRA `(.L_x_5496) ;  /* 0x0000000400887947 */ /* 0x000fec0003800000 */
.L_x_5503:
        /* <DEDUP_REMOVED lines=11> */
.L_x_5510:
        /* <DEDUP_REMOVED lines=20> */
.L_x_5512:
[----:B------:R-:W-:Y:S05]  /*4db0*/  BSYNC B0 ;  /* 0x0000000000007941 */ /* 0x000fea0003800000 */
.L_x_5511:
[----:B------:R-:W-:Y:S01]  /*4dc0*/  LEA R3, R0, 0x3b800000, 0x17 ;  /* 0x3b80000000037811 */ /* 0x000fe200078eb8ff */
[----:B------:R-:W-:-:S05]  /*4dd0*/  IMAD.SHL.U32 R0, R2, 0x100000, RZ ;  /* 0x0010000002007824 */ /* 0x000fca00078e00ff */
[----:B------:R-:W-:Y:S01]  /*4de0*/  LOP3.LUT R0, R3, R0, R4, 0xfe, !PT ;  /* 0x0000000003007212 */ /* 0x000fe200078efe04 */
[----:B------:R-:W-:Y:S06]  /*4df0*/  BRA `(.L_x_5496) ;  /* 0x0000000000f87947 */ /* 0x000fec0003800000 */
.L_x_5509:
        /* <DEDUP_REMOVED lines=20> */
.L_x_5514:
[----:B------:R-:W-:Y:S05]  /*4f40*/  BSYNC B0 ;  /* 0x0000000000007941 */ /* 0x000fea0003800000 */
.L_x_5513:
[----:B------:R-:W-:Y:S01]  /*4f50*/  LEA R3, R0, 0x37800000, 0x17 ;  /* 0x3780000000037811 */ /* 0x000fe200078eb8ff */
[----:B------:R-:W-:-:S05]  /*4f60*/  IMAD.SHL.U32 R0, R2, 0x200000, RZ ;  /* 0x0020000002007824 */ /* 0x000fca00078e00ff */
[----:B------:R-:W-:Y:S01]  /*4f70*/  LOP3.LUT R0, R3, R0, R4, 0xfe, !PT ;  /* 0x0000000003007212 */ /* 0x000fe200078efe04 */
[----:B------:R-:W-:Y:S06]  /*4f80*/  BRA `(.L_x_5496) ;  /* 0x0000000000947947 */ /* 0x000fec0003800000 */
.L_x_5508:
        /* <DEDUP_REMOVED lines=14> */
.L_x_5495:
        /* <DEDUP_REMOVED lines=16> */
.L_x_5517:
[----:B------:R-:W-:Y:S01]  /*5170*/  IMAD.MOV.U32 R0, RZ, RZ, RZ ;  /* 0x000000ffff007224 */ /* 0x000fe200078e00ff */
[----:B------:R-:W-:Y:S06]  /*5180*/  BRA `(.L_x_5496) ;  /* 0x0000000000147947 */ /* 0x000fec0003800000 */
.L_x_5516:
[----:B------:R-:W2:Y:S02]  /*5190*/  LDG.E.64 R2, desc[UR36][R2.64] ;  /* 0x0000002402027981 */ /* 0x000ea4000c1e1b00 */
[----:B--2---:R0:W1:Y:S01]  /*51a0*/  I2F.U64 R0, R2 ;  /* 0x0000000200007312 */ /* 0x0040620000301000 */
[----:B------:R-:W-:Y:S05]  /*51b0*/  BRA `(.L_x_5496) ;  /* 0x0000000000087947 */ /* 0x000fea0003800000 */
.L_x_5515:
[----:B------:R-:W2:Y:S02]  /*51c0*/  LDG.E R0, desc[UR36][R2.64] ;  /* 0x0000002402007981 */ /* 0x000ea4000c1e1900 */
[----:B--2---:R-:W-:-:S07]  /*51d0*/  I2FP.F32.U32 R0, R0 ;  /* 0x0000000000007245 */ /* 0x004fce0000201000 */
.L_x_5496:
[----:B------:R-:W-:Y:S05]  /*51e0*/  BSYNC B6 ;  /* 0x0000000000067941 */ /* 0x000fea0003800000 */
.L_x_5490:
        /* <DEDUP_REMOVED lines=17> */
.L_x_5521:
[----:B------:R-:W0:Y:S02]  /*5300*/  F2I.S64.TRUNC R2, R2 ;  /* 0x0000000200027311 */ /* 0x000e24000020d900 */
[----:B0-----:R-:W-:-:S05]  /*5310*/  IMAD.MOV.U32 R5, RZ, RZ, R2 ;  /* 0x000000ffff057224 */ /* 0x001fca00078e0002 */
[----:B------:R4:W-:Y:S01]  /*5320*/  STG.E.U8 desc[UR36][R16.64], R5 ;  /* 0x0000000510007986 */ /* 0x0009e2000c101124 */
[----:B------:R-:W-:Y:S05]  /*5330*/  BRA `(.L_x_5523) ;  /* 0x0000000c00407947 */ /* 0x000fea0003800000 */
.L_x_5520:
        /* <DEDUP_REMOVED lines=9> */
.L_x_5525:
[----:B------:R-:W0:Y:S02]  /*53d0*/  F2I.FTZ.TRUNC.NTZ R3, R2 ;  /* 0x0000000200037305 */ /* 0x000e24000021f100 */
[----:B0-----:R2:W-:Y:S01]  /*53e0*/  STG.E desc[UR36][R16.64], R3 ;  /* 0x0000000310007986 */ /* 0x0015e2000c101924 */
[----:B------:R-:W-:Y:S05]  /*53f0*/  BRA `(.L_x_5523) ;  /* 0x0000000c00107947 */ /* 0x000fea0003800000 */
.L_x_5524:
[----:B------:R-:W0:Y:S02]  /*5400*/  F2I.FTZ.TRUNC.NTZ R3, R2 ;  /* 0x0000000200037305 */ /* 0x000e24000021f100 */
[----:B0-----:R0:W-:Y:S01]  /*5410*/  STG.E.U16 desc[UR36][R16.64], R3 ;  /* 0x0000000310007986 */ /* 0x0011e2000c101524 */
[----:B------:R-:W-:Y:S05]  /*5420*/  BRA `(.L_x_5523) ;  /* 0x0000000c00047947 */ /* 0x000fea0003800000 */
.L_x_5519:
        /* <DEDUP_REMOVED lines=8> */
.L_x_5527:
[----:B------:R-:W-:-:S05]  /*54b0*/  F2FP.F16.F32.PACK_AB R2, RZ, R2 ;  /* 0x00000002ff02723e */ /* 0x000fca00000000ff */
[----:B------:R0:W-:Y:S01]  /*54c0*/  STG.E.U16 desc[UR36][R16.64], R2 ;  /* 0x0000000210007986 */ /* 0x0001e2000c101524 */
[----:B------:R-:W-:Y:S05]  /*54d0*/  BRA `(.L_x_5523) ;  /* 0x0000000800d87947 */ /* 0x000fea0003800000 */
.L_x_5526:
        /* <DEDUP_REMOVED lines=9> */
.L_x_5529:
[----:B------:R-:W-:-:S04]  /*5570*/  F2FP.F16.F32.PACK_AB R3, RZ, R2 ;  /* 0x00000002ff03723e */ /* 0x000fc800000000ff */
[----:B------:R-:W-:-:S05]  /*5580*/  PRMT R3, R3, 0x5410, RZ ;  /* 0x0000541003037816 */ /* 0x000fca00000000ff */
[----:B------:R0:W-:Y:S01]  /*5590*/  STG.E desc[UR36][R16.64], R3 ;  /* 0x0000000310007986 */ /* 0x0001e2000c101924 */
[----:B------:R-:W-:Y:S05]  /*55a0*/  BRA `(.L_x_5523) ;  /* 0x0000000800a47947 */ /* 0x000fea0003800000 */
.L_x_5528:
[----:B------:R-:W-:-:S06]  /*55b0*/  FMUL.FTZ R2, R2, 1 ;  /* 0x3f80000002027820 */ /* 0x000fcc0000410000 */
[----:B------:R-:W0:Y:S02]  /*55c0*/  F2F.F64.F32 R2, R2 ;  /* 0x0000000200027310 */ /* 0x000e240000201800 */
[----:B0-----:R0:W-:Y:S01]  /*55d0*/  STG.E.64 desc[UR36][R16.64], R2 ;  /* 0x0000000210007986 */ /* 0x0011e2000c101b24 */
[----:B------:R-:W-:Y:S05]  /*55e0*/  BRA `(.L_x_5523) ;  /* 0x0000000800947947 */ /* 0x000fea0003800000 */
.L_x_5518:
        /* <DEDUP_REMOVED lines=12> */
.L_x_5532:
[----:B------:R-:W-:Y:S01]  /*56b0*/  FMUL.FTZ R4, R2, 1 ;  /* 0x3f80000002047820 */ /* 0x000fe20000410000 */
[----:B------:R-:W-:-:S05]  /*56c0*/  CS2R R6, SRZ ;  /* 0x0000000000067805 */ /* 0x000fca000001ff00 */
[----:B------:R-:W0:Y:S02]  /*56d0*/  F2F.F64.F32 R4, R4 ;  /* 0x0000000400047310 */ /* 0x000e240000201800 */
[----:B0-----:R0:W-:Y:S01]  /*56e0*/  STG.E.128 desc[UR36][R16.64], R4 ;  /* 0x0000000410007986 */ /* 0x0011e2000c101d24 */
[----:B------:R-:W-:Y:S05]  /*56f0*/  BRA `(.L_x_5523) ;  /* 0x0000000800507947 */ /* 0x000fea0003800000 */
.L_x_5531:
        /* <DEDUP_REMOVED lines=20> */
.L_x_5536:
[----:B------:R-:W-:Y:S05]  /*5840*/  BSYNC B0 ;  /* 0x0000000000007941 */ /* 0x000fea0003800000 */
.L_x_5535:
[----:B------:R-:W-:-:S05]  /*5850*/  LOP3.LUT R5, R0, R5, RZ, 0xfc, !PT ;  /* 0x0000000500057212 */ /* 0x000fca00078efcff */
[----:B------:R0:W-:Y:S01]  /*5860*/  STG.E.U8 desc[UR36][R16.64], R5 ;  /* 0x0000000510007986 */ /* 0x0001e2000c101124 */
[----:B------:R-:W-:Y:S05]  /*5870*/  BRA `(.L_x_5523) ;  /* 0x0000000400f07947 */ /* 0x000fea0003800000 */
.L_x_5534:
        /* <DEDUP_REMOVED lines=12> */
.L_x_5538:
[----:B------:R-:W-:Y:S01]  /*5940*/  IMAD.MOV.U32 R0, RZ, RZ, 0x7f ;  /* 0x0000007fff007424 */ /* 0x000fe200078e00ff */
[----:B------:R-:W-:-:S04]  /*5950*/  ISETP.GT.U32.AND P0, PT, R4, 0x7f800000, PT ;  /* 0x7f8000000400780c */ /* 0x000fc80003f04070 */
[----:B------:R-:W-:-:S09]  /*5960*/  SEL R0, R0, 0x7c, P0 ;  /* 0x0000007c00007807 */ /* 0x000fd20000000000 */
.L_x_5539:
[----:B------:R-:W-:Y:S05]  /*5970*/  BSYNC B0 ;  /* 0x0000000000007941 */ /* 0x000fea0003800000 */
.L_x_5537:
[----:B------:R-:W-:-:S04]  /*5980*/  LOP3.LUT R2, R2, 0x80000000, RZ, 0xc0, !PT ;  /* 0x8000000002027812 */ /* 0x000fc800078ec0ff */
[----:B------:R-:W-:-:S04]  /*5990*/  SHF.R.U32.HI R3, RZ, 0x18, R2 ;  /* 0x00000018ff037819 */ /* 0x000fc80000011602 */
[----:B------:R-:W-:-:S05]  /*59a0*/  LOP3.LUT R3, R0, R3, RZ, 0xfc, !PT ;  /* 0x0000000300037212 */ /* 0x000fca00078efcff */
[----:B------:R0:W-:Y:S01]  /*59b0*/  STG.E.U8 desc[UR36][R16.64], R3 ;  /* 0x0000000310007986 */ /* 0x0001e2000c101124 */
[----:B------:R-:W-:Y:S05]  /*59c0*/  BRA `(.L_x_5523) ;  /* 0x00000004009c7947 */ /* 0x000fea0003800000 */
.L_x_5533:
[----:B------:R-:W-:-:S05]  /*59d0*/  F2FP.BF16.F32.PACK_AB R2, RZ, R2 ;  /* 0x00000002ff02723e */ /* 0x000fca00000010ff */
[----:B------:R0:W-:Y:S01]  /*59e0*/  STG.E.U16 desc[UR36][R16.64], R2 ;  /* 0x0000000210007986 */ /* 0x0001e2000c101524 */
[----:B------:R-:W-:Y:S05]  /*59f0*/  BRA `(.L_x_5523) ;  /* 0x0000000400907947 */ /* 0x000fea0003800000 */
.L_x_5530:
        /* <DEDUP_REMOVED lines=11> */
.L_x_5542:
        /* <DEDUP_REMOVED lines=16> */
.L_x_5545:
[----:B------:R-:W-:-:S04]  /*5bb0*/  LOP3.LUT R2, R2, 0x80000000, RZ, 0xc0, !PT ;  /* 0x8000000002027812 */ /* 0x000fc800078ec0ff */
[----:B------:R-:W-:-:S04]  /*5bc0*/  SHF.R.U32.HI R3, RZ, 0x18, R2 ;  /* 0x00000018ff037819 */ /* 0x000fc80000011602 */
[----:B------:R-:W-:-:S04]  /*5bd0*/  LOP3.LUT R0, R0, R3, RZ, 0xfc, !PT ;  /* 0x0000000300007212 */ /* 0x000fc800078efcff */
[----:B------:R-:W-:-:S07]  /*5be0*/  PRMT R8, R0, 0x7610, R8 ;  /* 0x0000761000087816 */ /* 0x000fce0000000008 */
.L_x_5544:
[----:B------:R-:W-:Y:S05]  /*5bf0*/  BSYNC B0 ;  /* 0x0000000000007941 */ /* 0x000fea0003800000 */
.L_x_5543:
[----:B------:R0:W-:Y:S01]  /*5c00*/  STG.E.U8 desc[UR36][R16.64], R8 ;  /* 0x0000000810007986 */ /* 0x0001e2000c101124 */
[----:B------:R-:W-:Y:S05]  /*5c10*/  BRA `(.L_x_5523) ;  /* 0x0000000400087947 */ /* 0x000fea0003800000 */
.L_x_5541:
        /* <DEDUP_REMOVED lines=16> */
.L_x_5548:
[----:B------:R-:W-:-:S04]  /*5d20*/  LOP3.LUT R2, R2, 0x80000000, RZ, 0xc0, !PT ;  /* 0x8000000002027812 */ /* 0x000fc800078ec0ff */
[----:B------:R-:W-:-:S04]  /*5d30*/  SHF.R.U32.HI R3, RZ, 0x18, R2 ;  /* 0x00000018ff037819 */ /* 0x000fc80000011602 */
[----:B------:R-:W-:-:S04]  /*5d40*/  LOP3.LUT R0, R0, R3, RZ, 0xfc, !PT ;  /* 0x0000000300007212 */ /* 0x000fc800078efcff */
[----:B------:R-:W-:-:S07]  /*5d50*/  PRMT R8, R0, 0x7610, R8 ;  /* 0x0000761000087816 */ /* 0x000fce0000000008 */
.L_x_5547:
[----:B------:R-:W-:Y:S05]  /*5d60*/  BSYNC B0 ;  /* 0x0000000000007941 */ /* 0x000fea0003800000 */
.L_x_5546:
[----:B------:R0:W-:Y:S01]  /*5d70*/  STG.E.U8 desc[UR36][R16.64], R8 ;  /* 0x0000000810007986 */ /* 0x0001e2000c101124 */
[----:B------:R-:W-:Y:S05]  /*5d80*/  BRA `(.L_x_5523) ;  /* 0x0000000000ac7947 */ /* 0x000fea0003800000 */
.L_x_5540:
        /* <DEDUP_REMOVED lines=21> */
.L_x_5522:
        /* <DEDUP_REMOVED lines=16> */
.L_x_5551:
[----:B------:R-:W-:Y:S05]  /*5fe0*/  BRA `(.L_x_5523) ;  /* 0x0000000000147947 */ /* 0x000fea0003800000 */
.L_x_5550:
[----:B------:R-:W0:Y:S02]  /*5ff0*/  F2I.U64.TRUNC R2, R2 ;  /* 0x0000000200027311 */ /* 0x000e24000020d800 */
[----:B0-----:R0:W-:Y:S01]  /*6000*/  STG.E.64 desc[UR36][R16.64], R2 ;  /* 0x0000000210007986 */ /* 0x0011e2000c101b24 */
[----:B------:R-:W-:Y:S05]  /*6010*/  BRA `(.L_x_5523) ;  /* 0x0000000000087947 */ /* 0x000fea0003800000 */
.L_x_5549:
[----:B------:R-:W0:Y:S02]  /*6020*/  F2I.FTZ.U32.TRUNC.NTZ R3, R2 ;  /* 0x0000000200037305 */ /* 0x000e24000021f000 */
[----:B0-----:R0:W-:Y:S02]  /*6030*/  STG.E desc[UR36][R16.64], R3 ;  /* 0x0000000310007986 */ /* 0x0011e4000c101924 */
.L_x_5523:
[----:B------:R-:W-:-:S07]  /*6040*/  VIADD R19, R19, 0x80 ;  /* 0x0000008013137836 */ /* 0x000fce0000000000 */
.L_x_5488:
[----:B------:R-:W-:Y:S05]  /*6050*/  BSYNC B7 ;  /* 0x0000000000077941 */ /* 0x000fea0003800000 */
.L_x_5487:
        /* <DEDUP_REMOVED lines=307> */
.L_x_5554:
        /* <DEDUP_REMOVED lines=22> */
.L_x_5559:
[----:B------:R-:W2:Y:S02]  /*74f0*/  LDG.E.U8 R0, desc[UR36][R2.64] ;  /* 0x0000002402007981 */ /* 0x000ea4000c1e1100 */
[----:B--2---:R-:W-:Y:S01]  /*7500*/  I2FP.F32.U32 R0, R0 ;  /* 0x0000000000007245 */ /* 0x004fe20000201000 */
[----:B------:R-:W-:Y:S06]  /*7510*/  BRA `(.L_x_5561) ;  /* 0x0000000c002c7947 */ /* 0x000fec0003800000 */
.L_x_5558:
        /* <DEDUP_REMOVED lines=9> */
.L_x_5563:
[----:B------:R-:W2:Y:S02]  /*75b0*/  LDG.E R0, desc[UR36][R2.64] ;  /* 0x0000002402007981 */ /* 0x000ea4000c1e1900 */
[----:B--2---:R-:W-:Y:S01]  /*75c0*/  I2FP.F32.S32 R0, R0 ;  /* 0x0000000000007245 */ /* 0x004fe20000201400 */
[----:B------:R-:W-:Y:S06]  /*75d0*/  BRA `(.L_x_5561) ;  /* 0x0000000800fc7947 */ /* 0x000fec0003800000 */
.L_x_5562:
[----:B------:R-:W2:Y:S02]  /*75e0*/  LDG.E.U16 R0, desc[UR36][R2.64] ;  /* 0x0000002402007981 */ /* 0x000ea4000c1e1500 */
[----:B--2---:R-:W0:Y:S01]  /*75f0*/  I2F.S16 R0, R0 ;  /* 0x0000000000007306 */ /* 0x004e220000101400 */
[----:B------:R-:W-:Y:S05]  /*7600*/  BRA `(.L_x_5561) ;  /* 0x0000000800f07947 */ /* 0x000fea0003800000 */
.L_x_5557:
        /* <DEDUP_REMOVED lines=8> */
.L_x_5565:
[----:B------:R-:W2:Y:S02]  /*7690*/  LDG.E.U16 R0, desc[UR36][R2.64] ;  /* 0x0000002402007981 */ /* 0x000ea4000c1e1500 */
[----:B--2---:R-:W-:Y:S01]  /*76a0*/  HADD2.F32 R0, -RZ, R0.H0_H0 ;  /* 0x20000000ff007230 */ /* 0x004fe20000004100 */
[----:B------:R-:W-:Y:S06]  /*76b0*/  BRA `(.L_x_5561) ;  /* 0x0000000800c47947 */ /* 0x000fec0003800000 */
.L_x_5564:
        /* <DEDUP_REMOVED lines=8> */
.L_x_5567:
[----:B------:R-:W2:Y:S02]  /*7740*/  LDG.E.U16 R0, desc[UR36][R2.64] ;  /* 0x0000002402007981 */ /* 0x000ea4000c1e1500 */
[----:B--2---:R-:W-:Y:S01]  /*7750*/  HADD2.F32 R0, -RZ, R0.H0_H0 ;  /* 0x20000000ff007230 */ /* 0x004fe20000004100 */
[----:B------:R-:W-:Y:S06]  /*7760*/  BRA `(.L_x_5561) ;  /* 0x0000000800987947 */ /* 0x000fec0003800000 */
.L_x_5566:
[----:B------:R-:W2:Y:S01]  /*7770*/  LDG.E.64 R2, desc[UR36][R2.64] ;  /* 0x0000002402027981 */ /* 0x000ea2000c1e1b00 */
[----:B------:R-:W-:Y:S01]  /*7780*/  UMOV UR4, 0xf0000000 ;  /* 0xf000000000047882 */ /* 0x000fe20000000000 */
[----:B------:R-:W-:Y:S01]  /*7790*/  UMOV UR5, 0x380fffff ;  /* 0x380fffff00057882 */ /* 0x000fe20000000000 */
[----:B--2---:R-:W0:Y:S01]  /*77a0*/  F2F.F32.F64 R0, R2 ;  /* 0x0000000200007310 */ /* 0x004e220000301000 */
[----:B------:R-:W-:-:S14]  /*77b0*/  DSETP.GEU.AND P0, PT, |R2|, UR4, PT ;  /* 0x0000000402007e2a */ /* 0x000fdc000bf0e200 */
[----:B0-----:R-:W-:Y:S01]  /*77c0*/  @!P0 FMUL R0, R0, 1.175494350822287508e-38 ;  /* 0x0080000000008820 */ /* 0x001fe20000400000 */
[----:B------:R-:W-:Y:S06]  /*77d0*/  BRA `(.L_x_5561) ;  /* 0x00000008007c7947 */ /* 0x000fec0003800000 */
.L_x_5556:
        /* <DEDUP_REMOVED lines=12> */
.L_x_5570:
[----:B------:R-:W2:Y:S01]  /*78a0*/  LDG.E.64 R2, desc[UR36][R2.64] ;  /* 0x0000002402027981 */ /* 0x000ea2000c1e1b00 */
[----:B------:R-:W-:Y:S01]  /*78b0*/  UMOV UR4, 0xf0000000 ;  /* 0xf000000000047882 */ /* 0x000fe20000000000 */
[----:B------:R-:W-:Y:S01]  /*78c0*/  UMOV UR5, 0x380fffff ;  /* 0x380fffff00057882 */ /* 0x000fe20000000000 */
[----:B--2---:R-:W0:Y:S01]  /*78d0*/  F2F.F32.F64 R0, R2 ;  /* 0x0000000200007310 */ /* 0x004e220000301000 */
[----:B------:R-:W-:-:S14]  /*78e0*/  DSETP.GEU.AND P0, PT, |R2|, UR4, PT ;  /* 0x0000000402007e2a */ /* 0x000fdc000bf0e200 */
[----:B0-----:R-:W-:Y:S01]  /*78f0*/  @!P0 FMUL R0, R0, 1.175494350822287508e-38 ;  /* 0x0080000000008820 */ /* 0x001fe20000400000 */
[----:B------:R-:W-:Y:S06]  /*7900*/  BRA `(.L_x_5561) ;  /* 0x0000000800307947 */ /* 0x000fec0003800000 */
.L_x_5569:
        /* <DEDUP_REMOVED lines=26> */
.L_x_5572:
        /* <DEDUP_REMOVED lines=13> */
.L_x_5571:
[----:B------:R-:W2:Y:S02]  /*7b80*/  LDG.E.U16 R0, desc[UR36][R2.64] ;  /* 0x0000002402007981 */ /* 0x000ea4000c1e1500 */
[----:B--2---:R-:W-:Y:S01]  /*7b90*/  IMAD.U32 R0, R0, 0x10000, RZ ;  /* 0x0001000000007824 */ /* 0x004fe200078e00ff */
[----:B------:R-:W-:Y:S06]  /*7ba0*/  BRA `(.L_x_5561) ;  /* 0x0000000400887947 */ /* 0x000fec0003800000 */
.L_x_5568:
        /* <DEDUP_REMOVED lines=11> */
.L_x_5575:
        /* <DEDUP_REMOVED lines=20> */
.L_x_5577:
[----:B------:R-:W-:Y:S05]  /*7da0*/  BSYNC B0 ;  /* 0x0000000000007941 */ /* 0x000fea0003800000 */
.L_x_5576:
[----:B------:R-:W-:Y:S01]  /*7db0*/  LEA R3, R0, 0x3b800000, 0x17 ;  /* 0x3b80000000037811 */ /* 0x000fe200078eb8ff */
[----:B------:R-:W-:-:S05]  /*7dc0*/  IMAD.SHL.U32 R0, R2, 0x100000, RZ ;  /* 0x0010000002007824 */ /* 0x000fca00078e00ff */
[----:B------:R-:W-:Y:S01]  /*7dd0*/  LOP3.LUT R0, R3, R0, R4, 0xfe, !PT ;  /* 0x0000000003007212 */ /* 0x000fe200078efe04 */
[----:B------:R-:W-:Y:S06]  /*7de0*/  BRA `(.L_x_5561) ;  /* 0x0000000000f87947 */ /* 0x000fec0003800000 */
.L_x_5574:
        /* <DEDUP_REMOVED lines=20> */
.L_x_5579:
[----:B------:R-:W-:Y:S05]  /*7f30*/  BSYNC B0 ;  /* 0x0000000000007941 */ /* 0x000fea0003800000 */
.L_x_5578:
[----:B------:R-:W-:Y:S01]  /*7f40*/  LEA R3, R0, 0x37800000, 0x17 ;  /* 0x3780000000037811 */ /* 0x000fe200078eb8ff */
[----:B------:R-:W-:-:S05]  /*7f50*/  IMAD.SHL.U32 R0, R2, 0x200000, RZ ;  /* 0x0020000002007824 */ /* 0x000fca00078e00ff */
[----:B------:R-:W-:Y:S01]  /*7f60*/  LOP3.LUT R0, R3, R0, R4, 0xfe, !PT ;  /* 0x0000000003007212 */ /* 0x000fe200078efe04 */
[----:B------:R-:W-:Y:S06]  /*7f70*/  BRA `(.L_x_5561) ;  /* 0x0000000000947947 */ /* 0x000fec0003800000 */
.L_x_5573:
        /* <DEDUP_REMOVED lines=14> */
.L_x_5560:
        /* <DEDUP_REMOVED lines=16> */
.L_x_5582:
[----:B------:R-:W-:Y:S01]  /*8160*/  IMAD.MOV.U32 R0, RZ, RZ, RZ ;  /* 0x000000ffff007224 */ /* 0x000fe200078e00ff */
[----:B------:R-:W-:Y:S06]  /*8170*/  BRA `(.L_x_5561) ;  /* 0x0000000000147947 */ /* 0x000fec0003800000 */
.L_x_5581:
[----:B------:R-:W2:Y:S02]  /*8180*/  LDG.E.64 R2, desc[UR36][R2.64] ;  /* 0x0000002402027981 */ /* 0x000ea4000c1e1b00 */
[----:B--2---:R0:W1:Y:S01]  /*8190*/  I2F.U64 R0, R2 ;  /* 0x0000000200007312 */ /* 0x0040620000301000 */
[----:B------:R-:W-:Y:S05]  /*81a0*/  BRA `(.L_x_5561) ;  /* 0x0000000000087947 */ /* 0x000fea0003800000 */
.L_x_5580:
[----:B------:R-:W2:Y:S02]  /*81b0*/  LDG.E R0, desc[UR36][R2.64] ;  /* 0x0000002402007981 */ /* 0x000ea4000c1e1900 */
[----:B--2---:R-:W-:-:S07]  /*81c0*/  I2FP.F32.U32 R0, R0 ;  /* 0x0000000000007245 */ /* 0x004fce0000201000 */
.L_x_5561:
[----:B------:R-:W-:Y:S05]  /*81d0*/  BSYNC B6 ;  /* 0x0000000000067941 */ /* 0x000fea0003800000 */
.L_x_5555:
        /* <DEDUP_REMOVED lines=17> */
.L_x_5586:
[----:B------:R-:W0:Y:S02]  /*82f0*/  F2I.S64.TRUNC R2, R2 ;  /* 0x0000000200027311 */ /* 0x000e24000020d900 */
[----:B0-----:R-:W-:-:S05]  /*8300*/  IMAD.MOV.U32 R5, RZ, RZ, R2 ;  /* 0x000000ffff057224 */ /* 0x001fca00078e0002 */
[----:B------:R0:W-:Y:S01]  /*8310*/  STG.E.U8 desc[UR36][R16.64], R5 ;  /* 0x0000000510007986 */ /* 0x0001e2000c101124 */
[----:B------:R-:W-:Y:S05]  /*8320*/  BRA `(.L_x_5588) ;  /* 0x0000000c00407947 */ /* 0x000fea0003800000 */
.L_x_5585:
        /* <DEDUP_REMOVED lines=9> */
.L_x_5590:
[----:B------:R-:W0:Y:S02]  /*83c0*/  F2I.FTZ.TRUNC.NTZ R3, R2 ;  /* 0x0000000200037305 */ /* 0x000e24000021f100 */
[----:B0-----:R0:W-:Y:S01]  /*83d0*/  STG.E desc[UR36][R16.64], R3 ;  /* 0x0000000310007986 */ /* 0x0011e2000c101924 */
[----:B------:R-:W-:Y:S05]  /*83e0*/  BRA `(.L_x_5588) ;  /* 0x0000000c00107947 */ /* 0x000fea0003800000 */
.L_x_5589:
[----:B------:R-:W0:Y:S02]  /*83f0*/  F2I.FTZ.TRUNC.NTZ R3, R2 ;  /* 0x0000000200037305 */ /* 0x000e24000021f100 */
[----:B0-----:R0:W-:Y:S01]  /*8400*/  STG.E.U16 desc[UR36][R16.64], R3 ;  /* 0x0000000310007986 */ /* 0x0011e2000c101524 */
[----:B------:R-:W-:Y:S05]  /*8410*/  BRA `(.L_x_5588) ;  /* 0x0000000c00047947 */ /* 0x000fea0003800000 */
.L_x_5584:
        /* <DEDUP_REMOVED lines=8> */
.L_x_5592:
[----:B------:R-:W-:-:S05]  /*84a0*/  F2FP.F16.F32.PACK_AB R2, RZ, R2 ;  /* 0x00000002ff02723e */ /* 0x000fca00000000ff */
[----:B------:R0:W-:Y:S01]  /*84b0*/  STG.E.U16 desc[UR36][R16.64], R2 ;  /* 0x0000000210007986 */ /* 0x0001e2000c101524 */
[----:B------:R-:W-:Y:S05]  /*84c0*/  BRA `(.L_x_5588) ;  /* 0x0000000800d87947 */ /* 0x000fea0003800000 */
.L_x_5591:
        /* <DEDUP_REMOVED lines=9> */
.L_x_5594:
[----:B------:R-:W-:-:S04]  /*8560*/  F2FP.F16.F32.PACK_AB R3, RZ, R2 ;  /* 0x00000002ff03723e */ /* 0x000fc800000000ff */
[----:B------:R-:W-:-:S05]  /*8570*/  PRMT R3, R3, 0x5410, RZ ;  /* 0x0000541003037816 */ /* 0x000fca00000000ff */
[----:B------:R0:W-:Y:S01]  /*8580*/  STG.E desc[UR36][R16.64], R3 ;  /* 0x0000000310007986 */ /* 0x0001e2000c101924 */
[----:B------:R-:W-:Y:S05]  /*8590*/  BRA `(.L_x_5588) ;  /* 0x0000000800a47947 */ /* 0x000fea0003800000 */
.L_x_5593:
[----:B------:R-:W-:-:S06]  /*85a0*/  FMUL.FTZ R2, R2, 1 ;  /* 0x3f80000002027820 */ /* 0x000fcc0000410000 */
[----:B------:R-:W0:Y:S02]  /*85b0*/  F2F.F64.F32 R2, R2 ;  /* 0x0000000200027310 */ /* 0x000e240000201800 */
[----:B0-----:R0:W-:Y:S01]  /*85c0*/  STG.E.64 desc[UR36][R16.64], R2 ;  /* 0x0000000210007986 */ /* 0x0011e2000c101b24 */
[----:B------:R-:W-:Y:S05]  /*85d0*/  BRA `(.L_x_5588) ;  /* 0x0000000800947947 */ /* 0x000fea0003800000 */
.L_x_5583:
        /* <DEDUP_REMOVED lines=12> */
.L_x_5597:
[----:B------:R-:W-:Y:S01]  /*86a0*/  FMUL.FTZ R4, R2, 1 ;  /* 0x3f80000002047820 */ /* 0x000fe20000410000 */
[----:B------:R-:W-:-:S05]  /*86b0*/  CS2R R6, SRZ ;  /* 0x0000000000067805 */ /* 0x000fca000001ff00 */
[----:B------:R-:W0:Y:S02]  /*86c0*/  F2F.F64.F32 R4, R4 ;  /* 0x0000000400047310 */ /* 0x000e240000201800 */
[----:B0-----:R0:W-:Y:S01]  /*86d0*/  STG.E.128 desc[UR36][R16.64], R4 ;  /* 0x0000000410007986 */ /* 0x0011e2000c101d24 */
[----:B------:R-:W-:Y:S05]  /*86e0*/  BRA `(.L_x_5588) ;  /* 0x0000000800507947 */ /* 0x000fea0003800000 */
.L_x_5596:
        /* <DEDUP_REMOVED lines=20> */
.L_x_5601:
[----:B------:R-:W-:Y:S05]  /*8830*/  BSYNC B0 ;  /* 0x0000000000007941 */ /* 0x000fea0003800000 */
.L_x_5600:
[----:B------:R-:W-:-:S05]  /*8840*/  LOP3.LUT R5, R0, R5, RZ, 0xfc, !PT ;  /* 0x0000000500057212 */ /* 0x000fca00078efcff */
[----:B------:R0:W-:Y:S01]  /*8850*/  STG.E.U8 desc[UR36][R16.64], R5 ;  /* 0x0000000510007986 */ /* 0x0001e2000c101124 */
[----:B------:R-:W-:Y:S05]  /*8860*/  BRA `(.L_x_5588) ;  /* 0x0000000400f07947 */ /* 0x000fea0003800000 */
.L_x_5599:
        /* <DEDUP_REMOVED lines=12> */
.L_x_5603:
[----:B------:R-:W-:Y:S01]  /*8930*/  IMAD.MOV.U32 R0, RZ, RZ, 0x7f ;  /* 0x0000007fff007424 */ /* 0x000fe200078e00ff */
[----:B------:R-:W-:-:S04]  /*8940*/  ISETP.GT.U32.AND P0, PT, R4, 0x7f800000, PT ;  /* 0x7f8000000400780c */ /* 0x000fc80003f04070 */
[----:B------:R-:W-:-:S09]  /*8950*/  SEL R0, R0, 0x7c, P0 ;  /* 0x0000007c00007807 */ /* 0x000fd20000000000 */
.L_x_5604:
[----:B------:R-:W-:Y:S05]  /*8960*/  BSYNC B0 ;  /* 0x0000000000007941 */ /* 0x000fea0003800000 */
.L_x_5602:
[----:B------:R-:W-:-:S04]  /*8970*/  LOP3.LUT R2, R2, 0x80000000, RZ, 0xc0, !PT ;  /* 0x8000000002027812 */ /* 0x000fc800078ec0ff */
[----:B------:R-:W-:-:S04]  /*8980*/  SHF.R.U32.HI R3, RZ, 0x18, R2 ;  /* 0x00000018ff037819 */ /* 0x000fc80000011602 */
[----:B------:R-:W-:-:S05]  /*8990*/  LOP3.LUT R3, R0, R3, RZ, 0xfc, !PT ;  /* 0x0000000300037212 */ /* 0x000fca00078efcff */
[----:B------:R0:W-:Y:S01]  /*89a0*/  STG.E.U8 desc[UR36][R16.64], R3 ;  /* 0x0000000310007986 */ /* 0x0001e2000c101124 */
[----:B------:R-:W-:Y:S05]  /*89b0*/  BRA `(.L_x_5588) ;  /* 0x00000004009c7947 */ /* 0x000fea0003800000 */
.L_x_5598:
[----:B------:R-:W-:-:S05]  /*89c0*/  F2FP.BF16.F32.PACK_AB R2, RZ, R2 ;  /* 0x00000002ff02723e */ /* 0x000fca00000010ff */
[----:B------:R0:W-:Y:S01]  /*89d0*/  STG.E.U16 desc[UR36][R16.64], R2 ;  /* 0x0000000210007986 */ /* 0x0001e2000c101524 */
[----:B------:R-:W-:Y:S05]  /*89e0*/  BRA `(.L_x_5588) ;  /* 0x0000000400907947 */ /* 0x000fea0003800000 */
.L_x_5595:
        /* <DEDUP_REMOVED lines=11> */
.L_x_5607:
        /* <DEDUP_REMOVED lines=16> */
.L_x_5610:
[----:B------:R-:W-:-:S04]  /*8ba0*/  LOP3.LUT R2, R2, 0x80000000, RZ, 0xc0, !PT ;  /* 0x8000000002027812 */ /* 0x000fc800078ec0ff */
[----:B------:R-:W-:-:S04]  /*8bb0*/  SHF.R.U32.HI R3, RZ, 0x18, R2 ;  /* 0x00000018ff037819 */ /* 0x000fc80000011602 */
[----:B------:R-:W-:-:S04]  /*8bc0*/  LOP3.LUT R0, R0, R3, RZ, 0xfc, !PT ;  /* 0x0000000300007212 */ /* 0x000fc800078efcff */
[----:B------:R-:W-:-:S07]  /*8bd0*/  PRMT R8, R0, 0x7610, R8 ;  /* 0x0000761000087816 */ /* 0x000fce0000000008 */
.L_x_5609:
[----:B------:R-:W-:Y:S05]  /*8be0*/  BSYNC B0 ;  /* 0x0000000000007941 */ /* 0x000fea0003800000 */
.L_x_5608:
[----:B------:R3:W-:Y:S01]  /*8bf0*/  STG.E.U8 desc[UR36][R16.64], R8 ;  /* 0x0000000810007986 */ /* 0x0007e2000c101124 */
[----:B------:R-:W-:Y:S05]  /*8c00*/  BRA `(.L_x_5588) ;  /* 0x0000000400087947 */ /* 0x000fea0003800000 */
.L_x_5606:
        /* <DEDUP_REMOVED lines=16> */
.L_x_5613:
[----:B------:R-:W-:-:S04]  /*8d10*/  LOP3.LUT R2, R2, 0x80000000, RZ, 0xc0, !PT ;  /* 0x8000000002027812 */ /* 0x000fc800078ec0ff */
[----:B------:R-:W-:-:S04]  /*8d20*/  SHF.R.U32.HI R3, RZ, 0x18, R2 ;  /* 0x00000018ff037819 */ /* 0x000fc80000011602 */
[----:B------:R-:W-:-:S04]  /*8d30*/  LOP3.LUT R0, R0, R3, RZ, 0xfc, !PT ;  /* 0x0000000300007212 */ /* 0x000fc800078efcff */
[----:B------:R-:W-:-:S07]  /*8d40*/  PRMT R8, R0, 0x7610, R8 ;  /* 0x0000761000087816 */ /* 0x000fce0000000008 */
.L_x_5612:
[----:B------:R-:W-:Y:S05]  /*8d50*/  BSYNC B0 ;  /* 0x0000000000007941 */ /* 0x000fea0003800000 */
.L_x_5611:
[----:B------:R0:W-:Y:S01]  /*8d60*/  STG.E.U8 desc[UR36][R16.64], R8 ;  /* 0x0000000810007986 */ /* 0x0001e2000c101124 */
[----:B------:R-:W-:Y:S05]  /*8d70*/  BRA `(.L_x_5588) ;  /* 0x0000000000ac7947 */ /* 0x000fea0003800000 */
.L_x_5605:
        /* <DEDUP_REMOVED lines=21> */
.L_x_5587:
        /* <DEDUP_REMOVED lines=16> */
.L_x_5616:
[----:B------:R-:W-:Y:S05]  /*8fd0*/  BRA `(.L_x_5588) ;  /* 0x0000000000147947 */ /* 0x000fea0003800000 */
.L_x_5615:
[----:B------:R-:W0:Y:S02]  /*8fe0*/  F2I.U64.TRUNC R2, R2 ;  /* 0x0000000200027311 */ /* 0x000e24000020d800 */
[----:B0-----:R2:W-:Y:S01]  /*8ff0*/  STG.E.64 desc[UR36][R16.64], R2 ;  /* 0x0000000210007986 */ /* 0x0015e2000c101b24 */
[----:B------:R-:W-:Y:S05]  /*9000*/  BRA `(.L_x_5588) ;  /* 0x0000000000087947 */ /* 0x000fea0003800000 */
.L_x_5614:
[----:B------:R-:W0:Y:S02]  /*9010*/  F2I.FTZ.U32.TRUNC.NTZ R3, R2 ;  /* 0x0000000200037305 */ /* 0x000e24000021f000 */
[----:B0-----:R0:W-:Y:S02]  /*9020*/  STG.E desc[UR36][R16.64], R3 ;  /* 0x0000000310007986 */ /* 0x0011e4000c101924 */
.L_x_5588:
[----:B------:R-:W-:-:S07]  /*9030*/  VIADD R19, R19, 0x80 ;  /* 0x0000008013137836 */ /* 0x000fce0000000000 */
.L_x_5553:
[----:B------:R-:W-:Y:S05]  /*9040*/  BSYNC B7 ;  /* 0x0000000000077941 */ /* 0x000fea0003800000 */
.L_x_5552:
        /* <DEDUP_REMOVED lines=306> */
.L_x_5617:
        /* <DEDUP_REMOVED lines=22> */
.L_x_5622:
[----:B------:R-:W2:Y:S02]  /*a4d0*/  LDG.E.U8 R0, desc[UR36][R2.64] ;  /* 0x0000002402007981 */ /* 0x000ea4000c1e1100 */
[----:B--2---:R-:W-:Y:S01]  /*a4e0*/  I2FP.F32.U32 R0, R0 ;  /* 0x0000000000007245 */ /* 0x004fe20000201000 */
[----:B------:R-:W-:Y:S06]  /*a4f0*/  BRA `(.L_x_5624) ;  /* 0x0000000c002c7947 */ /* 0x000fec0003800000 */
.L_x_5621:
        /* <DEDUP_REMOVED lines=9> */
.L_x_5626:
[----:B------:R-:W2:Y:S02]  /*a590*/  LDG.E R0, desc[UR36][R2.64] ;  /* 0x0000002402007981 */ /* 0x000ea4000c1e1900 */
[----:B--2---:R-:W-:Y:S01]  /*a5a0*/  I2FP.F32.S32 R0, R0 ;  /* 0x0000000000007245 */ /* 0x004fe20000201400 */
[----:B------:R-:W-:Y:S06]  /*a5b0*/  BRA `(.L_x_5624) ;  /* 0x0000000800fc7947 */ /* 0x000fec0003800000 */
.L_x_5625:
[----:B------:R-:W2:Y:S02]  /*a5c0*/  LDG.E.U16 R0, desc[UR36][R2.64] ;  /* 0x0000002402007981 */ /* 0x000ea4000c1e1500 */
[----:B--2---:R-:W0:Y:S01]  /*a5d0*/  I2F.S16 R0, R0 ;  /* 0x0000000000007306 */ /* 0x004e220000101400 */
[----:B------:R-:W-:Y:S05]  /*a5e0*/  BRA `(.L_x_5624) ;  /* 0x0000000800f07947 */ /* 0x000fea0003800000 */
.L_x_5620:
        /* <DEDUP_REMOVED lines=8> */
.L_x_5628:
[----:B------:R-:W2:Y:S02]  /*a670*/  LDG.E.U16 R0, desc[UR36][R2.64] ;  /* 0x0000002402007981 */ /* 0x000ea4000c1e1500 */
[----:B--2---:R-:W-:Y:S01]  /*a680*/  HADD2.F32 R0, -RZ, R0.H0_H0 ;  /* 0x20000000ff007230 */ /* 0x004fe20000004100 */
[----:B------:R-:W-:Y:S06]  /*a690*/  BRA `(.L_x_5624) ;  /* 0x0000000800c47947 */ /* 0x000fec0003800000 */
.L_x_5627:
        /* <DEDUP_REMOVED lines=8> */
.L_x_5630:
[----:B------:R-:W2:Y:S02]  /*a720*/  LDG.E.U16 R0, desc[UR36][R2.64] ;  /* 0x0000002402007981 */ /* 0x000ea4000c1e1500 */
[----:B--2---:R-:W-:Y:S01]  /*a730*/  HADD2.F32 R0, -RZ, R0.H0_H0 ;  /* 0x20000000ff007230 */ /* 0x004fe20000004100 */
[----:B------:R-:W-:Y:S06]  /*a740*/  BRA `(.L_x_5624) ;  /* 0x0000000800987947 */ /* 0x000fec0003800000 */
.L_x_5629:
[----:B------:R-:W2:Y:S01]  /*a750*/  LDG.E.64 R2, desc[UR36][R2.64] ;  /* 0x0000002402027981 */ /* 0x000ea2000c1e1b00 */
[----:B------:R-:W-:Y:S01]  /*a760*/  UMOV UR4, 0xf0000000 ;  /* 0xf000000000047882 */ /* 0x000fe20000000000 */
[----:B------:R-:W-:Y:S01]  /*a770*/  UMOV UR5, 0x380fffff ;  /* 0x380fffff00057882 */ /* 0x000fe20000000000 */
[----:B--2---:R-:W0:Y:S01]  /*a780*/  F2F.F32.F64 R0, R2 ;  /* 0x0000000200007310 */ /* 0x004e220000301000 */
[----:B------:R-:W-:-:S14]  /*a790*/  DSETP.GEU.AND P0, PT, |R2|, UR4, PT ;  /* 0x0000000402007e2a */ /* 0x000fdc000bf0e200 */
[----:B0-----:R-:W-:Y:S01]  /*a7a0*/  @!P0 FMUL R0, R0, 1.175494350822287508e-38 ;  /* 0x0080000000008820 */ /* 0x001fe20000400000 */
[----:B------:R-:W-:Y:S06]  /*a7b0*/  BRA `(.L_x_5624) ;  /* 0x00000008007c7947 */ /* 0x000fec0003800000 */
.L_x_5619:
        /* <DEDUP_REMOVED lines=12> */
.L_x_5633:
[----:B------:R-:W2:Y:S01]  /*a880*/  LDG.E.64 R2, desc[UR36][R2.64] ;  /* 0x0000002402027981 */ /* 0x000ea2000c1e1b00 */
[----:B------:R-:W-:Y:S01]  /*a890*/  UMOV UR4, 0xf0000000 ;  /* 0xf000000000047882 */ /* 0x000fe20000000000 */
[----:B------:R-:W-:Y:S01]  /*a8a0*/  UMOV UR5, 0x380fffff ;  /* 0x380fffff00057882 */ /* 0x000fe20000000000 */
[----:B--2---:R-:W0:Y:S01]  /*a8b0*/  F2F.F32.F64 R0, R2 ;  /* 0x0000000200007310 */ /* 0x004e220000301000 */
[----:B------:R-:W-:-:S14]  /*a8c0*/  DSETP.GEU.AND P0, PT, |R2|, UR4, PT ;  /* 0x0000000402007e2a */ /* 0x000fdc000bf0e200 */
[----:B0-----:R-:W-:Y:S01]  /*a8d0*/  @!P0 FMUL R0, R0, 1.175494350822287508e-38 ;  /* 0x0080000000008820 */ /* 0x001fe20000400000 */
[----:B------:R-:W-:Y:S06]  /*a8e0*/  BRA `(.L_x_5624) ;  /* 0x0000000800307947 */ /* 0x000fec0003800000 */
.L_x_5632:
        /* <DEDUP_REMOVED lines=26> */
.L_x_5635:
        /* <DEDUP_REMOVED lines=13> */
.L_x_5634:
[----:B------:R-:W2:Y:S02]  /*ab60*/  LDG.E.U16 R0, desc[UR36][R2.64] ;  /* 0x0000002402007981 */ /* 0x000ea4000c1e1500 */
[----:B--2---:R-:W-:Y:S01]  /*ab70*/  IMAD.U32 R0, R0, 0x10000, RZ ;  /* 0x0001000000007824 */ /* 0x004fe200078e00ff */
[----:B------:R-:W-:Y:S06]  /*ab80*/  BRA `(.L_x_5624) ;  /* 0x0000000400887947 */ /* 0x000fec0003800000 */
.L_x_5631:
        /* <DEDUP_REMOVED lines=11> */
.L_x_5638:
        /* <DEDUP_REMOVED lines=20> */
.L_x_5640:
[----:B------:R-:W-:Y:S05]  /*ad80*/  BSYNC B0 ;  /* 0x0000000000007941 */ /* 0x000fea0003800000 */
.L_x_5639:
[----:B------:R-:W-:Y:S01]  /*ad90*/  LEA R3, R0, 0x3b800000, 0x17 ;  /* 0x3b80000000037811 */ /* 0x000fe200078eb8ff */
[----:B------:R-:W-:-:S05]  /*ada0*/  IMAD.SHL.U32 R0, R2, 0x100000, RZ ;  /* 0x0010000002007824 */ /* 0x000fca00078e00ff */
[----:B------:R-:W-:Y:S01]  /*adb0*/  LOP3.LUT R0, R3, R0, R4, 0xfe, !PT ;  /* 0x0000000003007212 */ /* 0x000fe200078efe04 */
[----:B------:R-:W-:Y:S06]  /*adc0*/  BRA `(.L_x_5624) ;  /* 0x0000000000f87947 */ /* 0x000fec0003800000 */
.L_x_5637:
        /* <DEDUP_REMOVED lines=20> */
.L_x_5642:
[----:B------:R-:W-:Y:S05]  /*af10*/  BSYNC B0 ;  /* 0x0000000000007941 */ /* 0x000fea0003800000 */
.L_x_5641:
[----:B------:R-:W-:Y:S01]  /*af20*/  LEA R3, R0, 0x37800000, 0x17 ;  /* 0x3780000000037811 */ /* 0x000fe200078eb8ff */
[----:B------:R-:W-:-:S05]  /*af30*/  IMAD.SHL.U32 R0, R2, 0x200000, RZ ;  /* 0x0020000002007824 */ /* 0x000fca00078e00ff */
[----:B------:R-:W-:Y:S01]  /*af40*/  LOP3.LUT R0, R3, R0, R4, 0xfe, !PT ;  /* 0x0000000003007212 */ /* 0x000fe200078efe04 */
[----:B------:R-:W-:Y:S06]  /*af50*/  BRA `(.L_x_5624) ;  /* 0x0000000000947947 */ /* 0x000fec0003800000 */
.L_x_5636:
        /* <DEDUP_REMOVED lines=14> */
.L_x_5623:
        /* <DEDUP_REMOVED lines=16> */
.L_x_5645:
[----:B------:R-:W-:Y:S01]  /*b140*/  IMAD.MOV.U32 R0, RZ, RZ, RZ ;  /* 0x000000ffff007224 */ /* 0x000fe200078e00ff */
[----:B------:R-:W-:Y:S06]  /*b150*/  BRA `(.L_x_5624) ;  /* 0x0000000000147947 */ /* 0x000fec0003800000 */
.L_x_5644:
[----:B------:R-:W2:Y:S02]  /*b160*/  LDG.E.64 R2, desc[UR36][R2.64] ;  /* 0x0000002402027981 */ /* 0x000ea4000c1e1b00 */
[----:B--2---:R0:W1:Y:S01]  /*b170*/  I2F.U64 R0, R2 ;  /* 0x0000000200007312 */ /* 0x0040620000301000 */
[----:B------:R-:W-:Y:S05]  /*b180*/  BRA `(.L_x_5624) ;  /* 0x0000000000087947 */ /* 0x000fea0003800000 */
.L_x_5643:
[----:B------:R-:W2:Y:S02]  /*b190*/  LDG.E R0, desc[UR36][R2.64] ;  /* 0x0000002402007981 */ /* 0x000ea4000c1e1900 */
[----:B--2---:R-:W-:-:S07]  /*b1a0*/  I2FP.F32.U32 R0, R0 ;  /* 0x0000000000007245 */ /* 0x004fce0000201000 */
.L_x_5624:
[----:B------:R-:W-:Y:S05]  /*b1b0*/  BSYNC B6 ;  /* 0x0000000000067941 */ /* 0x000fea0003800000 */
.L_x_5618:
        /* <DEDUP_REMOVED lines=17> */
.L_x_5649:
[----:B------:R-:W0:Y:S02]  /*b2d0*/  F2I.S64.TRUNC R2, R2 ;  /* 0x0000000200027311 */ /* 0x000e24000020d900 */
[----:B0-----:R-:W-:-:S05]  /*b2e0*/  IMAD.MOV.U32 R5, RZ, RZ, R2 ;  /* 0x000000ffff057224 */ /* 0x001fca00078e0002 */
[----:B------:R-:W-:Y:S01]  /*b2f0*/  STG.E.U8 desc[UR36][R16.64], R5 ;  /* 0x0000000510007986 */ /* 0x000fe2000c101124 */
[----:B------:R-:W-:Y:S05]  /*b300*/  EXIT ;  /* 0x000000000000794d */ /* 0x000fea0003800000 */
.L_x_5648:
        /* <DEDUP_REMOVED lines=9> */
.L_x_5652:
[----:B------:R-:W0:Y:S02]  /*b3a0*/  F2I.FTZ.TRUNC.NTZ R3, R2 ;  /* 0x0000000200037305 */ /* 0x000e24000021f100 */
[----:B0-----:R-:W-:Y:S01]  /*b3b0*/  STG.E desc[UR36][R16.64], R3 ;  /* 0x0000000310007986 */ /* 0x001fe2000c101924 */
[----:B------:R-:W-:Y:S05]  /*b3c0*/  EXIT ;  /* 0x000000000000794d */ /* 0x000fea0003800000 */
.L_x_5651:
[----:B------:R-:W0:Y:S02]  /*b3d0*/  F2I.FTZ.TRUNC.NTZ R3, R2 ;  /* 0x0000000200037305 */ /* 0x000e24000021f100 */
[----:B0-----:R-:W-:Y:S01]  /*b3e0*/  STG.E.U16 desc[UR36][R16.64], R3 ;  /* 0x0000000310007986 */ /* 0x001fe2000c101524 */
[----:B------:R-:W-:Y:S05]  /*b3f0*/  EXIT ;  /* 0x000000000000794d */ /* 0x000fea0003800000 */
.L_x_5647:
        /* <DEDUP_REMOVED lines=8> */
.L_x_5654:
[----:B------:R-:W-:-:S05]  /*b480*/  F2FP.F16.F32.PACK_AB R2, RZ, R2 ;  /* 0x00000002ff02723e */ /* 0x000fca00000000ff */
[----:B------:R-:W-:Y:S01]  /*b490*/  STG.E.U16 desc[UR36][R16.64], R2 ;  /* 0x0000000210007986 */ /* 0x000fe2000c101524 */
[----:B------:R-:W-:Y:S05]  /*b4a0*/  EXIT ;  /* 0x000000000000794d */ /* 0x000fea0003800000 */
.L_x_5653:
        /* <DEDUP_REMOVED lines=9> */
.L_x_5656:
[----:B------:R-:W-:-:S04]  /*b540*/  F2FP.F16.F32.PACK_AB R3, RZ, R2 ;  /* 0x00000002ff03723e */ /* 0x000fc800000000ff */
[----:B------:R-:W-:-:S05]  /*b550*/  PRMT R3, R3, 0x5410, RZ ;  /* 0x0000541003037816 */ /* 0x000fca00000000ff */
[----:B------:R-:W-:Y:S01]  /*b560*/  STG.E desc[UR36][R16.64], R3 ;  /* 0x0000000310007986 */ /* 0x000fe2000c101924 */
[----:B------:R-:W-:Y:S05]  /*b570*/  EXIT ;  /* 0x000000000000794d */ /* 0x000fea0003800000 */
.L_x_5655:
[----:B------:R-:W-:-:S06]  /*b580*/  FMUL.FTZ R2, R2, 1 ;  /* 0x3f80000002027820 */ /* 0x000fcc0000410000 */
[----:B------:R-:W0:Y:S02]  /*b590*/  F2F.F64.F32 R2, R2 ;  /* 0x0000000200027310 */ /* 0x000e240000201800 */
[----:B0-----:R-:W-:Y:S01]  /*b5a0*/  STG.E.64 desc[UR36][R16.64], R2 ;  /* 0x0000000210007986 */ /* 0x001fe2000c101b24 */
[----:B------:R-:W-:Y:S05]  /*b5b0*/  EXIT ;  /* 0x000000000000794d */ /* 0x000fea0003800000 */
.L_x_5646:
        /* <DEDUP_REMOVED lines=12> */
.L_x_5659:
[----:B------:R-:W-:Y:S01]  /*b680*/  FMUL.FTZ R4, R2, 1 ;  /* 0x3f80000002047820 */ /* 0x000fe20000410000 */
[----:B------:R-:W-:-:S05]  /*b690*/  CS2R R6, SRZ ;  /* 0x0000000000067805 */ /* 0x000fca000001ff00 */
[----:B------:R-:W0:Y:S02]  /*b6a0*/  F2F.F64.F32 R4, R4 ;  /* 0x0000000400047310 */ /* 0x000e240000201800 */
[----:B0-----:R-:W-:Y:S01]  /*b6b0*/  STG.E.128 desc[UR36][R16.64], R4 ;  /* 0x0000000410007986 */ /* 0x001fe2000c101d24 */
[----:B------:R-:W-:Y:S05]  /*b6c0*/  EXIT ;  /* 0x000000000000794d */ /* 0x000fea0003800000 */
.L_x_5658:
        /* <DEDUP_REMOVED lines=20> */
.L_x_5663:
[----:B------:R-:W-:Y:S05]  /*b810*/  BSYNC B0 ;  /* 0x0000000000007941 */ /* 0x000fea0003800000 */
.L_x_5662:
[----:B------:R-:W-:-:S05]  /*b820*/  LOP3.LUT R5, R0, R5, RZ, 0xfc, !PT ;  /* 0x0000000500057212 */ /* 0x000fca00078efcff */
[----:B------:R-:W-:Y:S01]  /*b830*/  STG.E.U8 desc[UR36][R16.64], R5 ;  /* 0x0000000510007986 */ /* 0x000fe2000c101124 */
[----:B------:R-:W-:Y:S05]  /*b840*/  EXIT ;  /* 0x000000000000794d */ /* 0x000fea0003800000 */
.L_x_5661:
        /* <DEDUP_REMOVED lines=12> */
.L_x_5665:
[----:B------:R-:W-:Y:S01]  /*b910*/  IMAD.MOV.U32 R0, RZ, RZ, 0x7f ;  /* 0x0000007fff007424 */ /* 0x000fe200078e00ff */
[----:B------:R-:W-:-:S04]  /*b920*/  ISETP.GT.U32.AND P0, PT, R4, 0x7f800000, PT ;  /* 0x7f8000000400780c */ /* 0x000fc80003f04070 */
[----:B------:R-:W-:-:S09]  /*b930*/  SEL R0, R0, 0x7c, P0 ;  /* 0x0000007c00007807 */ /* 0x000fd20000000000 */
.L_x_5666:
[----:B------:R-:W-:Y:S05]  /*b940*/  BSYNC B0 ;  /* 0x0000000000007941 */ /* 0x000fea0003800000 */
.L_x_5664:
[----:B------:R-:W-:-:S04]  /*b950*/  LOP3.LUT R2, R2, 0x80000000, RZ, 0xc0, !PT ;  /* 0x8000000002027812 */ /* 0x000fc800078ec0ff */
[----:B------:R-:W-:-:S04]  /*b960*/  SHF.R.U32.HI R3, RZ, 0x18, R2 ;  /* 0x00000018ff037819 */ /* 0x000fc80000011602 */
[----:B------:R-:W-:-:S05]  /*b970*/  LOP3.LUT R3, R0, R3, RZ, 0xfc, !PT ;  /* 0x0000000300037212 */ /* 0x000fca00078efcff */
[----:B------:R-:W-:Y:S01]  /*b980*/  STG.E.U8 desc[UR36][R16.64], R3 ;  /* 0x0000000310007986 */ /* 0x000fe2000c101124 */
[----:B------:R-:W-:Y:S05]  /*b990*/  EXIT ;  /* 0x000000000000794d */ /* 0x000fea0003800000 */
.L_x_5660:
[----:B------:R-:W-:-:S05]  /*b9a0*/  F2FP.BF16.F32.PACK_AB R2, RZ, R2 ;  /* 0x00000002ff02723e */ /* 0x000fca00000010ff */
[----:B------:R-:W-:Y:S01]  /*b9b0*/  STG.E.U16 desc[UR36][R16.64], R2 ;  /* 0x0000000210007986 */ /* 0x000fe2000c101524 */
[----:B------:R-:W-:Y:S05]  /*b9c0*/  EXIT ;  /* 0x000000000000794d */ /* 0x000fea0003800000 */
.L_x_5657:
        /* <DEDUP_REMOVED lines=11> */
.L_x_5669:
        /* <DEDUP_REMOVED lines=16> */
.L_x_5672:
[----:B------:R-:W-:-:S04]  /*bb80*/  LOP3.LUT R2, R2, 0x80000000, RZ, 0xc0, !PT ;  /* 0x8000000002027812 */ /* 0x000fc800078ec0ff */
[----:B------:R-:W-:-:S04]  /*bb90*/  SHF.R.U32.HI R3, RZ, 0x18, R2 ;  /* 0x00000018ff037819 */ /* 0x000fc80000011602 */
[----:B------:R-:W-:-:S04]  /*bba0*/  LOP3.LUT R0, R0, R3, RZ, 0xfc, !PT ;  /* 0x0000000300007212 */ /* 0x000fc800078efcff */
[----:B------:R-:W-:-:S07]  /*bbb0*/  PRMT R8, R0, 0x7610, R8 ;  /* 0x0000761000087816 */ /* 0x000fce0000000008 */
.L_x_5671:
[----:B------:R-:W-:Y:S05]  /*bbc0*/  BSYNC B0 ;  /* 0x0000000000007941 */ /* 0x000fea0003800000 */
.L_x_5670:
[----:B------:R-:W-:Y:S01]  /*bbd0*/  STG.E.U8 desc[UR36][R16.64], R8 ;  /* 0x0000000810007986 */ /* 0x000fe2000c101124 */
[----:B------:R-:W-:Y:S05]  /*bbe0*/  EXIT ;  /* 0x000000000000794d */ /* 0x000fea0003800000 */
.L_x_5668:
        /* <DEDUP_REMOVED lines=16> */
.L_x_5675:
[----:B------:R-:W-:-:S04]  /*bcf0*/  LOP3.LUT R2, R2, 0x80000000, RZ, 0xc0, !PT ;  /* 0x8000000002027812 */ /* 0x000fc800078ec0ff */
[----:B------:R-:W-:-:S04]  /*bd00*/  SHF.R.U32.HI R3, RZ, 0x18, R2 ;  /* 0x00000018ff037819 */ /* 0x000fc80000011602 */
[----:B------:R-:W-:-:S04]  /*bd10*/  LOP3.LUT R0, R0, R3, RZ, 0xfc, !PT ;  /* 0x0000000300007212 */ /* 0x000fc800078efcff */
[----:B------:R-:W-:-:S07]  /*bd20*/  PRMT R8, R0, 0x7610, R8 ;  /* 0x0000761000087816 */ /* 0x000fce0000000008 */
.L_x_5674:
[----:B------:R-:W-:Y:S05]  /*bd30*/  BSYNC B0 ;  /* 0x0000000000007941 */ /* 0x000fea0003800000 */
.L_x_5673:
[----:B------:R-:W-:Y:S01]  /*bd40*/  STG.E.U8 desc[UR36][R16.64], R8 ;  /* 0x0000000810007986 */ /* 0x000fe2000c101124 */
[----:B------:R-:W-:Y:S05]  /*bd50*/  EXIT ;  /* 0x000000000000794d */ /* 0x000fea0003800000 */
.L_x_5667:
        /* <DEDUP_REMOVED lines=21> */
.L_x_5650:
        /* <DEDUP_REMOVED lines=16> */
.L_x_5678:
[----:B------:R-:W-:Y:S05]  /*bfb0*/  EXIT ;  /* 0x000000000000794d */ /* 0x000fea0003800000 */
.L_x_5677:
[----:B------:R-:W0:Y:S02]  /*bfc0*/  F2I.U64.TRUNC R2, R2 ;  /* 0x0000000200027311 */ /* 0x000e24000020d800 */
[----:B0-----:R-:W-:Y:S01]  /*bfd0*/  STG.E.64 desc[UR36][R16.64], R2 ;  /* 0x0000000210007986 */ /* 0x001fe2000c101b24 */
[----:B------:R-:W-:Y:S05]  /*bfe0*/  EXIT ;  /* 0x000000000000794d */ /* 0x000fea0003800000 */
.L_x_5676:
[----:B------:R-:W0:Y:S02]  /*bff0*/  F2I.FTZ.U32.TRUNC.NTZ R3, R2 ;  /* 0x0000000200037305 */ /* 0x000e24000021f000 */
[----:B0-----:R-:W-:Y:S01]  /*c000*/  STG.E desc[UR36][R16.64], R3 ;  /* 0x0000000310007986 */ /* 0x001fe2000c101924 */
[----:B------:R-:W-:Y:S05]  /*c010*/  EXIT ;  /* 0x000000000000794d */ /* 0x000fea0003800000 */
.L_x_5679:
        /* <DEDUP_REMOVED lines=14> */
.L_x_8065:


//--------------------- .text._ZN2at6native27unrolled_elementwise_kernelINS0_13AUnaryFunctorIfffZZZNS0_20copysign_kernel_cudaERNS_18TensorIteratorBaseEENKUlvE_clEvENKUlvE0_clEvEUlffE_EESt5arrayIPcLm2EELi4E23TrivialOffsetCalculatorILi1EjESD_NS0_6memory12LoadWithCastILi1EEENSE_13StoreWithCastILi1EEEEEviT_T0_T2_T3_T4_T5_ --------------------------
	.section	.text._ZN2at6native27unrolled_elementwise_kernelINS0_13AUnaryFunctorIfffZZZNS0_20copysign_kernel_cudaERNS_18TensorIteratorBaseEENKUlvE_clEvENKUlvE0_clEvEUlffE_EESt5arrayIPcLm2EELi4E23TrivialOffsetCalculatorILi1EjESD_NS0_6memory12LoadWithCastILi1EEENSE_13StoreWithCastILi1EEEEEviT_T0_T2_T3_T4_T5_,"ax",@progbits
	.align	128
        .global         _ZN2at6native27unrolled_elementwise_kernelINS0_13AUnaryFunctorIfffZZZNS0_20copysign_kernel_cudaERNS_18TensorIteratorBaseEENKUlvE_clEvENKUlvE0_clEvEUlffE_EESt5arrayIPcLm2EELi4E23TrivialOffsetCalculatorILi1EjESD_NS0_6memory12LoadWithCastILi1EEENSE_13StoreWithCastILi1EEEEEviT_T0_T2_T3_T4_T5_
        .type           _ZN2at6native27unrolled_elementwise_kernelINS0_13AUnaryFunctorIfffZZZNS0_20copysign_kernel_cudaERNS_18TensorIteratorBaseEENKUlvE_clEvENKUlvE0_clEvEUlffE_EESt5arrayIPcLm2EELi4E23TrivialOffsetCalculatorILi1EjESD_NS0_6memory12LoadWithCastILi1EEENSE_13StoreWithCastILi1EEEEEviT_T0_T2_T3_T4_T5_,@function
        .size           _ZN2at6native27unrolled_elementwise_kernelINS0_13AUnaryFunctorIfffZZZNS0_20copysign_kernel_cudaERNS_18TensorIteratorBaseEENKUlvE_clEvENKUlvE0_clEvEUlffE_EESt5arrayIPcLm2EELi4E23TrivialOffsetCalculatorILi1EjESD_NS0_6memory12LoadWithCastILi1EEENSE_13StoreWithCastILi1EEEEEviT_T0_T2_T3_T4_T5_,(.L_x_8066 - _ZN2at6native27unrolled_elementwise_kernelINS0_13AUnaryFunctorIfffZZZNS0_20copysign_kernel_cudaERNS_18TensorIteratorBaseEENKUlvE_clEvENKUlvE0_clEvEUlffE_EESt5arrayIPcLm2EELi4E23TrivialOffsetCalculatorILi1EjESD_NS0_6memory12LoadWithCastILi1EEENSE_13StoreWithCastILi1EEEEEviT_T0_T2_T3_T4_T5_)
        .other          _ZN2at6native27unrolled_elementwise_kernelINS0_13AUnaryFunctorIfffZZZNS0_20copysign_kernel_cudaERNS_18TensorIteratorBaseEENKUlvE_clEvENKUlvE0_clEvEUlffE_EESt5arrayIPcLm2EELi4E23TrivialOffsetCalculatorILi1EjESD_NS0_6memory12LoadWithCastILi1EEENSE_13StoreWithCastILi1EEEEEviT_T0_T2_T3_T4_T5_,@"STO_CUDA_ENTRY STV_DEFAULT"
_ZN2at6native27unrolled_elementwise_kernelINS0_13AUnaryFunctorIfffZZZNS0_20copysign_kernel_cudaERNS_18TensorIteratorBaseEENKUlvE_clEvENKUlvE0_clEvEUlffE_EESt5arrayIPcLm2EELi4E23TrivialOffsetCalculatorILi1EjESD_NS0_6memory12LoadWithCastILi1EEENSE_13StoreWithCastILi1EEEEEviT_T0_T2_T3_T4_T5_:
.text._ZN2at6native27unrolled_elementwise_kernelINS0_13AUnaryFunctorIfffZZZNS0_20copysign_kernel_cudaERNS_18TensorIteratorBaseEENKUlvE_clEvENKUlvE0_clEvEUlffE_EESt5arrayIPcLm2EELi4E23TrivialOffsetCalculatorILi1EjESD_NS0_6memory12LoadWithCastILi1EEENSE_13StoreWithCastILi1EEEEEviT_T0_T2_T3_T4_T5_:
        /* <DEDUP_REMOVED lines=32> */
.L_x_5686:
[----:B------:R-:W2:Y:S02]  /*0200*/  LDG.E.U8 R4, desc[UR36][R4.64] ;  /* 0x0000002404047981 */ /* 0x000ea4000c1e1100 */
[----:B--2---:R-:W-:Y:S01]  /*0210*/  I2FP.F32.U32 R22, R4 ;  /* 0x0000000400167245 */ /* 0x004fe20000201000 */
[----:B------:R-:W-:Y:S06]  /*0220*/  BRA `(.L_x_5688) ;  /* 0x0000000c00307947 */ /* 0x000fec0003800000 */
.L_x_5685:
        /* <DEDUP_REMOVED lines=9> */
.L_x_5690:
[----:B------:R-:W2:Y:S02]  /*02c0*/  LDG.E R4, desc[UR36][R4.64] ;  /* 0x0000002404047981 */ /* 0x000ea4000c1e1900 */
[----:B--2---:R-:W-:Y:S01]  /*02d0*/  I2FP.F32.S32 R22, R4 ;  /* 0x0000000400167245 */ /* 0x004fe20000201400 */
[----:B------:R-:W-:Y:S06]  /*02e0*/  BRA `(.L_x_5688) ;  /* 0x0000000c00007947 */ /* 0x000fec0003800000 */
.L_x_5689:
[----:B------:R-:W2:Y:S02]  /*02f0*/  LDG.E.U16 R4, desc[UR36][R4.64] ;  /* 0x0000002404047981 */ /* 0x000ea4000c1e1500 */
[----:B--2---:R2:W3:Y:S01]  /*0300*/  I2F.S16 R22, R4 ;  /* 0x0000000400167306 */ /* 0x0044e20000101400 */
[----:B------:R-:W-:Y:S05]  /*0310*/  BRA `(.L_x_5688) ;  /* 0x0000000800f47947 */ /* 0x000fea0003800000 */
.L_x_5684:
        /* <DEDUP_REMOVED lines=8> */
.L_x_5692:
[----:B------:R-:W2:Y:S02]  /*03a0*/  LDG.E.U16 R4, desc[UR36][R4.64] ;  /* 0x0000002404047981 */ /* 0x000ea4000c1e1500 */
[----:B--2---:R-:W-:Y:S01]  /*03b0*/  HADD2.F32 R22, -RZ, R4.H0_H0 ;  /* 0x20000004ff167230 */ /* 0x004fe20000004100 */
[----:B------:R-:W-:Y:S06]  /*03c0*/  BRA `(.L_x_5688) ;  /* 0x0000000800c87947 */ /* 0x000fec0003800000 */
.L_x_5691:
        /* <DEDUP_REMOVED lines=8> */
.L_x_5694:
[----:B------:R-:W2:Y:S02]  /*0450*/  LDG.E.U16 R4, desc[UR36][R4.64] ;  /* 0x0000002404047981 */ /* 0x000ea4000c1e1500 */
[----:B--2---:R-:W-:Y:S01]  /*0460*/  HADD2.F32 R22, -RZ, R4.H0_H0 ;  /* 0x20000004ff167230 */ /* 0x004fe20000004100 */
[----:B------:R-:W-:Y:S06]  /*0470*/  BRA `(.L_x_5688) ;  /* 0x00000008009c7947 */ /* 0x000fec0003800000 */
.L_x_5693:
[----:B------:R-:W2:Y:S01]  /*0480*/  LDG.E.64 R4, desc[UR36][R4.64] ;  /* 0x0000002404047981 */ /* 0x000ea2000c1e1b00 */
[----:B------:R-:W-:Y:S01]  /*0490*/  UMOV UR4, 0xf0000000 ;  /* 0xf000000000047882 */ /* 0x000fe20000000000 */
[----:B------:R-:W-:Y:S01]  /*04a0*/  UMOV UR5, 0x380fffff ;  /* 0x380fffff00057882 */ /* 0x000fe20000000000 */
[----:B--2---:R-:W0:Y:S01]  /*04b0*/  F2F.F32.F64 R22, R4 ;  /* 0x0000000400167310 */ /* 0x004e220000301000 */
[----:B------:R-:W-:-:S14]  /*04c0*/  DSETP.GEU.AND P0, PT, |R4|, UR4, PT ;  /* 0x0000000404007e2a */ /* 0x000fdc000bf0e200 */
[----:B0-----:R-:W-:Y:S01]  /*04d0*/  @!P0 FMUL R22, R22, 1.175494350822287508e-38 ;  /* 0x0080000016168820 */ /* 0x001fe20000400000 */
[----:B------:R-:W-:Y:S06]  /*04e0*/  BRA `(.L_x_5688) ;  /* 0x0000000800807947 */ /* 0x000fec0003800000 */
.L_x_5683:
        /* <DEDUP_REMOVED lines=12> */
.L_x_5697:
[----:B------:R-:W2:Y:S01]  /*05b0*/  LDG.E.64 R4, desc[UR36][R4.64] ;  /* 0x0000002404047981 */ /* 0x000ea2000c1e1b00 */
[----:B------:R-:W-:Y:S01]  /*05c0*/  UMOV UR4, 0xf0000000 ;  /* 0xf000000000047882 */ /* 0x000fe20000000000 */
[----:B------:R-:W-:Y:S01]  /*05d0*/  UMOV UR5, 0x380fffff ;  /* 0x380fffff00057882 */ /* 0x000fe20000000000 */
[----:B--2---:R-:W0:Y:S01]  /*05e0*/  F2F.F32.F64 R22, R4 ;  /* 0x0000000400167310 */ /* 0x004e220000301000 */
[----:B------:R-:W-:-:S14]  /*05f0*/  DSETP.GEU.AND P0, PT, |R4|, UR4, PT ;  /* 0x0000000404007e2a */ /* 0x000fdc000bf0e200 */
[----:B0-----:R-:W-:Y:S01]  /*0600*/  @!P0 FMUL R22, R22, 1.175494350822287508e-38 ;  /* 0x0080000016168820 */ /* 0x001fe20000400000 */
[----:B------:R-:W-:Y:S06]  /*0610*/  BRA `(.L_x_5688) ;  /* 0x0000000800347947 */ /* 0x000fec0003800000 */
.L_x_5696:
        /* <DEDUP_REMOVED lines=26> */
.L_x_5699:
        /* <DEDUP_REMOVED lines=14> */
.L_x_5698:
[----:B------:R-:W2:Y:S02]  /*08a0*/  LDG.E.U16 R4, desc[UR36][R4.64] ;  /* 0x0000002404047981 */ /* 0x000ea4000c1e1500 */
[----:B--2---:R-:W-:Y:S01]  /*08b0*/  IMAD.U32 R22, R4, 0x10000, RZ ;  /* 0x0001000004167824 */ /* 0x004fe200078e00ff */
[----:B------:R-:W-:Y:S06]  /*08c0*/  BRA `(.L_x_5688) ;  /* 0x0000000400887947 */ /* 0x000fec0003800000 */
.L_x_5695:
        /* <DEDUP_REMOVED lines=11> */
.L_x_5702:
        /* <DEDUP_REMOVED lines=20> */
.L_x_5704:
[----:B------:R-:W-:Y:S05]  /*0ac0*/  BSYNC B0 ;  /* 0x0000000000007941 */ /* 0x000fea0003800000 */
.L_x_5703:
[----:B------:R-:W-:Y:S01]  /*0ad0*/  IMAD.SHL.U32 R3, R3, 0x100000, RZ ;  /* 0x0010000003037824 */ /* 0x000fe200078e00ff */
[----:B------:R-:W-:-:S04]  /*0ae0*/  LEA R5, R0, 0x3b800000, 0x17 ;  /* 0x3b80000000057811 */ /* 0x000fc800078eb8ff */
[----:B------:R-:W-:Y:S01]  /*0af0*/  LOP3.LUT R22, R5, R3, R22, 0xfe, !PT ;  /* 0x0000000305167212 */ /* 0x000fe200078efe16 */
[----:B------:R-:W-:Y:S06]  /*0b00*/  BRA `(.L_x_5688) ;  /* 0x0000000000f87947 */ /* 0x000fec0003800000 */
.L_x_5701:
        /* <DEDUP_REMOVED lines=20> */
.L_x_5706:
[----:B------:R-:W-:Y:S05]  /*0c50*/  BSYNC B0 ;  /* 0x0000000000007941 */ /* 0x000fea0003800000 */
.L_x_5705:
[----:B------:R-:W-:Y:S01]  /*0c60*/  IMAD.SHL.U32 R3, R3, 0x200000, RZ ;  /* 0x0020000003037824 */ /* 0x000fe200078e00ff */
[----:B------:R-:W-:-:S04]  /*0c70*/  LEA R5, R0, 0x37800000, 0x17 ;  /* 0x3780000000057811 */ /* 0x000fc800078eb8ff */
[----:B------:R-:W-:Y:S01]  /*0c80*/  LOP3.LUT R22, R5, R3, R22, 0xfe, !PT ;  /* 0x0000000305167212 */ /* 0x000fe200078efe16 */
[----:B------:R-:W-:Y:S06]  /*0c90*/  BRA `(.L_x_5688) ;  /* 0x0000000000947947 */ /* 0x000fec0003800000 */
.L_x_5700:
        /* <DEDUP_REMOVED lines=14> */
.L_x_5687:
        /* <DEDUP_REMOVED lines=16> */
.L_x_5709:
[----:B------:R-:W-:Y:S01]  /*0e80*/  IMAD.MOV.U32 R22, RZ, RZ, RZ ;  /* 0x000000ffff167224 */ /* 0x000fe200078e00ff */
[----:B------:R-:W-:Y:S06]  /*0e90*/  BRA `(.L_x_5688) ;  /* 0x0000000000147947 */ /* 0x000fec0003800000 */
.L_x_5708:
[----:B------:R-:W2:Y:S02]  /*0ea0*/  LDG.E.64 R4, desc[UR36][R4.64] ;  /* 0x0000002404047981 */ /* 0x000ea4000c1e1b00 */
[----:B--2---:R0:W1:Y:S01]  /*0eb0*/  I2F.U64 R22, R4 ;  /* 0x0000000400167312 */ /* 0x0040620000301000 */
[----:B------:R-:W-:Y:S05]  /*0ec0*/  BRA `(.L_x_5688) ;  /* 0x0000000000087947 */ /* 0x000fea0003800000 */
.L_x_5707:
[----:B------:R-:W2:Y:S02]  /*0ed0*/  LDG.E R4, desc[UR36][R4.64] ;  /* 0x0000002404047981 */ /* 0x000ea4000c1e1900 */
[----:B--2---:R-:W-:-:S07]  /*0ee0*/  I2FP.F32.U32 R22, R4 ;  /* 0x0000000400167245 */ /* 0x004fce0000201000 */
.L_x_5688:
[----:B------:R-:W-:Y:S05]  /*0ef0*/  BSYNC B6 ;  /* 0x0000000000067941 */ /* 0x000fea0003800000 */
.L_x_5682:
[----:B------:R-:W2:Y:S02]  /*0f00*/  S2R R16, SR_TID.X ;  /* 0x0000000000107919 */ /* 0x000ea40000002100 */
[----:B--2---:R-:W-:-:S07]  /*0f10*/  VIADD R16, R16, 0x80 ;  /* 0x0000008010107836 */ /* 0x004fce0000000000 */
.L_x_5681:
[----:B------:R-:W-:Y:S05]  /*0f20*/  BSYNC B7 ;  /* 0x0000000000077941 */ /* 0x000fea0003800000 */
.L_x_5680:
        /* <DEDUP_REMOVED lines=25> */
.L_x_5716:
[----:B------:R-:W2:Y:S02]  /*10c0*/  LDG.E.U8 R4, desc[UR36][R4.64] ;  /* 0x0000002404047981 */ /* 0x000ea4000c1e1100 */
[----:B--2---:R-:W-:Y:S01]  /*10d0*/  I2FP.F32.U32 R23, R4 ;  /* 0x0000000400177245 */ /* 0x004fe20000201000 */
[----:B------:R-:W-:Y:S06]  /*10e0*/  BRA `(.L_x_5718) ;  /* 0x0000000c002c7947 */ /* 0x000fec0003800000 */
.L_x_5715:
        /* <DEDUP_REMOVED lines=9> */
.L_x_5720:
[----:B------:R-:W2:Y:S02]  /*1180*/  LDG.E R4, desc[UR36][R4.64] ;  /* 0x0000002404047981 */ /* 0x000ea4000c1e1900 */
[----:B--2---:R-:W-:Y:S01]  /*1190*/  I2FP.F32.S32 R23, R4 ;  /* 0x0000000400177245 */ /* 0x004fe20000201400 */
[----:B------:R-:W-:Y:S06]  /*11a0*/  BRA `(.L_x_5718) ;  /* 0x0000000800fc7947 */ /* 0x000fec0003800000 */
.L_x_5719:
[----:B------:R-:W2:Y:S02]  /*11b0*/  LDG.E.U16 R4, desc[UR36][R4.64] ;  /* 0x0000002404047981 */ /* 0x000ea4000c1e1500 */
[----:B--2---:R0:W2:Y:S01]  /*11c0*/  I2F.S16 R23, R4 ;  /* 0x0000000400177306 */ /* 0x0040a20000101400 */
[----:B------:R-:W-:Y:S05]  /*11d0*/  BRA `(.L_x_5718) ;  /* 0x0000000800f07947 */ /* 0x000fea0003800000 */
.L_x_5714:
        /* <DEDUP_REMOVED lines=8> */
.L_x_5722:
[----:B------:R-:W2:Y:S02]  /*1260*/  LDG.E.U16 R4, desc[UR36][R4.64] ;  /* 0x0000002404047981 */ /* 0x000ea4000c1e1500 */
[----:B--2---:R-:W-:Y:S01]  /*1270*/  HADD2.F32 R23, -RZ, R4.H0_H0 ;  /* 0x20000004ff177230 */ /* 0x004fe20000004100 */
[----:B------:R-:W-:Y:S06]  /*1280*/  BRA `(.L_x_5718) ;  /* 0x0000000800c47947 */ /* 0x000fec0003800000 */
.L_x_5721:
        /* <DEDUP_REMOVED lines=8> */
.L_x_5724:
[----:B------:R-:W2:Y:S02]  /*1310*/  LDG.E.U16 R4, desc[UR36][R4.64] ;  /* 0x0000002404047981 */ /* 0x000ea4000c1e1500 */
[----:B--2---:R-:W-:Y:S01]  /*1320*/  HADD2.F32 R23, -RZ, R4.H0_H0 ;  /* 0x20000004ff177230 */ /* 0x004fe20000004100 */
[----:B------:R-:W-:Y:S06]  /*1330*/  BRA `(.L_x_5718) ;  /* 0x0000000800987947 */ /* 0x000fec0003800000 */
.L_x_5723:
[----:B------:R-:W2:Y:S01]  /*1340*/  LDG.E.64 R4, desc[UR36][R4.64] ;  /* 0x0000002404047981 */ /* 0x000ea2000c1e1b00 */
[----:B------:R-:W-:Y:S01]  /*1350*/  UMOV UR4, 0xf0000000 ;  /* 0xf000000000047882 */ /* 0x000fe20000000000 */
[----:B------:R-:W-:Y:S01]  /*1360*/  UMOV UR5, 0x380fffff ;  /* 0x380fffff00057882 */ /* 0x000fe20000000000 */
[----:B--2---:R-:W0:Y:S01]  /*1370*/  F2F.F32.F64 R23, R4 ;  /* 0x0000000400177310 */ /* 0x004e220000301000 */
[----:B------:R-:W-:-:S14]  /*1380*/  DSETP.GEU.AND P0, PT, |R4|, UR4, PT ;  /* 0x0000000404007e2a */ /* 0x000fdc000bf0e200 */
[----:B0-----:R-:W-:Y:S01]  /*1390*/  @!P0 FMUL R23, R23, 1.175494350822287508e-38 ;  /* 0x0080000017178820 */ /* 0x001fe20000400000 */
[----:B------:R-:W-:Y:S06]  /*13a0*/  BRA `(.L_x_5718) ;  /* 0x00000008007c7947 */ /* 0x000fec0003800000 */
.L_x_5713:
        /* <DEDUP_REMOVED lines=12> */
.L_x_5727:
[----:B------:R-:W2:Y:S01]  /*1470*/  LDG.E.64 R4, desc[UR36][R4.64] ;  /* 0x0000002404047981 */ /* 0x000ea2000c1e1b00 */
[----:B------:R-:W-:Y:S01]  /*1480*/  UMOV UR4, 0xf0000000 ;  /* 0xf000000000047882 */ /* 0x000fe20000000000 */
[----:B------:R-:W-:Y:S01]  /*1490*/  UMOV UR5, 0x380fffff ;  /* 0x380fffff00057882 */ /* 0x000fe20000000000 */
[----:B--2---:R-:W0:Y:S01]  /*14a0*/  F2F.F32.F64 R23, R4 ;  /* 0x0000000400177310 */ /* 0x004e220000301000 */
[----:B------:R-:W-:-:S14]  /*14b0*/  DSETP.GEU.AND P0, PT, |R4|, UR4, PT ;  /* 0x0000000404007e2a */ /* 0x000fdc000bf0e200 */
[----:B0-----:R-:W-:Y:S01]  /*14c0*/  @!P0 FMUL R23, R23, 1.175494350822287508e-38 ;  /* 0x0080000017178820 */ /* 0x001fe20000400000 */
[----:B------:R-:W-:Y:S06]  /*14d0*/  BRA `(.L_x_5718) ;  /* 0x0000000800307947 */ /* 0x000fec0003800000 */
.L_x_5726:
        /* <DEDUP_REMOVED lines=26> */
.L_x_5729:
        /* <DEDUP_REMOVED lines=13> */
.L_x_5728:
[----:B------:R-:W2:Y:S02]  /*1750*/  LDG.E.U16 R4, desc[UR36][R4.64] ;  /* 0x0000002404047981 */ /* 0x000ea4000c1e1500 */
[----:B--2---:R-:W-:Y:S01]  /*1760*/  IMAD.U32 R23, R4, 0x10000, RZ ;  /* 0x0001000004177824 */ /* 0x004fe200078e00ff */
[----:B------:R-:W-:Y:S06]  /*1770*/  BRA `(.L_x_5718) ;  /* 0x0000000400887947 */ /* 0x000fec0003800000 */
.L_x_5725:
        /* <DEDUP_REMOVED lines=11> */
.L_x_5732:
        /* <DEDUP_REMOVED lines=20> */
.L_x_5734:
[----:B------:R-:W-:Y:S05]  /*1970*/  BSYNC B0 ;  /* 0x0000000000007941 */ /* 0x000fea0003800000 */
.L_x_5733:
[----:B------:R-:W-:Y:S01]  /*1980*/  IMAD.SHL.U32 R3, R3, 0x100000, RZ ;  /* 0x0010000003037824 */ /* 0x000fe200078e00ff */
[----:B------:R-:W-:-:S04]  /*1990*/  LEA R0, R0, 0x3b800000, 0x17 ;  /* 0x3b80000000007811 */ /* 0x000fc800078eb8ff */
[----:B------:R-:W-:Y:S01]  /*19a0*/  LOP3.LUT R23, R0, R3, R23, 0xfe, !PT ;  /* 0x0000000300177212 */ /* 0x000fe200078efe17 */
[----:B------:R-:W-:Y:S06]  /*19b0*/  BRA `(.L_x_5718) ;  /* 0x0000000000f87947 */ /* 0x000fec0003800000 */
.L_x_5731:
        /* <DEDUP_REMOVED lines=20> */
.L_x_5736:
[----:B------:R-:W-:Y:S05]  /*1b00*/  BSYNC B0 ;  /* 0x0000000000007941 */ /* 0x000fea0003800000 */
.L_x_5735:
[----:B------:R-:W-:Y:S01]  /*1b10*/  IMAD.SHL.U32 R3, R3, 0x200000, RZ ;  /* 0x0020000003037824 */ /* 0x000fe200078e00ff */
[----:B------:R-:W-:-:S04]  /*1b20*/  LEA R0, R0, 0x37800000, 0x17 ;  /* 0x3780000000007811 */ /* 0x000fc800078eb8ff */
[----:B------:R-:W-:Y:S01]  /*1b30*/  LOP3.LUT R23, R0, R3, R23, 0xfe, !PT ;  /* 0x0000000300177212 */ /* 0x000fe200078efe17 */
[----:B------:R-:W-:Y:S06]  /*1b40*/  BRA `(.L_x_5718) ;  /* 0x0000000000947947 */ /* 0x000fec0003800000 */
.L_x_5730:
        /* <DEDUP_REMOVED lines=14> */
.L_x_5717:
        /* <DEDUP_REMOVED lines=16> */
.L_x_5739:
[----:B------:R-:W-:Y:S01]  /*1d30*/  IMAD.MOV.U32 R23, RZ, RZ, RZ ;  /* 0x000000ffff177224 */ /* 0x000fe200078e00ff */
[----:B------:R-:W-:Y:S06]  /*1d40*/  BRA `(.L_x_5718) ;  /* 0x0000000000147947 */ /* 0x000fec0003800000 */
.L_x_5738:
[----:B------:R-:W2:Y:S02]  /*1d50*/  LDG.E.64 R4, desc[UR36][R4.64] ;  /* 0x0000002404047981 */ /* 0x000ea4000c1e1b00 */
[----:B--2---:R0:W2:Y:S01]  /*1d60*/  I2F.U64 R23, R4 ;  /* 0x0000000400177312 */ /* 0x0040a20000301000 */
[----:B------:R-:W-:Y:S05]  /*1d70*/  BRA `(.L_x_5718) ;  /* 0x0000000000087947 */ /* 0x000fea0003800000 */
.L_x_5737:
[----:B------:R-:W2:Y:S02]  /*1d80*/  LDG.E R4, desc[UR36][R4.64] ;  /* 0x0000002404047981 */ /* 0x000ea4000c1e1900 */
[----:B--2---:R-:W-:-:S07]  /*1d90*/  I2FP.F32.U32 R23, R4 ;  /* 0x0000000400177245 */ /* 0x004fce0000201000 */
.L_x_5718:
[----:B------:R-:W-:Y:S05]  /*1da0*/  BSYNC B6 ;  /* 0x0000000000067941 */ /* 0x000fea0003800000 */
.L_x_5712:
[----:B------:R-:W-:-:S07]  /*1db0*/  VIADD R16, R16, 0x80 ;  /* 0x0000008010107836 */ /* 0x000fce0000000000 */
.L_x_5711:
[----:B------:R-:W-:Y:S05]  /*1dc0*/  BSYNC B7 ;  /* 0x0000000000077941 */ /* 0x000fea0003800000 */
.L_x_5710:
        /* <DEDUP_REMOVED lines=27> */
.L_x_5746:
[----:B------:R-:W2:Y:S02]  /*1f80*/  LDG.E.U8 R4, desc[UR36][R4.64] ;  /* 0x0000002404047981 */ /* 0x000ea4000c1e1100 */
[----:B--2---:R-:W-:Y:S01]  /*1f90*/  I2FP.F32.U32 R24, R4 ;  /* 0x0000000400187245 */ /* 0x004fe20000201000 */
[----:B------:R-:W-:Y:S06]  /*1fa0*/  BRA `(.L_x_5748) ;  /* 0x0000000c002c7947 */ /* 0x000fec0003800000 */
.L_x_5745:
        /* <DEDUP_REMOVED lines=9> */
.L_x_5750:
[----:B------:R-:W2:Y:S02]  /*2040*/  LDG.E R4, desc[UR36][R4.64] ;  /* 0x0000002404047981 */ /* 0x000ea4000c1e1900 */
[----:B--2---:R-:W-:Y:S01]  /*2050*/  I2FP.F32.S32 R24, R4 ;  /* 0x0000000400187245 */ /* 0x004fe20000201400 */
[----:B------:R-:W-:Y:S06]  /*2060*/  BRA `(.L_x_5748) ;  /* 0x0000000800fc7947 */ /* 0x000fec0003800000 */
.L_x_5749:
[----:B------:R-:W2:Y:S02]  /*2070*/  LDG.E.U16 R4, desc[UR36][R4.64] ;  /* 0x0000002404047981 */ /* 0x000ea4000c1e1500 */
[----:B--2---:R4:W0:Y:S01]  /*2080*/  I2F.S16 R24, R4 ;  /* 0x0000000400187306 */ /* 0x0048220000101400 */
[----:B------:R-:W-:Y:S05]  /*2090*/  BRA `(.L_x_5748) ;  /* 0x0000000800f07947 */ /* 0x000fea0003800000 */
.L_x_5744:
        /* <DEDUP_REMOVED lines=8> */
.L_x_5752:
[----:B------:R-:W2:Y:S02]  /*2120*/  LDG.E.U16 R4, desc[UR36][R4.64] ;  /* 0x0000002404047981 */ /* 0x000ea4000c1e1500 */
[----:B--2---:R-:W-:Y:S01]  /*2130*/  HADD2.F32 R24, -RZ, R4.H0_H0 ;  /* 0x20000004ff187230 */ /* 0x004fe20000004100 */
[----:B------:R-:W-:Y:S06]  /*2140*/  BRA `(.L_x_5748) ;  /* 0x0000000800c47947 */ /* 0x000fec0003800000 */
.L_x_5751:
        /* <DEDUP_REMOVED lines=8> */
.L_x_5754:
[----:B------:R-:W2:Y:S02]  /*21d0*/  LDG.E.U16 R4, desc[UR36][R4.64] ;  /* 0x0000002404047981 */ /* 0x000ea4000c1e1500 */
[----:B--2---:R-:W-:Y:S01]  /*21e0*/  HADD2.F32 R24, -RZ, R4.H0_H0 ;  /* 0x20000004ff187230 */ /* 0x004fe20000004100 */
[----:B------:R-:W-:Y:S06]  /*21f0*/  BRA `(.L_x_5748) ;  /* 0x0000000800987947 */ /* 0x000fec0003800000 */
.L_x_5753:
[----:B------:R-:W2:Y:S01]  /*2200*/  LDG.E.64 R4, desc[UR36][R4.64] ;  /* 0x0000002404047981 */ /* 0x000ea2000c1e1b00 */
[----:B------:R-:W-:Y:S01]  /*2210*/  UMOV UR4, 0xf0000000 ;  /* 0xf000000000047882 */ /* 0x000fe20000000000 */
[----:B------:R-:W-:Y:S01]  /*2220*/  UMOV UR5, 0x380fffff ;  /* 0x380fffff00057882 */ /* 0x000fe20000000000 */
[----:B--2---:R-:W0:Y:S01]  /*2230*/  F2F.F32.F64 R24, R4 ;  /* 0x0000000400187310 */ /* 0x004e220000301000 */
[----:B------:R-:W-:-:S14]  /*2240*/  DSETP.GEU.AND P0, PT, |R4|, UR4, PT ;  /* 0x0000000404007e2a */ /* 0x000fdc000bf0e200 */
[----:B0-----:R-:W-:Y:S01]  /*2250*/  @!P0 FMUL R24, R24, 1.175494350822287508e-38 ;  /* 0x0080000018188820 */ /* 0x001fe20000400000 */
[----:B------:R-:W-:Y:S06]  /*2260*/  BRA `(.L_x_5748) ;  /* 0x00000008007c7947 */ /* 0x000fec0003800000 */
.L_x_5743:
        /* <DEDUP_REMOVED lines=12> */
.L_x_5757:
[----:B------:R-:W2:Y:S01]  /*2330*/  LDG.E.64 R4, desc[UR36][R4.64] ;  /* 0x0000002404047981 */ /* 0x000ea2000c1e1b00 */
[----:B------:R-:W-:Y:S01]  /*2340*/  UMOV UR4, 0xf0000000 ;  /* 0xf000000000047882 */ /* 0x000fe20000000000 */
[----:B------:R-:W-:Y:S01]  /*2350*/  UMOV UR5, 0x380fffff ;  /* 0x380fffff00057882 */ /* 0x000fe20000000000 */
[----:B--2---:R-:W0:Y:S01]  /*2360*/  F2F.F32.F64 R24, R4 ;  /* 0x0000000400187310 */ /* 0x004e220000301000 */
[----:B------:R-:W-:-:S14]  /*2370*/  DSETP.GEU.AND P0, PT, |R4|, UR4, PT ;  /* 0x0000000404007e2a */ /* 0x000fdc000bf0e200 */
[----:B0-----:R-:W-:Y:S01]  /*2380*/  @!P0 FMUL R24, R24, 1.175494350822287508e-38 ;  /* 0x0080000018188820 */ /* 0x001fe20000400000 */
[----:B------:R-:W-:Y:S06]  /*2390*/  BRA `(.L_x_5748) ;  /* 0x0000000800307947 */ /* 0x000fec0003800000 */
.L_x_5756:
        /* <DEDUP_REMOVED lines=26> */
.L_x_5759:
        /* <DEDUP_REMOVED lines=13> */
.L_x_5758:
[----:B------:R-:W2:Y:S02]  /*2610*/  LDG.E.U16 R4, desc[UR36][R4.64] ;  /* 0x0000002404047981 */ /* 0x000ea4000c1e1500 */
[----:B--2---:R-:W-:Y:S01]  /*2620*/  IMAD.U32 R24, R4, 0x10000, RZ ;  /* 0x0001000004187824 */ /* 0x004fe200078e00ff */
[----:B------:R-:W-:Y:S06]  /*2630*/  BRA `(.L_x_5748) ;  /* 0x0000000400887947 */ /* 0x000fec0003800000 */
.L_x_5755:
        /* <DEDUP_REMOVED lines=11> */
.L_x_5762:
        /* <DEDUP_REMOVED lines=20> */
.L_x_5764:
[----:B------:R-:W-:Y:S05]  /*2830*/  BSYNC B0 ;  /* 0x0000000000007941 */ /* 0x000fea0003800000 */
.L_x_5763:
[----:B------:R-:W-:Y:S01]  /*2840*/  IMAD.SHL.U32 R3, R3, 0x100000, RZ ;  /* 0x0010000003037824 */ /* 0x000fe200078e00ff */
[----:B------:R-:W-:-:S04]  /*2850*/  LEA R5, R0, 0x3b800000, 0x17 ;  /* 0x3b80000000057811 */ /* 0x000fc800078eb8ff */
[----:B------:R-:W-:Y:S01]  /*2860*/  LOP3.LUT R24, R5, R3, R24, 0xfe, !PT ;  /* 0x0000000305187212 */ /* 0x000fe200078efe18 */
[----:B------:R-:W-:Y:S06]  /*2870*/  BRA `(.L_x_5748) ;  /* 0x0000000000f87947 */ /* 0x000fec0003800000 */
.L_x_5761:
        /* <DEDUP_REMOVED lines=20> */
.L_x_5766:
[----:B------:R-:W-:Y:S05]  /*29c0*/  BSYNC B0 ;  /* 0x0000000000007941 */ /* 0x000fea0003800000 */
.L_x_5765:
[----:B------:R-:W-:Y:S01]  /*29d0*/  IMAD.SHL.U32 R3, R3, 0x200000, RZ ;  /* 0x0020000003037824 */ /* 0x000fe200078e00ff */
[----:B------:R-:W-:-:S04]  /*29e0*/  LEA R5, R0, 0x37800000, 0x17 ;  /* 0x3780000000057811 */ /* 0x000fc800078eb8ff */
[----:B------:R-:W-:Y:S01]  /*29f0*/  LOP3.LUT R24, R5, R3, R24, 0xfe, !PT ;  /* 0x0000000305187212 */ /* 0x000fe200078efe18 */
[----:B------:R-:W-:Y:S06]  /*2a00*/  BRA `(.L_x_5748) ;  /* 0x0000000000947947 */ /* 0x000fec0003800000 */
.L_x_5760:
        /* <DEDUP_REMOVED lines=14> */
.L_x_5747:
        /* <DEDUP_REMOVED lines=16> */
.L_x_5769:
[----:B------:R-:W-:Y:S01]  /*2bf0*/  IMAD.MOV.U32 R24, RZ, RZ, RZ ;  /* 0x000000ffff187224 */ /* 0x000fe200078e00ff */
[----:B------:R-:W-:Y:S06]  /*2c00*/  BRA `(.L_x_5748) ;  /* 0x0000000000147947 */ /* 0x000fec0003800000 */
.L_x_5768:
[----:B------:R-:W2:Y:S02]  /*2c10*/  LDG.E.64 R24, desc[UR36][R4.64] ;  /* 0x0000002404187981 */ /* 0x000ea4000c1e1b00 */
[----:B--2---:R0:W2:Y:S01]  /*2c20*/  I2F.U64 R24, R24 ;  /* 0x0000001800187312 */ /* 0x0040a20000301000 */
[----:B------:R-:W-:Y:S05]  /*2c30*/  BRA `(.L_x_5748) ;  /* 0x0000000000087947 */ /* 0x000fea0003800000 */
.L_x_5767:
[----:B------:R-:W2:Y:S02]  /*2c40*/  LDG.E R4, desc[UR36][R4.64] ;  /* 0x0000002404047981 */ /* 0x000ea4000c1e1900 */
[----:B--2---:R-:W-:-:S07]  /*2c50*/  I2FP.F32.U32 R24, R4 ;  /* 0x0000000400187245 */ /* 0x004fce0000201000 */
.L_x_5748:
[----:B------:R-:W-:Y:S05]  /*2c60*/  BSYNC B6 ;  /* 0x0000000000067941 */ /* 0x000fea0003800000 */
.L_x_5742:
[----:B------:R-:W-:-:S07]  /*2c70*/  VIADD R16, R16, 0x80 ;  /* 0x0000008010107836 */ /* 0x000fce0000000000 */
.L_x_5741:
[----:B------:R-:W-:Y:S05]  /*2c80*/  BSYNC B7 ;  /* 0x0000000000077941 */ /* 0x000fea0003800000 */
.L_x_5740:
        /* <DEDUP_REMOVED lines=23> */
.L_x_5775:
[----:B------:R-:W2:Y:S02]  /*2e00*/  LDG.E.U8 R4, desc[UR36][R4.64] ;  /* 0x0000002404047981 */ /* 0x000ea4000c1e1100 */
[----:B--2---:R-:W-:Y:S01]  /*2e10*/  I2FP.F32.U32 R18, R4 ;  /* 0x0000000400127245 */ /* 0x004fe20000201000 */
[----:B------:R-:W-:Y:S06]  /*2e20*/  BRA `(.L_x_5771) ;  /* 0x0000000c00207947 */ /* 0x000fec0003800000 */
.L_x_5774:
        /* <DEDUP_REMOVED lines=9> */
.L_x_5778:
[----:B------:R-:W2:Y:S02]  /*2ec0*/  LDG.E R4, desc[UR36][R4.64] ;  /* 0x0000002404047981 */ /* 0x000ea4000c1e1900 */
[----:B--2---:R-:W-:Y:S01]  /*2ed0*/  I2FP.F32.S32 R18, R4 ;  /* 0x0000000400127245 */ /* 0x004fe20000201400 */
[----:B------:R-:W-:Y:S06]  /*2ee0*/  BRA `(.L_x_5771) ;  /* 0x0000000800f07947 */ /* 0x000fec0003800000 */
.L_x_5777:
[----:B------:R-:W2:Y:S02]  /*2ef0*/  LDG.E.U16 R4, desc[UR36][R4.64] ;  /* 0x0000002404047981 */ /* 0x000ea4000c1e1500 */
[----:B--2---:R0:W2:Y:S01]  /*2f00*/  I2F.S16 R18, R4 ;  /* 0x0000000400127306 */ /* 0x0040a20000101400 */
[----:B------:R-:W-:Y:S05]  /*2f10*/  BRA `(.L_x_5771) ;  /* 0x0000000800e47947 */ /* 0x000fea0003800000 */
.L_x_5773:
        /* <DEDUP_REMOVED lines=8> */
.L_x_5780:
[----:B------:R-:W2:Y:S02]  /*2fa0*/  LDG.E.U16 R4, desc[UR36][R4.64] ;  /* 0x0000002404047981 */ /* 0x000ea4000c1e1500 */
[----:B--2---:R-:W-:Y:S01]  /*2fb0*/  HADD2.F32 R18, -RZ, R4.H0_H0 ;  /* 0x20000004ff127230 */ /* 0x004fe20000004100 */
[----:B------:R-:W-:Y:S06]  /*2fc0*/  BRA `(.L_x_5771) ;  /* 0x0000000800b87947 */ /* 0x000fec0003800000 */
.L_x_5779:
        /* <DEDUP_REMOVED lines=8> */
.L_x_5782:
[----:B------:R-:W2:Y:S02]  /*3050*/  LDG.E.U16 R4, desc[UR36][R4.64] ;  /* 0x0000002404047981 */ /* 0x000ea4000c1e1500 */
[----:B--2---:R-:W-:Y:S01]  /*3060*/  HADD2.F32 R18, -RZ, R4.H0_H0 ;  /* 0x20000004ff127230 */ /* 0x004fe20000004100 */
[----:B------:R-:W-:Y:S06]  /*3070*/  BRA `(.L_x_5771) ;  /* 0x00000008008c7947 */ /* 0x000fec0003800000 */
.L_x_5781:
[----:B------:R-:W2:Y:S01]  /*3080*/  LDG.E.64 R4, desc[UR36][R4.64] ;  /* 0x0000002404047981 */ /* 0x000ea2000c1e1b00 */
[----:B------:R-:W-:Y:S01]  /*3090*/  UMOV UR4, 0xf0000000 ;  /* 0xf000000000047882 */ /* 0x000fe20000000000 */
[----:B------:R-:W-:Y:S01]  /*30a0*/  UMOV UR5, 0x380fffff ;  /* 0x380fffff00057882 */ /* 0x000fe20000000000 */
[----:B--2---:R-:W0:Y:S01]  /*30b0*/  F2F.F32.F64 R18, R4 ;  /* 0x0000000400127310 */ /* 0x004e220000301000 */
[----:B------:R-:W-:-:S14]  /*30c0*/  DSETP.GEU.AND P0, PT, |R4|, UR4, PT ;  /* 0x0000000404007e2a */ /* 0x000fdc000bf0e200 */
[----:B0-----:R-:W-:Y:S01]  /*30d0*/  @!P0 FMUL R18, R18, 1.175494350822287508e-38 ;  /* 0x0080000012128820 */ /* 0x001fe20000400000 */
[----:B------:R-:W-:Y:S06]  /*30e0*/  BRA `(.L_x_5771) ;  /* 0x0000000800707947 */ /* 0x000fec0003800000 */
.L_x_5772:
        /* <DEDUP_REMOVED lines=12> */
.L_x_5785:
[----:B------:R-:W2:Y:S01]  /*31b0*/  LDG.E.64 R4, desc[UR36][R4.64] ;  /* 0x0000002404047981 */ /* 0x000ea2000c1e1b00 */
[----:B------:R-:W-:Y:S01]  /*31c0*/  UMOV UR4, 0xf0000000 ;  /* 0xf000000000047882 */ /* 0x000fe20000000000 */
[----:B------:R-:W-:Y:S01]  /*31d0*/  UMOV UR5, 0x380fffff ;  /* 0x380fffff00057882 */ /* 0x000fe20000000000 */
[----:B--2---:R-:W0:Y:S01]  /*31e0*/  F2F.F32.F64 R18, R4 ;  /* 0x0000000400127310 */ /* 0x004e220000301000 */
[----:B------:R-:W-:-:S14]  /*31f0*/  DSETP.GEU.AND P0, PT, |R4|, UR4, PT ;  /* 0x0000000404007e2a */ /* 0x000fdc000bf0e200 */
[----:B0-----:R-:W-:Y:S01]  /*3200*/  @!P0 FMUL R18, R18, 1.175494350822287508e-38 ;  /* 0x0080000012128820 */ /* 0x001fe20000400000 */
[----:B------:R-:W-:Y:S06]  /*3210*/  BRA `(.L_x_5771) ;  /* 0x0000000800247947 */ /* 0x000fec0003800000 */
.L_x_5784:
        /* <DEDUP_REMOVED lines=26> */
.L_x_5787:
        /* <DEDUP_REMOVED lines=13> */
.L_x_5786:
[----:B------:R-:W2:Y:S02]  /*3490*/  LDG.E.U16 R4, desc[UR36][R4.64] ;  /* 0x0000002404047981 */ /* 0x000ea4000c1e1500 */
[----:B--2---:R-:W-:Y:S01]  /*34a0*/  IMAD.U32 R18, R4, 0x10000, RZ ;  /* 0x0001000004127824 */ /* 0x004fe200078e00ff */
[----:B------:R-:W-:Y:S06]  /*34b0*/  BRA `(.L_x_5771) ;  /* 0x00000004007c7947 */ /* 0x000fec0003800000 */
.L_x_5783:
        /* <DEDUP_REMOVED lines=11> */
.L_x_5790:
        /* <DEDUP_REMOVED lines=19> */
.L_x_5792:
[----:B------:R-:W-:Y:S05]  /*36a0*/  BSYNC B0 ;  /* 0x0000000000007941 */ /* 0x000fea0003800000 */
.L_x_5791:
[----:B------:R-:W-:Y:S01]  /*36b0*/  IMAD.SHL.U32 R3, R3, 0x100000, RZ ;  /* 0x0010000003037824 */ /* 0x000fe200078e00ff */
[----:B------:R-:W-:-:S04]  /*36c0*/  LEA R5, R0, 0x3b800000, 0x17 ;  /* 0x3b80000000057811 */ /* 0x000fc800078eb8ff */
[----:B------:R-:W-:Y:S01]  /*36d0*/  LOP3.LUT R18, R5, R3, R18, 0xfe, !PT ;  /* 0x0000000305127212 */ /* 0x000fe200078efe12 */
[----:B------:R-:W-:Y:S06]  /*36e0*/  BRA `(.L_x_5771) ;  /* 0x0000000000f07947 */ /* 0x000fec0003800000 */
.L_x_5789:
        /* <DEDUP_REMOVED lines=19> */
.L_x_5794:
[----:B------:R-:W-:Y:S05]  /*3820*/  BSYNC B0 ;  /* 0x0000000000007941 */ /* 0x000fea0003800000 */
.L_x_5793:
[----:B------:R-:W-:Y:S01]  /*3830*/  IMAD.SHL.U32 R3, R3, 0x200000, RZ ;  /* 0x0020000003037824 */ /* 0x000fe200078e00ff */
[----:B------:R-:W-:-:S04]  /*3840*/  LEA R5, R0, 0x37800000, 0x17 ;  /* 0x3780000000057811 */ /* 0x000fc800078eb8ff */
[----:B------:R-:W-:Y:S01]  /*3850*/  LOP3.LUT R18, R5, R3, R18, 0xfe, !PT ;  /* 0x0000000305127212 */ /* 0x000fe200078efe12 */
[----:B------:R-:W-:Y:S06]  /*3860*/  BRA `(.L_x_5771) ;  /* 0x0000000000907947 */ /* 0x000fec0003800000 */
.L_x_5788:
        /* <DEDUP_REMOVED lines=14> */
.L_x_5776:
        /* <DEDUP_REMOVED lines=16> */
.L_x_5797:
[----:B------:R-:W-:Y:S05]  /*3a50*/  BRA `(.L_x_5771) ;  /* 0x0000000000147947 */ /* 0x000fea0003800000 */
.L_x_5796:
[----:B------:R-:W2:Y:S02]  /*3a60*/  LDG.E.64 R18, desc[UR36][R4.64] ;  /* 0x0000002404127981 */ /* 0x000ea4000c1e1b00 */
[----:B--2---:R0:W2:Y:S01]  /*3a70*/  I2F.U64 R18, R18 ;  /* 0x0000001200127312 */ /* 0x0040a20000301000 */
[----:B------:R-:W-:Y:S05]  /*3a80*/  BRA `(.L_x_5771) ;  /* 0x0000000000087947 */ /* 0x000fea0003800000 */
.L_x_5795:
[----:B------:R-:W2:Y:S02]  /*3a90*/  LDG.E R4, desc[UR36][R4.64] ;  /* 0x0000002404047981 */ /* 0x000ea4000c1e1900 */
[----:B--2---:R-:W-:-:S07]  /*3aa0*/  I2FP.F32.U32 R18, R4 ;  /* 0x0000000400127245 */ /* 0x004fce0000201000 */
.L_x_5771:
[----:B------:R-:W-:Y:S05]  /*3ab0*/  BSYNC B6 ;  /* 0x0000000000067941 */ /* 0x000fea0003800000 */
.L_x_5770:
[----:B0-----:R-:W0:Y:S01]  /*3ac0*/  S2R R19, SR_TID.X ;  /* 0x0000000000137919 */ /* 0x001e220000002100 */
[----:B------:R-:W1:Y:S01]  /*3ad0*/  LDC R3, c[0x0][0x218] ;  /* 0x00008600ff037b82 */ /* 0x000e620000000800 */
[----:B------:R-:W-:Y:S07]  /*3ae0*/  BSSY B6, `(.L_x_5798) ;  /* 0x00000f2000067945 */ /* 0x000fee0003800000 */
[----:B------:R-:W0:Y:S01]  /*3af0*/  LDC.U8 R16, c[0x0][0x23c] ;  /* 0x00008f00ff107b82 */ /* 0x000e220000000000 */
[----:B-12345:R-:W-:-:S02]  /*3b00*/  LOP3.LUT R4, R3, 0x80000000, R22, 0xb8, !PT ;  /* 0x8000000003047812 */ /* 0x03efc400078eb816 */
[C---:B------:R-:W-:Y:S02]  /*3b10*/  LOP3.LUT R22, R3.reuse, 0x80000000, R23, 0xb8, !PT ;  /* 0x8000000003167812 */ /* 0x040fe400078eb817 */
[C---:B------:R-:W-:Y:S02]  /*3b20*/  LOP3.LUT R24, R3.reuse, 0x80000000, R24, 0xb8, !PT ;  /* 0x8000000003187812 */ /* 0x040fe400078eb818 */
        /* <DEDUP_REMOVED lines=25> */
.L_x_5803:
[----:B------:R-:W0:Y:S02]  /*3cc0*/  F2I.S64.TRUNC R4, R4 ;  /* 0x0000000400047311 */ /* 0x000e24000020d900 */
[----:B0-----:R-:W-:-:S05]  /*3cd0*/  IMAD.MOV.U32 R3, RZ, RZ, R4 ;  /* 0x000000ffff037224 */ /* 0x001fca00078e0004 */
[----:B------:R0:W-:Y:S01]  /*3ce0*/  STG.E.U8 desc[UR36][R8.64], R3 ;  /* 0x0000000308007986 */ /* 0x0001e2000c101124 */
[----:B------:R-:W-:Y:S05]  /*3cf0*/  BRA `(.L_x_5799) ;  /* 0x0000000c00407947 */ /* 0x000fea0003800000 */
.L_x_5802:
        /* <DEDUP_REMOVED lines=9> */
.L_x_5806:
[----:B------:R-:W0:Y:S02]  /*3d90*/  F2I.FTZ.TRUNC.NTZ R3, R4 ;  /* 0x0000000400037305 */ /* 0x000e24000021f100 */
[----:B0-----:R0:W-:Y:S01]  /*3da0*/  STG.E desc[UR36][R8.64], R3 ;  /* 0x0000000308007986 */ /* 0x0011e2000c101924 */
[----:B------:R-:W-:Y:S05]  /*3db0*/  BRA `(.L_x_5799) ;  /* 0x0000000c00107947 */ /* 0x000fea0003800000 */
.L_x_5805:
[----:B------:R-:W0:Y:S02]  /*3dc0*/  F2I.FTZ.TRUNC.NTZ R3, R4 ;  /* 0x0000000400037305 */ /* 0x000e24000021f100 */
[----:B0-----:R0:W-:Y:S01]  /*3dd0*/  STG.E.U16 desc[UR36][R8.64], R3 ;  /* 0x0000000308007986 */ /* 0x0011e2000c101524 */
[----:B------:R-:W-:Y:S05]  /*3de0*/  BRA `(.L_x_5799) ;  /* 0x0000000c00047947 */ /* 0x000fea0003800000 */
.L_x_5801:
        /* <DEDUP_REMOVED lines=8> */
.L_x_5808:
[----:B------:R-:W-:-:S05]  /*3e70*/  F2FP.F16.F32.PACK_AB R4, RZ, R4 ;  /* 0x00000004ff04723e */ /* 0x000fca00000000ff */
[----:B------:R0:W-:Y:S01]  /*3e80*/  STG.E.U16 desc[UR36][R8.64], R4 ;  /* 0x0000000408007986 */ /* 0x0001e2000c101524 */
[----:B------:R-:W-:Y:S05]  /*3e90*/  BRA `(.L_x_5799) ;  /* 0x0000000800d87947 */ /* 0x000fea0003800000 */
.L_x_5807:
        /* <DEDUP_REMOVED lines=9> */
.L_x_5810:
[----:B------:R-:W-:-:S04]  /*3f30*/  F2FP.F16.F32.PACK_AB R3, RZ, R4 ;  /* 0x00000004ff03723e */ /* 0x000fc800000000ff */
[----:B------:R-:W-:-:S05]  /*3f40*/  PRMT R3, R3, 0x5410, RZ ;  /* 0x0000541003037816 */ /* 0x000fca00000000ff */
[----:B------:R0:W-:Y:S01]  /*3f50*/  STG.E desc[UR36][R8.64], R3 ;  /* 0x0000000308007986 */ /* 0x0001e2000c101924 */
[----:B------:R-:W-:Y:S05]  /*3f60*/  BRA `(.L_x_5799) ;  /* 0x0000000800a47947 */ /* 0x000fea0003800000 */
.L_x_5809:
[----:B------:R-:W-:-:S06]  /*3f70*/  FMUL.FTZ R4, R4, 1 ;  /* 0x3f80000004047820 */ /* 0x000fcc0000410000 */
[----:B------:R-:W0:Y:S02]  /*3f80*/  F2F.F64.F32 R4, R4 ;  /* 0x0000000400047310 */ /* 0x000e240000201800 */
[----:B0-----:R0:W-:Y:S01]  /*3f90*/  STG.E.64 desc[UR36][R8.64], R4 ;  /* 0x0000000408007986 */ /* 0x0011e2000c101b24 */
[----:B------:R-:W-:Y:S05]  /*3fa0*/  BRA `(.L_x_5799) ;  /* 0x0000000800947947 */ /* 0x000fea0003800000 */
.L_x_5800:
        /* <DEDUP_REMOVED lines=12> */
.L_x_5813:
[----:B------:R-:W-:Y:S01]  /*4070*/  FMUL.FTZ R4, R4, 1 ;  /* 0x3f80000004047820 */ /* 0x000fe20000410000 */
[----:B------:R-:W-:-:S05]  /*4080*/  CS2R R6, SRZ ;  /* 0x0000000000067805 */ /* 0x000fca000001ff00 */
[----:B------:R-:W0:Y:S02]  /*4090*/  F2F.F64.F32 R4, R4 ;  /* 0x0000000400047310 */ /* 0x000e240000201800 */
[----:B0-----:R0:W-:Y:S01]  /*40a0*/  STG.E.128 desc[UR36][R8.64], R4 ;  /* 0x0000000408007986 */ /* 0x0011e2000c101d24 */
[----:B------:R-:W-:Y:S05]  /*40b0*/  BRA `(.L_x_5799) ;  /* 0x0000000800507947 */ /* 0x000fea0003800000 */
.L_x_5812:
        /* <DEDUP_REMOVED lines=20> */
.L_x_5817:
[----:B------:R-:W-:Y:S05]  /*4200*/  BSYNC B0 ;  /* 0x0000000000007941 */ /* 0x000fea0003800000 */
.L_x_5816:
[----:B------:R-:W-:-:S05]  /*4210*/  LOP3.LUT R5, R0, R5, RZ, 0xfc, !PT ;  /* 0x0000000500057212 */ /* 0x000fca00078efcff */
[----:B------:R0:W-:Y:S01]  /*4220*/  STG.E.U8 desc[UR36][R8.64], R5 ;  /* 0x0000000508007986 */ /* 0x0001e2000c101124 */
[----:B------:R-:W-:Y:S05]  /*4230*/  BRA `(.L_x_5799) ;  /* 0x0000000400f07947 */ /* 0x000fea0003800000 */
.L_x_5815:
        /* <DEDUP_REMOVED lines=12> */
.L_x_5819:
[----:B------:R-:W-:Y:S01]  /*4300*/  IMAD.MOV.U32 R0, RZ, RZ, 0x7f ;  /* 0x0000007fff007424 */ /* 0x000fe200078e00ff */
[----:B------:R-:W-:-:S04]  /*4310*/  ISETP.GT.U32.AND P0, PT, R5, 0x7f800000, PT ;  /* 0x7f8000000500780c */ /* 0x000fc80003f04070 */
[----:B------:R-:W-:-:S09]  /*4320*/  SEL R0, R0, 0x7c, P0 ;  /* 0x0000007c00007807 */ /* 0x000fd20000000000 */
.L_x_5820:
[----:B------:R-:W-:Y:S05]  /*4330*/  BSYNC B0 ;  /* 0x0000000000007941 */ /* 0x000fea0003800000 */
.L_x_5818:
[----:B------:R-:W-:-:S04]  /*4340*/  LOP3.LUT R4, R4, 0x80000000, RZ, 0xc0, !PT ;  /* 0x8000000004047812 */ /* 0x000fc800078ec0ff */
[----:B------:R-:W-:-:S04]  /*4350*/  SHF.R.U32.HI R3, RZ, 0x18, R4 ;  /* 0x00000018ff037819 */ /* 0x000fc80000011604 */
[----:B------:R-:W-:-:S05]  /*4360*/  LOP3.LUT R3, R0, R3, RZ, 0xfc, !PT ;  /* 0x0000000300037212 */ /* 0x000fca00078efcff */
[----:B------:R0:W-:Y:S01]  /*4370*/  STG.E.U8 desc[UR36][R8.64], R3 ;  /* 0x0000000308007986 */ /* 0x0001e2000c101124 */
[----:B------:R-:W-:Y:S05]  /*4380*/  BRA `(.L_x_5799) ;  /* 0x00000004009c7947 */ /* 0x000fea0003800000 */
.L_x_5814:
[----:B------:R-:W-:-:S05]  /*4390*/  F2FP.BF16.F32.PACK_AB R4, RZ, R4 ;  /* 0x00000004ff04723e */ /* 0x000fca00000010ff */
[----:B------:R0:W-:Y:S01]  /*43a0*/  STG.E.U16 desc[UR36][R8.64], R4 ;  /* 0x0000000408007986 */ /* 0x0001e2000c101524 */
[----:B------:R-:W-:Y:S05]  /*43b0*/  BRA `(.L_x_5799) ;  /* 0x0000000400907947 */ /* 0x000fea0003800000 */
.L_x_5811:
        /* <DEDUP_REMOVED lines=11> */
.L_x_5823:
        /* <DEDUP_REMOVED lines=16> */
.L_x_5826:
[----:B------:R-:W-:-:S04]  /*4570*/  LOP3.LUT R4, R4, 0x80000000, RZ, 0xc0, !PT ;  /* 0x8000000004047812 */ /* 0x000fc800078ec0ff */
[----:B------:R-:W-:-:S04]  /*4580*/  SHF.R.U32.HI R4, RZ, 0x18, R4 ;  /* 0x00000018ff047819 */ /* 0x000fc80000011604 */
[----:B------:R-:W-:-:S04]  /*4590*/  LOP3.LUT R3, R3, R4, RZ, 0xfc, !PT ;  /* 0x0000000403037212 */ /* 0x000fc800078efcff */
[----:B------:R-:W-:-:S07]  /*45a0*/  PRMT R0, R3, 0x7610, R0 ;  /* 0x0000761003007816 */ /* 0x000fce0000000000 */
.L_x_5825:
[----:B------:R-:W-:Y:S05]  /*45b0*/  BSYNC B0 ;  /* 0x0000000000007941 */ /* 0x000fea0003800000 */
.L_x_5824:
[----:B------:R3:W-:Y:S01]  /*45c0*/  STG.E.U8 desc[UR36][R8.64], R0 ;  /* 0x0000000008007986 */ /* 0x0007e2000c101124 */
[----:B------:R-:W-:Y:S05]  /*45d0*/  BRA `(.L_x_5799) ;  /* 0x0000000400087947 */ /* 0x000fea0003800000 */
.L_x_5822:
        /* <DEDUP_REMOVED lines=16> */
.L_x_5829:
[----:B------:R-:W-:-:S04]  /*46e0*/  LOP3.LUT R4, R4, 0x80000000, RZ, 0xc0, !PT ;  /* 0x8000000004047812 */ /* 0x000fc800078ec0ff */
[----:B------:R-:W-:-:S04]  /*46f0*/  SHF.R.U32.HI R4, RZ, 0x18, R4 ;  /* 0x00000018ff047819 */ /* 0x000fc80000011604 */
[----:B------:R-:W-:-:S04]  /*4700*/  LOP3.LUT R3, R3, R4, RZ, 0xfc, !PT ;  /* 0x0000000403037212 */ /* 0x000fc800078efcff */
[----:B------:R-:W-:-:S07]  /*4710*/  PRMT R0, R3, 0x7610, R0 ;  /* 0x0000761003007816 */ /* 0x000fce0000000000 */
.L_x_5828:
[----:B------:R-:W-:Y:S05]  /*4720*/  BSYNC B0 ;  /* 0x0000000000007941 */ /* 0x000fea0003800000 */
.L_x_5827:
[----:B------:R0:W-:Y:S01]  /*4730*/  STG.E.U8 desc[UR36][R8.64], R0 ;  /* 0x0000000008007986 */ /* 0x0001e2000c101124 */
[----:B------:R-:W-:Y:S05]  /*4740*/  BRA `(.L_x_5799) ;  /* 0x0000000000ac7947 */ /* 0x000fea0003800000 */
.L_x_5821:
        /* <DEDUP_REMOVED lines=21> */
.L_x_5804:
        /* <DEDUP_REMOVED lines=16> */
.L_x_5832:
[----:B------:R-:W-:Y:S05]  /*49a0*/  BRA `(.L_x_5799) ;  /* 0x0000000000147947 */ /* 0x000fea0003800000 */
.L_x_5831:
[----:B------:R-:W0:Y:S02]  /*49b0*/  F2I.U64.TRUNC R4, R4 ;  /* 0x0000000400047311 */ /* 0x000e24000020d800 */
[----:B0-----:R2:W-:Y:S01]  /*49c0*/  STG.E.64 desc[UR36][R8.64], R4 ;  /* 0x0000000408007986 */ /* 0x0015e2000c101b24 */
[----:B------:R-:W-:Y:S05]  /*49d0*/  BRA `(.L_x_5799) ;  /* 0x0000000000087947 */ /* 0x000fea0003800000 */
.L_x_5830:
[----:B------:R-:W0:Y:S02]  /*49e0*/  F2I.FTZ.U32.TRUNC.NTZ R3, R4 ;  /* 0x0000000400037305 */ /* 0x000e24000021f000 */
[----:B0-----:R0:W-:Y:S02]  /*49f0*/  STG.E desc[UR36][R8.64], R3 ;  /* 0x0000000308007986 */ /* 0x0011e4000c101924 */
.L_x_5799:
[----:B------:R-:W-:Y:S05]  /*4a00*/  BSYNC B6 ;  /* 0x0000000000067941 */ /* 0x000fea0003800000 */
.L_x_5798:
        /* <DEDUP_REMOVED lines=24> */
.L_x_5838:
[----:B------:R-:W0:Y:S02]  /*4b90*/  F2I.S64.TRUNC R22, R22 ;  /* 0x0000001600167311 */ /* 0x000e24000020d900 */
[----:B0-----:R-:W-:-:S05]  /*4ba0*/  IMAD.MOV.U32 R3, RZ, RZ, R22 ;  /* 0x000000ffff037224 */ /* 0x001fca00078e0016 */
[----:B------:R0:W-:Y:S01]  /*4bb0*/  STG.E.U8 desc[UR36][R8.64], R3 ;  /* 0x0000000308007986 */ /* 0x0001e2000c101124 */
[----:B------:R-:W-:Y:S05]  /*4bc0*/  BRA `(.L_x_5840) ;  /* 0x0000000c00407947 */ /* 0x000fea0003800000 */
.L_x_5837:
        /* <DEDUP_REMOVED lines=9> */
.L_x_5842:
[----:B------:R-:W0:Y:S02]  /*4c60*/  F2I.FTZ.TRUNC.NTZ R3, R22 ;  /* 0x0000001600037305 */ /* 0x000e24000021f100 */
[----:B0-----:R0:W-:Y:S01]  /*4c70*/  STG.E desc[UR36][R8.64], R3 ;  /* 0x0000000308007986 */ /* 0x0011e2000c101924 */
[----:B------:R-:W-:Y:S05]  /*4c80*/  BRA `(.L_x_5840) ;  /* 0x0000000c00107947 */ /* 0x000fea0003800000 */
.L_x_5841:
[----:B------:R-:W0:Y:S02]  /*4c90*/  F2I.FTZ.TRUNC.NTZ R3, R22 ;  /* 0x0000001600037305 */ /* 0x000e24000021f100 */
[----:B0-----:R0:W-:Y:S01]  /*4ca0*/  STG.E.U16 desc[UR36][R8.64], R3 ;  /* 0x0000000308007986 */ /* 0x0011e2000c101524 */
[----:B------:R-:W-:Y:S05]  /*4cb0*/  BRA `(.L_x_5840) ;  /* 0x0000000c00047947 */ /* 0x000fea0003800000 */
.L_x_5836:
        /* <DEDUP_REMOVED lines=8> */
.L_x_5844:
[----:B------:R-:W-:-:S05]  /*4d40*/  F2FP.F16.F32.PACK_AB R22, RZ, R22 ;  /* 0x00000016ff16723e */ /* 0x000fca00000000ff */
[----:B------:R0:W-:Y:S01]  /*4d50*/  STG.E.U16 desc[UR36][R8.64], R22 ;  /* 0x0000001608007986 */ /* 0x0001e2000c101524 */
[----:B------:R-:W-:Y:S05]  /*4d60*/  BRA `(.L_x_5840) ;  /* 0x0000000800d87947 */ /* 0x000fea0003800000 */
.L_x_5843:
        /* <DEDUP_REMOVED lines=9> */
.L_x_5846:
[----:B------:R-:W-:-:S04]  /*4e00*/  F2FP.F16.F32.PACK_AB R3, RZ, R22 ;  /* 0x00000016ff03723e */ /* 0x000fc800000000ff */
[----:B------:R-:W-:-:S05]  /*4e10*/  PRMT R3, R3, 0x5410, RZ ;  /* 0x0000541003037816 */ /* 0x000fca00000000ff */
[----:B------:R0:W-:Y:S01]  /*4e20*/  STG.E desc[UR36][R8.64], R3 ;  /* 0x0000000308007986 */ /* 0x0001e2000c101924 */
[----:B------:R-:W-:Y:S05]  /*4e30*/  BRA `(.L_x_5840) ;  /* 0x0000000800a47947 */ /* 0x000fea0003800000 */
.L_x_5845:
[----:B------:R-:W-:-:S06]  /*4e40*/  FMUL.FTZ R4, R22, 1 ;  /* 0x3f80000016047820 */ /* 0x000fcc0000410000 */
[----:B------:R-:W0:Y:S02]  /*4e50*/  F2F.F64.F32 R4, R4 ;  /* 0x0000000400047310 */ /* 0x000e240000201800 */
[----:B0-----:R0:W-:Y:S01]  /*4e60*/  STG.E.64 desc[UR36][R8.64], R4 ;  /* 0x0000000408007986 */ /* 0x0011e2000c101b24 */
[----:B------:R-:W-:Y:S05]  /*4e70*/  BRA `(.L_x_5840) ;  /* 0x0000000800947947 */ /* 0x000fea0003800000 */
.L_x_5835:
        /* <DEDUP_REMOVED lines=12> */
.L_x_5849:
[----:B------:R-:W-:Y:S01]  /*4f40*/  FMUL.FTZ R4, R22, 1 ;  /* 0x3f80000016047820 */ /* 0x000fe20000410000 */
[----:B------:R-:W-:-:S05]  /*4f50*/  CS2R R6, SRZ ;  /* 0x0000000000067805 */ /* 0x000fca000001ff00 */
[----:B------:R-:W0:Y:S02]  /*4f60*/  F2F.F64.F32 R4, R4 ;  /* 0x0000000400047310 */ /* 0x000e240000201800 */
[----:B0-----:R0:W-:Y:S01]  /*4f70*/  STG.E.128 desc[UR36][R8.64], R4 ;  /* 0x0000000408007986 */ /* 0x0011e2000c101d24 */
[----:B------:R-:W-:Y:S05]  /*4f80*/  BRA `(.L_x_5840) ;  /* 0x0000000800507947 */ /* 0x000fea0003800000 */
.L_x_5848:
        /* <DEDUP_REMOVED lines=20> */
.L_x_5853:
[----:B------:R-:W-:Y:S05]  /*50d0*/  BSYNC B0 ;  /* 0x0000000000007941 */ /* 0x000fea0003800000 */
.L_x_5852:
[----:B------:R-:W-:-:S05]  /*50e0*/  LOP3.LUT R5, R0, R5, RZ, 0xfc, !PT ;  /* 0x0000000500057212 */ /* 0x000fca00078efcff */
[----:B------:R0:W-:Y:S01]  /*50f0*/  STG.E.U8 desc[UR36][R8.64], R5 ;  /* 0x0000000508007986 */ /* 0x0001e2000c101124 */
[----:B------:R-:W-:Y:S05]  /*5100*/  BRA `(.L_x_5840) ;  /* 0x0000000400f07947 */ /* 0x000fea0003800000 */
.L_x_5851:
        /* <DEDUP_REMOVED lines=12> */
.L_x_5855:
[----:B------:R-:W-:Y:S01]  /*51d0*/  IMAD.MOV.U32 R0, RZ, RZ, 0x7f ;  /* 0x0000007fff007424 */ /* 0x000fe200078e00ff */
[----:B------:R-:W-:-:S04]  /*51e0*/  ISETP.GT.U32.AND P0, PT, R4, 0x7f800000, PT ;  /* 0x7f8000000400780c */ /* 0x000fc80003f04070 */
[----:B------:R-:W-:-:S09]  /*51f0*/  SEL R0, R0, 0x7c, P0 ;  /* 0x0000007c00007807 */ /* 0x000fd20000000000 */
.L_x_5856:
[----:B------:R-:W-:Y:S05]  /*5200*/  BSYNC B0 ;  /* 0x0000000000007941 */ /* 0x000fea0003800000 */
.L_x_5854:
[----:B------:R-:W-:-:S04]  /*5210*/  LOP3.LUT R22, R22, 0x80000000, RZ, 0xc0, !PT ;  /* 0x8000000016167812 */ /* 0x000fc800078ec0ff */
[----:B------:R-:W-:-:S04]  /*5220*/  SHF.R.U32.HI R3, RZ, 0x18, R22 ;  /* 0x00000018ff037819 */ /* 0x000fc80000011616 */
[----:B------:R-:W-:-:S05]  /*5230*/  LOP3.LUT R3, R0, R3, RZ, 0xfc, !PT ;  /* 0x0000000300037212 */ /* 0x000fca00078efcff */
[----:B------:R0:W-:Y:S01]  /*5240*/  STG.E.U8 desc[UR36][R8.64], R3 ;  /* 0x0000000308007986 */ /* 0x0001e2000c101124 */
[----:B------:R-:W-:Y:S05]  /*5250*/  BRA `(.L_x_5840) ;  /* 0x00000004009c7947 */ /* 0x000fea0003800000 */
.L_x_5850:
[----:B------:R-:W-:-:S05]  /*5260*/  F2FP.BF16.F32.PACK_AB R22, RZ, R22 ;  /* 0x00000016ff16723e */ /* 0x000fca00000010ff */
[----:B------:R0:W-:Y:S01]  /*5270*/  STG.E.U16 desc[UR36][R8.64], R22 ;  /* 0x0000001608007986 */ /* 0x0001e2000c101524 */
[----:B------:R-:W-:Y:S05]  /*5280*/  BRA `(.L_x_5840) ;  /* 0x0000000400907947 */ /* 0x000fea0003800000 */
.L_x_5847:
        /* <DEDUP_REMOVED lines=11> */
.L_x_5859:
        /* <DEDUP_REMOVED lines=16> */
.L_x_5862:
[----:B------:R-:W-:-:S04]  /*5440*/  LOP3.LUT R22, R22, 0x80000000, RZ, 0xc0, !PT ;  /* 0x8000000016167812 */ /* 0x000fc800078ec0ff */
[----:B------:R-:W-:-:S04]  /*5450*/  SHF.R.U32.HI R3, RZ, 0x18, R22 ;  /* 0x00000018ff037819 */ /* 0x000fc80000011616 */
[----:B------:R-:W-:-:S04]  /*5460*/  LOP3.LUT R0, R0, R3, RZ, 0xfc, !PT ;  /* 0x0000000300007212 */ /* 0x000fc800078efcff */
[----:B------:R-:W-:-:S07]  /*5470*/  PRMT R4, R0, 0x7610, R4 ;  /* 0x0000761000047816 */ /* 0x000fce0000000004 */
.L_x_5861:
[----:B------:R-:W-:Y:S05]  /*5480*/  BSYNC B0 ;  /* 0x0000000000007941 */ /* 0x000fea0003800000 */
.L_x_5860:
[----:B------:R3:W-:Y:S01]  /*5490*/  STG.E.U8 desc[UR36][R8.64], R4 ;  /* 0x0000000408007986 */ /* 0x0007e2000c101124 */
[----:B------:R-:W-:Y:S05]  /*54a0*/  BRA `(.L_x_5840) ;  /* 0x0000000400087947 */ /* 0x000fea0003800000 */
.L_x_5858:
        /* <DEDUP_REMOVED lines=16> */
.L_x_5865:
[----:B------:R-:W-:-:S04]  /*55b0*/  LOP3.LUT R22, R22, 0x80000000, RZ, 0xc0, !PT ;  /* 0x8000000016167812 */ /* 0x000fc800078ec0ff */
[----:B------:R-:W-:-:S04]  /*55c0*/  SHF.R.U32.HI R3, RZ, 0x18, R22 ;  /* 0x00000018ff037819 */ /* 0x000fc80000011616 */
[----:B------:R-:W-:-:S04]  /*55d0*/  LOP3.LUT R0, R0, R3, RZ, 0xfc, !PT ;  /* 0x0000000300007212 */ /* 0x000fc800078efcff */
[----:B------:R-:W-:-:S07]  /*55e0*/  PRMT R4, R0, 0x7610, R4 ;  /* 0x0000761000047816 */ /* 0x000fce0000000004 */
.L_x_5864:
[----:B------:R-:W-:Y:S05]  /*55f0*/  BSYNC B0 ;  /* 0x0000000000007941 */ /* 0x000fea0003800000 */
.L_x_5863:
[----:B------:R0:W-:Y:S01]  /*5600*/  STG.E.U8 desc[UR36][R8.64], R4 ;  /* 0x0000000408007986 */ /* 0x0001e2000c101124 */
[----:B------:R-:W-:Y:S05]  /*5610*/  BRA `(.L_x_5840) ;  /* 0x0000000000ac7947 */ /* 0x000fea0003800000 */
.L_x_5857:
        /* <DEDUP_REMOVED lines=21> */
.L_x_5839:
        /* <DEDUP_REMOVED lines=16> */
.L_x_5868:
[----:B------:R-:W-:Y:S05]  /*5870*/  BRA `(.L_x_5840) ;  /* 0x0000000000147947 */ /* 0x000fea0003800000 */
.L_x_5867:
[----:B------:R-:W0:Y:S02]  /*5880*/  F2I.U64.TRUNC R22, R22 ;  /* 0x0000001600167311 */ /* 0x000e24000020d800 */
[----:B0-----:R2:W-:Y:S01]  /*5890*/  STG.E.64 desc[UR36][R8.64], R22 ;  /* 0x0000001608007986 */ /* 0x0015e2000c101b24 */
[----:B------:R-:W-:Y:S05]  /*58a0*/  BRA `(.L_x_5840) ;  /* 0x0000000000087947 */ /* 0x000fea0003800000 */
.L_x_5866:
[----:B------:R-:W0:Y:S02]  /*58b0*/  F2I.FTZ.U32.TRUNC.NTZ R3, R22 ;  /* 0x0000001600037305 */ /* 0x000e24000021f000 */
[----:B0-----:R0:W-:Y:S02]  /*58c0*/  STG.E desc[UR36][R8.64], R3 ;  /* 0x0000000308007986 */ /* 0x0011e4000c101924 */
.L_x_5840:
        /* <DEDUP_REMOVED lines=24> */
.L_x_5872:
[----:B------:R-:W0:Y:S02]  /*5a50*/  F2I.S64.TRUNC R24, R24 ;  /* 0x0000001800187311 */ /* 0x000e24000020d900 */
[----:B0-----:R-:W-:-:S05]  /*5a60*/  IMAD.MOV.U32 R3, RZ, RZ, R24 ;  /* 0x000000ffff037224 */ /* 0x001fca00078e0018 */
[----:B------:R0:W-:Y:S01]  /*5a70*/  STG.E.U8 desc[UR36][R8.64], R3 ;  /* 0x0000000308007986 */ /* 0x0001e2000c101124 */
[----:B------:R-:W-:Y:S05]  /*5a80*/  BRA `(.L_x_5874) ;  /* 0x0000000c00407947 */ /* 0x000fea0003800000 */
.L_x_5871:
        /* <DEDUP_REMOVED lines=9> */
.L_x_5876:
[----:B------:R-:W0:Y:S02]  /*5b20*/  F2I.FTZ.TRUNC.NTZ R3, R24 ;  /* 0x0000001800037305 */ /* 0x000e24000021f100 */
[----:B0-----:R3:W-:Y:S01]  /*5b30*/  STG.E desc[UR36][R8.64], R3 ;  /* 0x0000000308007986 */ /* 0x0017e2000c101924 */
[----:B------:R-:W-:Y:S05]  /*5b40*/  BRA `(.L_x_5874) ;  /* 0x0000000c00107947 */ /* 0x000fea0003800000 */
.L_x_5875:
[----:B------:R-:W0:Y:S02]  /*5b50*/  F2I.FTZ.TRUNC.NTZ R3, R24 ;  /* 0x0000001800037305 */ /* 0x000e24000021f100 */
[----:B0-----:R2:W-:Y:S01]  /*5b60*/  STG.E.U16 desc[UR36][R8.64], R3 ;  /* 0x0000000308007986 */ /* 0x0015e2000c101524 */
[----:B------:R-:W-:Y:S05]  /*5b70*/  BRA `(.L_x_5874) ;  /* 0x0000000c00047947 */ /* 0x000fea0003800000 */
.L_x_5870:
        /* <DEDUP_REMOVED lines=8> */
.L_x_5878:
[----:B------:R-:W-:-:S05]  /*5c00*/  F2FP.F16.F32.PACK_AB R24, RZ, R24 ;  /* 0x00000018ff18723e */ /* 0x000fca00000000ff */
[----:B------:R0:W-:Y:S01]  /*5c10*/  STG.E.U16 desc[UR36][R8.64], R24 ;  /* 0x0000001808007986 */ /* 0x0001e2000c101524 */
[----:B------:R-:W-:Y:S05]  /*5c20*/  BRA `(.L_x_5874) ;  /* 0x0000000800d87947 */ /* 0x000fea0003800000 */
.L_x_5877:
        /* <DEDUP_REMOVED lines=9> */
.L_x_5880:
[----:B------:R-:W-:-:S04]  /*5cc0*/  F2FP.F16.F32.PACK_AB R3, RZ, R24 ;  /* 0x00000018ff03723e */ /* 0x000fc800000000ff */
[----:B------:R-:W-:-:S05]  /*5cd0*/  PRMT R3, R3, 0x5410, RZ ;  /* 0x0000541003037816 */ /* 0x000fca00000000ff */
[----:B------:R0:W-:Y:S01]  /*5ce0*/  STG.E desc[UR36][R8.64], R3 ;  /* 0x0000000308007986 */ /* 0x0001e2000c101924 */
[----:B------:R-:W-:Y:S05]  /*5cf0*/  BRA `(.L_x_5874) ;  /* 0x0000000800a47947 */ /* 0x000fea0003800000 */
.L_x_5879:
[----:B------:R-:W-:-:S06]  /*5d00*/  FMUL.FTZ R4, R24, 1 ;  /* 0x3f80000018047820 */ /* 0x000fcc0000410000 */
[----:B------:R-:W0:Y:S02]  /*5d10*/  F2F.F64.F32 R4, R4 ;  /* 0x0000000400047310 */ /* 0x000e240000201800 */
[----:B0-----:R0:W-:Y:S01]  /*5d20*/  STG.E.64 desc[UR36][R8.64], R4 ;  /* 0x0000000408007986 */ /* 0x0011e2000c101b24 */
[----:B------:R-:W-:Y:S05]  /*5d30*/  BRA `(.L_x_5874) ;  /* 0x0000000800947947 */ /* 0x000fea0003800000 */
.L_x_5869:
        /* <DEDUP_REMOVED lines=12> */
.L_x_5883:
[----:B------:R-:W-:Y:S01]  /*5e00*/  FMUL.FTZ R4, R24, 1 ;  /* 0x3f80000018047820 */ /* 0x000fe20000410000 */
[----:B------:R-:W-:-:S05]  /*5e10*/  CS2R R6, SRZ ;  /* 0x0000000000067805 */ /* 0x000fca000001ff00 */
[----:B------:R-:W0:Y:S02]  /*5e20*/  F2F.F64.F32 R4, R4 ;  /* 0x0000000400047310 */ /* 0x000e240000201800 */
[----:B0-----:R0:W-:Y:S01]  /*5e30*/  STG.E.128 desc[UR36][R8.64], R4 ;  /* 0x0000000408007986 */ /* 0x0011e2000c101d24 */
[----:B------:R-:W-:Y:S05]  /*5e40*/  BRA `(.L_x_5874) ;  /* 0x0000000800507947 */ /* 0x000fea0003800000 */
.L_x_5882:
        /* <DEDUP_REMOVED lines=20> */
.L_x_5887:
[----:B------:R-:W-:Y:S05]  /*5f90*/  BSYNC B0 ;  /* 0x0000000000007941 */ /* 0x000fea0003800000 */
.L_x_5886:
[----:B------:R-:W-:-:S05]  /*5fa0*/  LOP3.LUT R5, R0, R5, RZ, 0xfc, !PT ;  /* 0x0000000500057212 */ /* 0x000fca00078efcff */
[----:B------:R0:W-:Y:S01]  /*5fb0*/  STG.E.U8 desc[UR36][R8.64], R5 ;  /* 0x0000000508007986 */ /* 0x0001e2000c101124 */
[----:B------:R-:W-:Y:S05]  /*5fc0*/  BRA `(.L_x_5874) ;  /* 0x0000000400f07947 */ /* 0x000fea0003800000 */
.L_x_5885:
        /* <DEDUP_REMOVED lines=12> */
.L_x_5889:
[----:B------:R-:W-:Y:S01]  /*6090*/  IMAD.MOV.U32 R0, RZ, RZ, 0x7f ;  /* 0x0000007fff007424 */ /* 0x000fe200078e00ff */
[----:B------:R-:W-:-:S04]  /*60a0*/  ISETP.GT.U32.AND P0, PT, R4, 0x7f800000, PT ;  /* 0x7f8000000400780c */ /* 0x000fc80003f04070 */
[----:B------:R-:W-:-:S09]  /*60b0*/  SEL R0, R0, 0x7c, P0 ;  /* 0x0000007c00007807 */ /* 0x000fd20000000000 */
.L_x_5890:
[----:B------:R-:W-:Y:S05]  /*60c0*/  BSYNC B0 ;  /* 0x0000000000007941 */ /* 0x000fea0003800000 */
.L_x_5888:
[----:B------:R-:W-:-:S04]  /*60d0*/  LOP3.LUT R24, R24, 0x80000000, RZ, 0xc0, !PT ;  /* 0x8000000018187812 */ /* 0x000fc800078ec0ff */
[----:B------:R-:W-:-:S04]  /*60e0*/  SHF.R.U32.HI R3, RZ, 0x18, R24 ;  /* 0x00000018ff037819 */ /* 0x000fc80000011618 */
[----:B------:R-:W-:-:S05]  /*60f0*/  LOP3.LUT R3, R0, R3, RZ, 0xfc, !PT ;  /* 0x0000000300037212 */ /* 0x000fca00078efcff */
[----:B------:R0:W-:Y:S01]  /*6100*/  STG.E.U8 desc[UR36][R8.64], R3 ;  /* 0x0000000308007986 */ /* 0x0001e2000c101124 */
[----:B------:R-:W-:Y:S05]  /*6110*/  BRA `(.L_x_5874) ;  /* 0x00000004009c7947 */ /* 0x000fea0003800000 */
.L_x_5884:
[----:B------:R-:W-:-:S05]  /*6120*/  F2FP.BF16.F32.PACK_AB R24, RZ, R24 ;  /* 0x00000018ff18723e */ /* 0x000fca00000010ff */
[----:B------:R0:W-:Y:S01]  /*6130*/  STG.E.U16 desc[UR36][R8.64], R24 ;  /* 0x0000001808007986 */ /* 0x0001e2000c101524 */
[----:B------:R-:W-:Y:S05]  /*6140*/  BRA `(.L_x_5874) ;  /* 0x0000000400907947 */ /* 0x000fea0003800000 */
.L_x_5881:
        /* <DEDUP_REMOVED lines=11> */
.L_x_5893:
        /* <DEDUP_REMOVED lines=16> */
.L_x_5896:
[----:B------:R-:W-:-:S04]  /*6300*/  LOP3.LUT R24, R24, 0x80000000, RZ, 0xc0, !PT ;  /* 0x8000000018187812 */ /* 0x000fc800078ec0ff */
[----:B------:R-:W-:-:S04]  /*6310*/  SHF.R.U32.HI R3, RZ, 0x18, R24 ;  /* 0x00000018ff037819 */ /* 0x000fc80000011618 */
[----:B------:R-:W-:-:S04]  /*6320*/  LOP3.LUT R0, R0, R3, RZ, 0xfc, !PT ;  /* 0x0000000300007212 */ /* 0x000fc800078efcff */
[----:B------:R-:W-:-:S07]  /*6330*/  PRMT R4, R0, 0x7610, R4 ;  /* 0x0000761000047816 */ /* 0x000fce0000000004 */
.L_x_5895:
[----:B------:R-:W-:Y:S05]  /*6340*/  BSYNC B0 ;  /* 0x0000000000007941 */ /* 0x000fea0003800000 */
.L_x_5894:
[----:B------:R0:W-:Y:S01]  /*6350*/  STG.E.U8 desc[UR36][R8.64], R4 ;  /* 0x0000000408007986 */ /* 0x0001e2000c101124 */
[----:B------:R-:W-:Y:S05]  /*6360*/  BRA `(.L_x_5874) ;  /* 0x0000000400087947 */ /* 0x000fea0003800000 */
.L_x_5892:
        /* <DEDUP_REMOVED lines=16> */
.L_x_5899:
[----:B------:R-:W-:-:S04]  /*6470*/  LOP3.LUT R24, R24, 0x80000000, RZ, 0xc0, !PT ;  /* 0x8000000018187812 */ /* 0x000fc800078ec0ff */
[----:B------:R-:W-:-:S04]  /*6480*/  SHF.R.U32.HI R3, RZ, 0x18, R24 ;  /* 0x00000018ff037819 */ /* 0x000fc80000011618 */
[----:B------:R-:W-:-:S04]  /*6490*/  LOP3.LUT R0, R0, R3, RZ, 0xfc, !PT ;  /* 0x0000000300007212 */ /* 0x000fc800078efcff */
[----:B------:R-:W-:-:S07]  /*64a0*/  PRMT R4, R0, 0x7610, R4 ;  /* 0x0000761000047816 */ /* 0x000fce0000000004 */
.L_x_5898:
[----:B------:R-:W-:Y:S05]  /*64b0*/  BSYNC B0 ;  /* 0x0000000000007941 */ /* 0x000fea0003800000 */
.L_x_5897:
[----:B------:R0:W-:Y:S01]  /*64c0*/  STG.E.U8 desc[UR36][R8.64], R4 ;  /* 0x0000000408007986 */ /* 0x0001e2000c101124 */
[----:B------:R-:W-:Y:S05]  /*64d0*/  BRA `(.L_x_5874) ;  /* 0x0000000000ac7947 */ /* 0x000fea0003800000 */
.L_x_5891:
        /* <DEDUP_REMOVED lines=21> */
.L_x_5873:
        /* <DEDUP_REMOVED lines=16> */
.L_x_5902:
[----:B------:R-:W-:Y:S05]  /*6730*/  BRA `(.L_x_5874) ;  /* 0x0000000000147947 */ /* 0x000fea0003800000 */
.L_x_5901:
[----:B------:R-:W0:Y:S02]  /*6740*/  F2I.U64.TRUNC R24, R24 ;  /* 0x0000001800187311 */ /* 0x000e24000020d800 */
[----:B0-----:R0:W-:Y:S01]  /*6750*/  STG.E.64 desc[UR36][R8.64], R24 ;  /* 0x0000001808007986 */ /* 0x0011e2000c101b24 */
[----:B------:R-:W-:Y:S05]  /*6760*/  BRA `(.L_x_5874) ;  /* 0x0000000000087947 */ /* 0x000fea0003800000 */
.L_x_5900:
[----:B------:R-:W0:Y:S02]  /*6770*/  F2I.FTZ.U32.TRUNC.NTZ R3, R24 ;  /* 0x0000001800037305 */ /* 0x000e24000021f000 */
[----:B0-----:R0:W-:Y:S02]  /*6780*/  STG.E desc[UR36][R8.64], R3 ;  /* 0x0000000308007986 */ /* 0x0011e4000c101924 */
.L_x_5874:
[----:B------:R-:W-:-:S07]  /*6790*/  VIADD R19, R19, 0x80 ;  /* 0x0000008013137836 */ /* 0x000fce0000000000 */
.L_x_5834:
[----:B------:R-:W-:Y:S05]  /*67a0*/  BSYNC B6 ;  /* 0x0000000000067941 */ /* 0x000fea0003800000 */
.L_x_5833:
        /* <DEDUP_REMOVED lines=22> */
.L_x_5906:
[----:B------:R-:W0:Y:S02]  /*6910*/  F2I.S64.TRUNC R18, R18 ;  /* 0x0000001200127311 */ /* 0x000e24000020d900 */
[----:B0-----:R-:W-:-:S05]  /*6920*/  IMAD.MOV.U32 R5, RZ, RZ, R18 ;  /* 0x000000ffff057224 */ /* 0x001fca00078e0012 */
[----:B------:R-:W-:Y:S01]  /*6930*/  STG.E.U8 desc[UR36][R2.64], R5 ;  /* 0x0000000502007986 */ /* 0x000fe2000c101124 */
[----:B------:R-:W-:Y:S05]  /*6940*/  EXIT ;  /* 0x000000000000794d */ /* 0x000fea0003800000 */
.L_x_5905:
        /* <DEDUP_REMOVED lines=9> */
.L_x_5909:
[----:B------:R-:W0:Y:S02]  /*69e0*/  F2I.FTZ.TRUNC.NTZ R5, R18 ;  /* 0x0000001200057305 */ /* 0x000e24000021f100 */
[----:B0-----:R-:W-:Y:S01]  /*69f0*/  STG.E desc[UR36][R2.64], R5 ;  /* 0x0000000502007986 */ /* 0x001fe2000c101924 */
[----:B------:R-:W-:Y:S05]  /*6a00*/  EXIT ;  /* 0x000000000000794d */ /* 0x000fea0003800000 */
.L_x_5908:
[----:B------:R-:W0:Y:S02]  /*6a10*/  F2I.FTZ.TRUNC.NTZ R5, R18 ;  /* 0x0000001200057305 */ /* 0x000e24000021f100 */
[----:B0-----:R-:W-:Y:S01]  /*6a20*/  STG.E.U16 desc[UR36][R2.64], R5 ;  /* 0x0000000502007986 */ /* 0x001fe2000c101524 */
[----:B------:R-:W-:Y:S05]  /*6a30*/  EXIT ;  /* 0x000000000000794d */ /* 0x000fea0003800000 */
.L_x_5904:
        /* <DEDUP_REMOVED lines=8> */
.L_x_5911:
[----:B------:R-:W-:-:S05]  /*6ac0*/  F2FP.F16.F32.PACK_AB R18, RZ, R18 ;  /* 0x00000012ff12723e */ /* 0x000fca00000000ff */
[----:B------:R-:W-:Y:S01]  /*6ad0*/  STG.E.U16 desc[UR36][R2.64], R18 ;  /* 0x0000001202007986 */ /* 0x000fe2000c101524 */
[----:B------:R-:W-:Y:S05]  /*6ae0*/  EXIT ;  /* 0x000000000000794d */ /* 0x000fea0003800000 */
.L_x_5910:
        /* <DEDUP_REMOVED lines=9> */
.L_x_5913:
[----:B------:R-:W-:-:S04]  /*6b80*/  F2FP.F16.F32.PACK_AB R5, RZ, R18 ;  /* 0x00000012ff05723e */ /* 0x000fc800000000ff */
[----:B------:R-:W-:-:S05]  /*6b90*/  PRMT R5, R5, 0x5410, RZ ;  /* 0x0000541005057816 */ /* 0x000fca00000000ff */
[----:B------:R-:W-:Y:S01]  /*6ba0*/  STG.E desc[UR36][R2.64], R5 ;  /* 0x0000000502007986 */ /* 0x000fe2000c101924 */
[----:B------:R-:W-:Y:S05]  /*6bb0*/  EXIT ;  /* 0x000000000000794d */ /* 0x000fea0003800000 */
.L_x_5912:
[----:B------:R-:W-:-:S06]  /*6bc0*/  FMUL.FTZ R4, R18, 1 ;  /* 0x3f80000012047820 */ /* 0x000fcc0000410000 */
[----:B------:R-:W0:Y:S02]  /*6bd0*/  F2F.F64.F32 R4, R4 ;  /* 0x0000000400047310 */ /* 0x000e240000201800 */
[----:B0-----:R-:W-:Y:S01]  /*6be0*/  STG.E.64 desc[UR36][R2.64], R4 ;  /* 0x0000000402007986 */ /* 0x001fe2000c101b24 */
[----:B------:R-:W-:Y:S05]  /*6bf0*/  EXIT ;  /* 0x000000000000794d */ /* 0x000fea0003800000 */
.L_x_5903:
        /* <DEDUP_REMOVED lines=12> */
.L_x_5916:
[----:B------:R-:W-:Y:S01]  /*6cc0*/  FMUL.FTZ R4, R18, 1 ;  /* 0x3f80000012047820 */ /* 0x000fe20000410000 */
[----:B------:R-:W-:-:S05]  /*6cd0*/  CS2R R6, SRZ ;  /* 0x0000000000067805 */ /* 0x000fca000001ff00 */
[----:B------:R-:W0:Y:S02]  /*6ce0*/  F2F.F64.F32 R4, R4 ;  /* 0x0000000400047310 */ /* 0x000e240000201800 */
[----:B0-----:R-:W-:Y:S01]  /*6cf0*/  STG.E.128 desc[UR36][R2.64], R4 ;  /* 0x0000000402007986 */ /* 0x001fe2000c101d24 */
[----:B------:R-:W-:Y:S05]  /*6d00*/  EXIT ;  /* 0x000000000000794d */ /* 0x000fea0003800000 */
.L_x_5915:
        /* <DEDUP_REMOVED lines=20> */
.L_x_5920:
[----:B------:R-:W-:Y:S05]  /*6e50*/  BSYNC B0 ;  /* 0x0000000000007941 */ /* 0x000fea0003800000 */
.L_x_5919:
[----:B------:R-:W-:-:S05]  /*6e60*/  LOP3.LUT R7, R0, R7, RZ, 0xfc, !PT ;  /* 0x0000000700077212 */ /* 0x000fca00078efcff */
[----:B------:R-:W-:Y:S01]  /*6e70*/  STG.E.U8 desc[UR36][R2.64], R7 ;  /* 0x0000000702007986 */ /* 0x000fe2000c101124 */
[----:B------:R-:W-:Y:S05]  /*6e80*/  EXIT ;  /* 0x000000000000794d */ /* 0x000fea0003800000 */
.L_x_5918:
        /* <DEDUP_REMOVED lines=12> */
.L_x_5922:
[----:B------:R-:W-:Y:S01]  /*6f50*/  IMAD.MOV.U32 R0, RZ, RZ, 0x7f ;  /* 0x0000007fff007424 */ /* 0x000fe200078e00ff */
[----:B------:R-:W-:-:S04]  /*6f60*/  ISETP.GT.U32.AND P0, PT, R4, 0x7f800000, PT ;  /* 0x7f8000000400780c */ /* 0x000fc80003f04070 */
[----:B------:R-:W-:-:S09]  /*6f70*/  SEL R0, R0, 0x7c, P0 ;  /* 0x0000007c00007807 */ /* 0x000fd20000000000 */
.L_x_5923:
[----:B------:R-:W-:Y:S05]  /*6f80*/  BSYNC B0 ;  /* 0x0000000000007941 */ /* 0x000fea0003800000 */
.L_x_5921:
[----:B------:R-:W-:-:S04]  /*6f90*/  LOP3.LUT R18, R18, 0x80000000, RZ, 0xc0, !PT ;  /* 0x8000000012127812 */ /* 0x000fc800078ec0ff */
[----:B------:R-:W-:-:S04]  /*6fa0*/  SHF.R.U32.HI R5, RZ, 0x18, R18 ;  /* 0x00000018ff057819 */ /* 0x000fc80000011612 */
[----:B------:R-:W-:-:S05]  /*6fb0*/  LOP3.LUT R5, R0, R5, RZ, 0xfc, !PT ;  /* 0x0000000500057212 */ /* 0x000fca00078efcff */
[----:B------:R-:W-:Y:S01]  /*6fc0*/  STG.E.U8 desc[UR36][R2.64], R5 ;  /* 0x0000000502007986 */ /* 0x000fe2000c101124 */
[----:B------:R-:W-:Y:S05]  /*6fd0*/  EXIT ;  /* 0x000000000000794d */ /* 0x000fea0003800000 */
.L_x_5917:
[----:B------:R-:W-:-:S05]  /*6fe0*/  F2FP.BF16.F32.PACK_AB R18, RZ, R18 ;  /* 0x00000012ff12723e */ /* 0x000fca00000010ff */
[----:B------:R-:W-:Y:S01]  /*6ff0*/  STG.E.U16 desc[UR36][R2.64], R18 ;  /* 0x0000001202007986 */ /* 0x000fe2000c101524 */
[----:B------:R-:W-:Y:S05]  /*7000*/  EXIT ;  /* 0x000000000000794d */ /* 0x000fea0003800000 */
.L_x_5914:
        /* <DEDUP_REMOVED lines=11> */
.L_x_5926:
        /* <DEDUP_REMOVED lines=16> */
.L_x_5929:
[----:B------:R-:W-:-:S04]  /*71c0*/  LOP3.LUT R18, R18, 0x80000000, RZ, 0xc0, !PT ;  /* 0x8000000012127812 */ /* 0x000fc800078ec0ff */
[----:B------:R-:W-:-:S04]  /*71d0*/  SHF.R.U32.HI R5, RZ, 0x18, R18 ;  /* 0x00000018ff057819 */ /* 0x000fc80000011612 */
[----:B------:R-:W-:-:S04]  /*71e0*/  LOP3.LUT R4, R4, R5, RZ, 0xfc, !PT ;  /* 0x0000000504047212 */ /* 0x000fc800078efcff */
[----:B------:R-:W-:-:S07]  /*71f0*/  PRMT R0, R4, 0x7610, R0 ;  /* 0x0000761004007816 */ /* 0x000fce0000000000 */
.L_x_5928:
[----:B------:R-:W-:Y:S05]  /*7200*/  BSYNC B0 ;  /* 0x0000000000007941 */ /* 0x000fea0003800000 */
.L_x_5927:
[----:B------:R-:W-:Y:S01]  /*7210*/  STG.E.U8 desc[UR36][R2.64], R0 ;  /* 0x0000000002007986 */ /* 0x000fe2000c101124 */
[----:B------:R-:W-:Y:S05]  /*7220*/  EXIT ;  /* 0x000000000000794d */ /* 0x000fea0003800000 */
.L_x_5925:
        /* <DEDUP_REMOVED lines=16> */
.L_x_5932:
[----:B------:R-:W-:-:S04]  /*7330*/  LOP3.LUT R18, R18, 0x80000000, RZ, 0xc0, !PT ;  /* 0x8000000012127812 */ /* 0x000fc800078ec0ff */
[----:B------:R-:W-:-:S04]  /*7340*/  SHF.R.U32.HI R5, RZ, 0x18, R18 ;  /* 0x00000018ff057819 */ /* 0x000fc80000011612 */
[----:B------:R-:W-:-:S04]  /*7350*/  LOP3.LUT R4, R4, R5, RZ, 0xfc, !PT ;  /* 0x0000000504047212 */ /* 0x000fc800078efcff */
[----:B------:R-:W-:-:S07]  /*7360*/  PRMT R0, R4, 0x7610, R0 ;  /* 0x0000761004007816 */ /* 0x000fce0000000000 */
.L_x_5931:
[----:B------:R-:W-:Y:S05]  /*7370*/  BSYNC B0 ;  /* 0x0000000000007941 */ /* 0x000fea0003800000 */
.L_x_5930:
[----:B------:R-:W-:Y:S01]  /*7380*/  STG.E.U8 desc[UR36][R2.64], R0 ;  /* 0x0000000002007986 */ /* 0x000fe2000c101124 */
[----:B------:R-:W-:Y:S05]  /*7390*/  EXIT ;  /* 0x000000000000794d */ /* 0x000fea0003800000 */
.L_x_5924:
        /* <DEDUP_REMOVED lines=21> */
.L_x_5907:
        /* <DEDUP_REMOVED lines=16> */
.L_x_5935:
[----:B------:R-:W-:Y:S05]  /*75f0*/  EXIT ;  /* 0x000000000000794d */ /* 0x000fea0003800000 */
.L_x_5934:
[----:B------:R-:W0:Y:S02]  /*7600*/  F2I.U64.TRUNC R18, R18 ;  /* 0x0000001200127311 */ /* 0x000e24000020d800 */
[----:B0-----:R-:W-:Y:S01]  /*7610*/  STG.E.64 desc[UR36][R2.64], R18 ;  /* 0x0000001202007986 */ /* 0x001fe2000c101b24 */
[----:B------:R-:W-:Y:S05]  /*7620*/  EXIT ;  /* 0x000000000000794d */ /* 0x000fea0003800000 */
.L_x_5933:
[----:B------:R-:W0:Y:S02]  /*7630*/  F2I.FTZ.U32.TRUNC.NTZ R5, R18 ;  /* 0x0000001200057305 */ /* 0x000e24000021f000 */
[----:B0-----:R-:W-:Y:S01]  /*7640*/  STG.E desc[UR36][R2.64], R5 ;  /* 0x0000000502007986 */ /* 0x001fe2000c101924 */
[----:B------:R-:W-:Y:S05]  /*7650*/  EXIT ;  /* 0x000000000000794d */ /* 0x000fea0003800000 */
.L_x_5936:
        /* <DEDUP_REMOVED lines=10> */
.L_x_8066:


//--------------------- .text._ZN2at6native18elementwise_kernelILi128ELi2EZNS0_22gpu_kernel_impl_nocastINS0_13AUnaryFunctorIfffZZZNS0_20copysign_kernel_cudaERNS_18TensorIteratorBaseEENKUlvE_clEvENKUlvE0_clEvEUlffE_EEEEvS5_RKT_EUliE_EEviT1_ --------------------------
	.section	.text._ZN2at6native18elementwise_kernelILi128ELi2EZNS0_22gpu_kernel_impl_nocastINS0_13AUnaryFunctorIfffZZZNS0_20copysign_kernel_cudaERNS_18TensorIteratorBaseEENKUlvE_clEvENKUlvE0_clEvEUlffE_EEEEvS5_RKT_EUliE_EEviT1_,"ax",@progbits
	.align	128
        .global         _ZN2at6native18elementwise_kernelILi128ELi2EZNS0_22gpu_kernel_impl_nocastINS0_13AUnaryFunctorIfffZZZNS0_20copysign_kernel_cudaERNS_18TensorIteratorBaseEENKUlvE_clEvENKUlvE0_clEvEUlffE_EEEEvS5_RKT_EUliE_EEviT1_
        .type           _ZN2at6native18elementwise_kernelILi128ELi2EZNS0_22gpu_kernel_impl_nocastINS0_13AUnaryFunctorIfffZZZNS0_20copysign_kernel_cudaERNS_18TensorIteratorBaseEENKUlvE_clEvENKUlvE0_clEvEUlffE_EEEEvS5_RKT_EUliE_EEviT1_,@function
        .size           _ZN2at6native18elementwise_kernelILi128ELi2EZNS0_22gpu_kernel_impl_nocastINS0_13AUnaryFunctorIfffZZZNS0_20copysign_kernel_cudaERNS_18TensorIteratorBaseEENKUlvE_clEvENKUlvE0_clEvEUlffE_EEEEvS5_RKT_EUliE_EEviT1_,(.L_x_8067 - _ZN2at6native18elementwise_kernelILi128ELi2EZNS0_22gpu_kernel_impl_nocastINS0_13AUnaryFunctorIfffZZZNS0_20copysign_kernel_cudaERNS_18TensorIteratorBaseEENKUlvE_clEvENKUlvE0_clEvEUlffE_EEEEvS5_RKT_EUliE_EEviT1_)
        .other          _ZN2at6native18elementwise_kernelILi128ELi2EZNS0_22gpu_kernel_impl_nocastINS0_13AUnaryFunctorIfffZZZNS0_20copysign_kernel_cudaERNS_18TensorIteratorBaseEENKUlvE_clEvENKUlvE0_clEvEUlffE_EEEEvS5_RKT_EUliE_EEviT1_,@"STO_CUDA_ENTRY STV_DEFAULT"
_ZN2at6native18elementwise_kernelILi128ELi2EZNS0_22gpu_kernel_impl_nocastINS0_13AUnaryFunctorIfffZZZNS0_20copysign_kernel_cudaERNS_18TensorIteratorBaseEENKUlvE_clEvENKUlvE0_clEvEUlffE_EEEEvS5_RKT_EUliE_EEviT1_:
.text._ZN2at6native18elementwise_kernelILi128ELi2EZNS0_22gpu_kernel_impl_nocastINS0_13AUnaryFunctorIfffZZZNS0_20copysign_kernel_cudaERNS_18TensorIteratorBaseEENKUlvE_clEvENKUlvE0_clEvEUlffE_EEEEvS5_RKT_EUliE_EEviT1_:
        /* <DEDUP_REMOVED lines=312> */
.L_x_5939:
        /* <DEDUP_REMOVED lines=11> */
.L_x_5938:
[----:B------:R-:W-:Y:S05]  /*1430*/  BSYNC B0 ;  /* 0x0000000000007941 */ /* 0x000fea0003800000 */
.L_x_5937:
        /* <DEDUP_REMOVED lines=305> */
.L_x_5940:
        /* <DEDUP_REMOVED lines=11> */
.L_x_5941:
        /* <DEDUP_REMOVED lines=16> */
.L_x_8067:


//--------------------- .text._ZN2at6native27unrolled_elementwise_kernelINS0_13AUnaryFunctorIfffZZZNS0_20copysign_kernel_cudaERNS_18TensorIteratorBaseEENKUlvE_clEvENKUlvE0_clEvEUlffE_EESt5arrayIPcLm2EELi4E23TrivialOffsetCalculatorILi1EjESD_NS0_6memory15LoadWithoutCastENSE_16StoreWithoutCastEEEviT_T0_T2_T3_T4_T5_ --------------------------
	.section	.text._ZN2at6native27unrolled_elementwise_kernelINS0_13AUnaryFunctorIfffZZZNS0_20copysign_kernel_cudaERNS_18TensorIteratorBaseEENKUlvE_clEvENKUlvE0_clEvEUlffE_EESt5arrayIPcLm2EELi4E23TrivialOffsetCalculatorILi1EjESD_NS0_6memory15LoadWithoutCastENSE_16StoreWithoutCastEEEviT_T0_T2_T3_T4_T5_,"ax",@progbits
	.align	128
        .global         _ZN2at6native27unrolled_elementwise_kernelINS0_13AUnaryFunctorIfffZZZNS0_20copysign_kernel_cudaERNS_18TensorIteratorBaseEENKUlvE_clEvENKUlvE0_clEvEUlffE_EESt5arrayIPcLm2EELi4E23TrivialOffsetCalculatorILi1EjESD_NS0_6memory15LoadWithoutCastENSE_16StoreWithoutCastEEEviT_T0_T2_T3_T4_T5_
        .type           _ZN2at6native27unrolled_elementwise_kernelINS0_13AUnaryFunctorIfffZZZNS0_20copysign_kernel_cudaERNS_18TensorIteratorBaseEENKUlvE_clEvENKUlvE0_clEvEUlffE_EESt5arrayIPcLm2EELi4E23TrivialOffsetCalculatorILi1EjESD_NS0_6memory15LoadWithoutCastENSE_16StoreWithoutCastEEEviT_T0_T2_T3_T4_T5_,@function
        .size           _ZN2at6native27unrolled_elementwise_kernelINS0_13AUnaryFunctorIfffZZZNS0_20copysign_kernel_cudaERNS_18TensorIteratorBaseEENKUlvE_clEvENKUlvE0_clEvEUlffE_EESt5arrayIPcLm2EELi4E23TrivialOffsetCalculatorILi1EjESD_NS0_6memory15LoadWithoutCastENSE_16StoreWithoutCastEEEviT_T0_T2_T3_T4_T5_,(.L_x_8068 - _ZN2at6native27unrolled_elementwise_kernelINS0_13AUnaryFunctorIfffZZZNS0_20copysign_kernel_cudaERNS_18TensorIteratorBaseEENKUlvE_clEvENKUlvE0_clEvEUlffE_EESt5arrayIPcLm2EELi4E23TrivialOffsetCalculatorILi1EjESD_NS0_6memory15LoadWithoutCastENSE_16StoreWithoutCastEEEviT_T0_T2_T3_T4_T5_)
        .other          _ZN2at6native27unrolled_elementwise_kernelINS0_13AUnaryFunctorIfffZZZNS0_20copysign_kernel_cudaERNS_18TensorIteratorBaseEENKUlvE_clEvENKUlvE0_clEvEUlffE_EESt5arrayIPcLm2EELi4E23TrivialOffsetCalculatorILi1EjESD_NS0_6memory15LoadWithoutCastENSE_16StoreWithoutCastEEEviT_T0_T2_T3_T4_T5_,@"STO_CUDA_ENTRY STV_DEFAULT"
_ZN2at6native27unrolled_elementwise_kernelINS0_13AUnaryFunctorIfffZZZNS0_20copysign_kernel_cudaERNS_18TensorIteratorBaseEENKUlvE_clEvENKUlvE0_clEvEUlffE_EESt5arrayIPcLm2EELi4E23TrivialOffsetCalculatorILi1EjESD_NS0_6memory15LoadWithoutCastENSE_16StoreWithoutCastEEEviT_T0_T2_T3_T4_T5_:
.text._ZN2at6native27unrolled_elementwise_kernelINS0_13AUnaryFunctorIfffZZZNS0_20copysign_kernel_cudaERNS_18TensorIteratorBaseEENKUlvE_clEvENKUlvE0_clEvEUlffE_EESt5arrayIPcLm2EELi4E23TrivialOffsetCalculatorILi1EjESD_NS0_6memory15LoadWithoutCastENSE_16StoreWithoutCastEEEviT_T0_T2_T3_T4_T5_:
        /* <DEDUP_REMOVED lines=43> */
[C---:B----4-:R-:W-:Y:S02]  /*02b0*/  LOP3.LUT R15, R17.reuse, 0x80000000, R5, 0xb8, !PT ;  /* 0x80000000110f7812 */ /* 0x050fe400078eb805 */
        /* <DEDUP_REMOVED lines=12> */
.L_x_5943:
[----:B------:R-:W-:Y:S05]  /*0380*/  BSYNC B0 ;  /* 0x0000000000007941 */ /* 0x000fea0003800000 */
.L_x_5942:
        /* <DEDUP_REMOVED lines=8> */
.L_x_5944:
        /* <DEDUP_REMOVED lines=15> */
.L_x_8068:


//--------------------- .text._ZN2at6native29vectorized_elementwise_kernelILi2ENS0_13AUnaryFunctorIfffZZZNS0_20copysign_kernel_cudaERNS_18TensorIteratorBaseEENKUlvE_clEvENKUlvE0_clEvEUlffE_EESt5arrayIPcLm2EEEEviT0_T1_ --------------------------
	.section	.text._ZN2at6native29vectorized_elementwise_kernelILi2ENS0_13AUnaryFunctorIfffZZZNS0_20copysign_kernel_cudaERNS_18TensorIteratorBaseEENKUlvE_clEvENKUlvE0_clEvEUlffE_EESt5arrayIPcLm2EEEEviT0_T1_,"ax",@progbits
	.align	128
        .global         _ZN2at6native29vectorized_elementwise_kernelILi2ENS0_13AUnaryFunctorIfffZZZNS0_20copysign_kernel_cudaERNS_18TensorIteratorBaseEENKUlvE_clEvENKUlvE0_clEvEUlffE_EESt5arrayIPcLm2EEEEviT0_T1_
        .type           _ZN2at6native29vectorized_elementwise_kernelILi2ENS0_13AUnaryFunctorIfffZZZNS0_20copysign_kernel_cudaERNS_18TensorIteratorBaseEENKUlvE_clEvENKUlvE0_clEvEUlffE_EESt5arrayIPcLm2EEEEviT0_T1_,@function
        .size           _ZN2at6native29vectorized_elementwise_kernelILi2ENS0_13AUnaryFunctorIfffZZZNS0_20copysign_kernel_cudaERNS_18TensorIteratorBaseEENKUlvE_clEvENKUlvE0_clEvEUlffE_EESt5arrayIPcLm2EEEEviT0_T1_,(.L_x_8069 - _ZN2at6native29vectorized_elementwise_kernelILi2ENS0_13AUnaryFunctorIfffZZZNS0_20copysign_kernel_cudaERNS_18TensorIteratorBaseEENKUlvE_clEvENKUlvE0_clEvEUlffE_EESt5arrayIPcLm2EEEEviT0_T1_)
        .other          _ZN2at6native29vectorized_elementwise_kernelILi2ENS0_13AUnaryFunctorIfffZZZNS0_20copysign_kernel_cudaERNS_18TensorIteratorBaseEENKUlvE_clEvENKUlvE0_clEvEUlffE_EESt5arrayIPcLm2EEEEviT0_T1_,@"STO_CUDA_ENTRY STV_DEFAULT"
_ZN2at6native29vectorized_elementwise_kernelILi2ENS0_13AUnaryFunctorIfffZZZNS0_20copysign_kernel_cudaERNS_18TensorIteratorBaseEENKUlvE_clEvENKUlvE0_clEvEUlffE_EESt5arrayIPcLm2EEEEviT0_T1_:
.text._ZN2at6native29vectorized_elementwise_kernelILi2ENS0_13AUnaryFunctorIfffZZZNS0_20copysign_kernel_cudaERNS_18TensorIteratorBaseEENKUlvE_clEvENKUlvE0_clEvEUlffE_EESt5arrayIPcLm2EEEEviT0_T1_:
        /* <DEDUP_REMOVED lines=20> */
[C---:B---3--:R-:W-:Y:S02]  /*0140*/  LOP3.LUT R7, R14.reuse, 0x80000000, R7, 0xb8, !PT ;  /* 0x800000000e077812 */ /* 0x048fe400078eb807 */
[C---:B------:R-:W-:Y:S02]  /*0150*/  LOP3.LUT R6, R14.reuse, 0x80000000, R6, 0xb8, !PT ;  /* 0x800000000e067812 */ /* 0x040fe400078eb806 */
[C---:B----4-:R-:W-:Y:S02]  /*0160*/  LOP3.LUT R9, R14.reuse, 0x80000000, R9, 0xb8, !PT ;  /* 0x800000000e097812 */ /* 0x050fe400078eb809 */
[C---:B------:R-:W-:Y:S01]  /*0170*/  LOP3.LUT R8, R14.reuse, 0x80000000, R8, 0xb8, !PT ;  /* 0x800000000e087812 */ /* 0x040fe200078eb808 */
[----:B------:R-:W-:Y:S01]  /*0180*/  STG.E.64 desc[UR4][R4.64], R6 ;  /* 0x0000000604007986 */ /* 0x000fe2000c101b04 */
[C---:B-----5:R-:W-:Y:S02]  /*0190*/  LOP3.LUT R11, R14.reuse, 0x80000000, R11, 0xb8, !PT ;  /* 0x800000000e0b7812 */ /* 0x060fe400078eb80b */
[C---:B------:R-:W-:Y:S01]  /*01a0*/  LOP3.LUT R10, R14.reuse, 0x80000000, R10, 0xb8, !PT ;  /* 0x800000000e0a7812 */ /* 0x040fe200078eb80a */
[----:B------:R-:W-:Y:S01]  /*01b0*/  STG.E.64 desc[UR4][R4.64+0x400], R8 ;  /* 0x0004000804007986 */ /* 0x000fe2000c101b04 */
[----:B------:R-:W-:-:S02]  /*01c0*/  LOP3.LUT R13, R14, 0x80000000, R13, 0xb8, !PT ;  /* 0x800000000e0d7812 */ /* 0x000fc400078eb80d */
[----:B------:R-:W-:Y:S01]  /*01d0*/  LOP3.LUT R12, R14, 0x80000000, R12, 0xb8, !PT ;  /* 0x800000000e0c7812 */ /* 0x000fe200078eb80c */
[----:B------:R-:W-:Y:S04]  /*01e0*/  STG.E.64 desc[UR4][R4.64+0x800], R10 ;  /* 0x0008000a04007986 */ /* 0x000fe8000c101b04 */
[----:B------:R-:W-:Y:S01]  /*01f0*/  STG.E.64 desc[UR4][R4.64+0xc00], R12 ;  /* 0x000c000c04007986 */ /* 0x000fe2000c101b04 */
[----:B------:R-:W-:Y:S05]  /*0200*/  EXIT ;  /* 0x000000000000794d */ /* 0x000fea0003800000 */
.L_x_5945:
        /* <DEDUP_REMOVED lines=64> */
[C---:B---3--:R-:W-:Y:S02]  /*0610*/  LOP3.LUT R7, R23.reuse, 0x80000000, R18, 0xb8, !PT ;  /* 0x8000000017077812 */ /* 0x048fe400078eb812 */
[----:B------:R-:W-:-:S05]  /*0620*/  LOP3.LUT R13, R23, 0x80000000, R20, 0xb8, !PT ;  /* 0x80000000170d7812 */ /* 0x000fca00078eb814 */
[----:B------:R1:W-:Y:S01]  /*0630*/  @!P0 STG.E desc[UR4][R26.64], R13 ;  /* 0x0000000d1a008986 */ /* 0x0003e2000c101904 */
[----:B------:R-:W-:Y:S02]  /*0640*/  ISETP.GE.AND P0, PT, R17, R16, PT ;  /* 0x000000101100720c */ /* 0x000fe40003f06270 */
[C---:B-----5:R-:W-:Y:S02]  /*0650*/  LOP3.LUT R9, R23.reuse, 0x80000000, R24, 0xb8, !PT ;  /* 0x8000000017097812 */ /* 0x060fe400078eb818 */
[C---:B0-----:R-:W-:Y:S02]  /*0660*/  LOP3.LUT R2, R23.reuse, 0x80000000, R15, 0xb8, !PT ;  /* 0x8000000017027812 */ /* 0x041fe400078eb80f */
[C---:B--2---:R-:W-:Y:S02]  /*0670*/  LOP3.LUT R14, R23.reuse, 0x80000000, R14, 0xb8, !PT ;  /* 0x80000000170e7812 */ /* 0x044fe400078eb80e */
[C---:B----4-:R-:W-:Y:S02]  /*0680*/  LOP3.LUT R21, R23.reuse, 0x80000000, R21, 0xb8, !PT ;  /* 0x8000000017157812 */ /* 0x050fe400078eb815 */
        /* <DEDUP_REMOVED lines=15> */
.L_x_5948:
[----:B------:R-:W-:-:S13]  /*0780*/  ISETP.GE.AND P0, PT, R17, R16, PT ;  /* 0x000000101100720c */ /* 0x000fda0003f06270 */
[----:B------:R-:W-:Y:S05]  /*0790*/  @P0 BRA `(.L_x_5950) ;  /* 0x0000000000300947 */ /* 0x000fea0003800000 */
[----:B0-----:R-:W0:Y:S01]  /*07a0*/  LDC.64 R4, c[0x0][0x220] ;  /* 0x00008800ff047b82 */ /* 0x001e220000000a00 */
[----:B------:R-:W-:Y:S02]  /*07b0*/  IMAD.IADD R3, R0, 0x1, R17 ;  /* 0x0000000100037824 */ /* 0x000fe400078e0211 */
[----:B------:R-:W-:Y:S02]  /*07c0*/  VIADD R17, R17, 0x80 ;  /* 0x0000008011117836 */ /* 0x000fe40000000000 */
[----:B0-----:R-:W-:-:S05]  /*07d0*/  IMAD.WIDE.U32 R4, R3, 0x4, R4 ;  /* 0x0000000403047825 */ /* 0x001fca00078e0004 */
[----:B------:R1:W-:Y:S02]  /*07e0*/  STG.E desc[UR4][R4.64], R21 ;  /* 0x0000001504007986 */ /* 0x0003e4000c101904 */
.L_x_5949:
[----:B------:R-:W-:-:S13]  /*07f0*/  ISETP.GE.AND P0, PT, R17, R16, PT ;  /* 0x000000101100720c */ /* 0x000fda0003f06270 */
[----:B------:R-:W-:Y:S05]  /*0800*/  @P0 BRA `(.L_x_5951) ;  /* 0x0000000000340947 */ /* 0x000fea0003800000 */
[----:B01----:R-:W0:Y:S01]  /*0810*/  LDC.64 R4, c[0x0][0x220] ;  /* 0x00008800ff047b82 */ /* 0x003e220000000a00 */
[----:B------:R-:W-:Y:S01]  /*0820*/  IADD3 R3, R0, R17, RZ ;  /* 0x0000001100037210 */ /* 0x000fe20007ffe0ff */
[----:B------:R-:W-:-:S04]  /*0830*/  VIADD R17, R17, 0x80 ;  /* 0x0000008011117836 */ /* 0x000fc80000000000 */
[----:B0-----:R-:W-:-:S05]  /*0840*/  IMAD.WIDE.U32 R4, R3, 0x4, R4 ;  /* 0x0000000403047825 */ /* 0x001fca00078e0004 */
[----:B------:R1:W-:Y:S02]  /*0850*/  STG.E desc[UR4][R4.64], R19 ;  /* 0x0000001304007986 */ /* 0x0003e4000c101904 */
.L_x_5950:
        /* <DEDUP_REMOVED lines=8> */
.L_x_5951:
[----:B------:R-:W-:Y:S05]  /*08e0*/  BSYNC B1 ;  /* 0x0000000000017941 */ /* 0x000fea0003800000 */
.L_x_5947:
[----:B------:R-:W-:-:S13]  /*08f0*/  ISETP.GE.AND P0, PT, R17, R16, PT ;  /* 0x000000101100720c */ /* 0x000fda0003f06270 */
[----:B--2---:R-:W2:Y:S01]  /*0900*/  @!P0 LDC.64 R2, c[0x0][0x220] ;  /* 0x00008800ff028b82 */ /* 0x004ea20000000a00 */
[----:B01----:R-:W-:Y:S01]  /*0910*/  @!P0 IADD3 R5, R0, R17, RZ ;  /* 0x0000001100058210 */ /* 0x003fe20007ffe0ff */
[----:B------:R-:W-:-:S04]  /*0920*/  @!P0 VIADD R17, R17, 0x80 ;  /* 0x0000008011118836 */ /* 0x000fc80000000000 */
[----:B--2---:R-:W-:-:S05]  /*0930*/  @!P0 IMAD.WIDE.U32 R2, R5, 0x4, R2 ;  /* 0x0000000405028825 */ /* 0x004fca00078e0002 */
[----:B------:R2:W-:Y:S02]  /*0940*/  @!P0 STG.E desc[UR4][R2.64], R14 ;  /* 0x0000000e02008986 */ /* 0x0005e4000c101904 */
.L_x_5952:
[----:B------:R-:W-:Y:S05]  /*0950*/  BSYNC B0 ;  /* 0x0000000000007941 */ /* 0x000fea0003800000 */
.L_x_5946:
        /* <DEDUP_REMOVED lines=8> */
.L_x_5953:
        /* <DEDUP_REMOVED lines=10> */
.L_x_8069:


//--------------------- .text._ZN2at6native29vectorized_elementwise_kernelILi4ENS0_13AUnaryFunctorIfffZZZNS0_20copysign_kernel_cudaERNS_18TensorIteratorBaseEENKUlvE_clEvENKUlvE0_clEvEUlffE_EESt5arrayIPcLm2EEEEviT0_T1_ --------------------------
	.section	.text._ZN2at6native29vectorized_elementwise_kernelILi4ENS0_13AUnaryFunctorIfffZZZNS0_20copysign_kernel_cudaERNS_18TensorIteratorBaseEENKUlvE_clEvENKUlvE0_clEvEUlffE_EESt5arrayIPcLm2EEEEviT0_T1_,"ax",@progbits
	.align	128
        .global         _ZN2at6native29vectorized_elementwise_kernelILi4ENS0_13AUnaryFunctorIfffZZZNS0_20copysign_kernel_cudaERNS_18TensorIteratorBaseEENKUlvE_clEvENKUlvE0_clEvEUlffE_EESt5arrayIPcLm2EEEEviT0_T1_
        .type           _ZN2at6native29vectorized_elementwise_kernelILi4ENS0_13AUnaryFunctorIfffZZZNS0_20copysign_kernel_cudaERNS_18TensorIteratorBaseEENKUlvE_clEvENKUlvE0_clEvEUlffE_EESt5arrayIPcLm2EEEEviT0_T1_,@function
        .size           _ZN2at6native29vectorized_elementwise_kernelILi4ENS0_13AUnaryFunctorIfffZZZNS0_20copysign_kernel_cudaERNS_18TensorIteratorBaseEENKUlvE_clEvENKUlvE0_clEvEUlffE_EESt5arrayIPcLm2EEEEviT0_T1_,(.L_x_8070 - _ZN2at6native29vectorized_elementwise_kernelILi4ENS0_13AUnaryFunctorIfffZZZNS0_20copysign_kernel_cudaERNS_18TensorIteratorBaseEENKUlvE_clEvENKUlvE0_clEvEUlffE_EESt5arrayIPcLm2EEEEviT0_T1_)
        .other          _ZN2at6native29vectorized_elementwise_kernelILi4ENS0_13AUnaryFunctorIfffZZZNS0_20copysign_kernel_cudaERNS_18TensorIteratorBaseEENKUlvE_clEvENKUlvE0_clEvEUlffE_EESt5arrayIPcLm2EEEEviT0_T1_,@"STO_CUDA_ENTRY STV_DEFAULT"
_ZN2at6native29vectorized_elementwise_kernelILi4ENS0_13AUnaryFunctorIfffZZZNS0_20copysign_kernel_cudaERNS_18TensorIteratorBaseEENKUlvE_clEvENKUlvE0_clEvEUlffE_EESt5arrayIPcLm2EEEEviT0_T1_:
.text._ZN2at6native29vectorized_elementwise_kernelILi4ENS0_13AUnaryFunctorIfffZZZNS0_20copysign_kernel_cudaERNS_18TensorIteratorBaseEENKUlvE_clEvENKUlvE0_clEvEUlffE_EESt5arrayIPcLm2EEEEviT0_T1_:
        /* <DEDUP_REMOVED lines=18> */
[C---:B---3--:R-:W-:Y:S02]  /*0120*/  LOP3.LUT R7, R14.reuse, 0x80000000, R7, 0xb8, !PT ;  /* 0x800000000e077812 */ /* 0x048fe400078eb807 */
[C---:B------:R-:W-:Y:S02]  /*0130*/  LOP3.LUT R6, R14.reuse, 0x80000000, R6, 0xb8, !PT ;  /* 0x800000000e067812 */ /* 0x040fe400078eb806 */
[C---:B------:R-:W-:Y:S02]  /*0140*/  LOP3.LUT R5, R14.reuse, 0x80000000, R5, 0xb8, !PT ;  /* 0x800000000e057812 */ /* 0x040fe400078eb805 */
[C---:B------:R-:W-:Y:S02]  /*0150*/  LOP3.LUT R4, R14.reuse, 0x80000000, R4, 0xb8, !PT ;  /* 0x800000000e047812 */ /* 0x040fe400078eb804 */
[C---:B----4-:R-:W-:Y:S02]  /*0160*/  LOP3.LUT R11, R14.reuse, 0x80000000, R11, 0xb8, !PT ;  /* 0x800000000e0b7812 */ /* 0x050fe400078eb80b */
[C---:B------:R-:W-:Y:S01]  /*0170*/  LOP3.LUT R10, R14.reuse, 0x80000000, R10, 0xb8, !PT ;  /* 0x800000000e0a7812 */ /* 0x040fe200078eb80a */
[----:B------:R-:W-:Y:S01]  /*0180*/  STG.E.128 desc[UR4][R12.64], R4 ;  /* 0x000000040c007986 */ /* 0x000fe2000c101d04 */
[----:B------:R-:W-:-:S02]  /*0190*/  LOP3.LUT R9, R14, 0x80000000, R9, 0xb8, !PT ;  /* 0x800000000e097812 */ /* 0x000fc400078eb809 */
[----:B------:R-:W-:-:S05]  /*01a0*/  LOP3.LUT R8, R14, 0x80000000, R8, 0xb8, !PT ;  /* 0x800000000e087812 */ /* 0x000fca00078eb808 */
[----:B------:R-:W-:Y:S01]  /*01b0*/  STG.E.128 desc[UR4][R12.64+0x800], R8 ;  /* 0x000800080c007986 */ /* 0x000fe2000c101d04 */
[----:B------:R-:W-:Y:S05]  /*01c0*/  EXIT ;  /* 0x000000000000794d */ /* 0x000fea0003800000 */
.L_x_5954:
        /* <DEDUP_REMOVED lines=87> */
.L_x_5957:
[----:B------:R-:W-:-:S13]  /*0740*/  ISETP.GE.AND P0, PT, R17, R16, PT ;  /* 0x000000101100720c */ /* 0x000fda0003f06270 */
[----:B------:R-:W-:Y:S05]  /*0750*/  @P0 BRA `(.L_x_5959) ;  /* 0x0000000000300947 */ /* 0x000fea0003800000 */
[----:B0-----:R-:W0:Y:S01]  /*0760*/  LDC.64 R4, c[0x0][0x220] ;  /* 0x00008800ff047b82 */ /* 0x001e220000000a00 */
[----:B------:R-:W-:Y:S02]  /*0770*/  IMAD.IADD R3, R0, 0x1, R17 ;  /* 0x0000000100037824 */ /* 0x000fe400078e0211 */
[----:B------:R-:W-:Y:S02]  /*0780*/  VIADD R17, R17, 0x80 ;  /* 0x0000008011117836 */ /* 0x000fe40000000000 */
[----:B0-----:R-:W-:-:S05]  /*0790*/  IMAD.WIDE.U32 R4, R3, 0x4, R4 ;  /* 0x0000000403047825 */ /* 0x001fca00078e0004 */
[----:B------:R1:W-:Y:S02]  /*07a0*/  STG.E desc[UR4][R4.64], R21 ;  /* 0x0000001504007986 */ /* 0x0003e4000c101904 */
.L_x_5958:
[----:B------:R-:W-:-:S13]  /*07b0*/  ISETP.GE.AND P0, PT, R17, R16, PT ;  /* 0x000000101100720c */ /* 0x000fda0003f06270 */
[----:B------:R-:W-:Y:S05]  /*07c0*/  @P0 BRA `(.L_x_5960) ;  /* 0x0000000000340947 */ /* 0x000fea0003800000 */
[----:B01----:R-:W0:Y:S01]  /*07d0*/  LDC.64 R4, c[0x0][0x220] ;  /* 0x00008800ff047b82 */ /* 0x003e220000000a00 */
[----:B------:R-:W-:Y:S01]  /*07e0*/  IADD3 R3, R0, R17, RZ ;  /* 0x0000001100037210 */ /* 0x000fe20007ffe0ff */
[----:B------:R-:W-:-:S04]  /*07f0*/  VIADD R17, R17, 0x80 ;  /* 0x0000008011117836 */ /* 0x000fc80000000000 */
[----:B0-----:R-:W-:-:S05]  /*0800*/  IMAD.WIDE.U32 R4, R3, 0x4, R4 ;  /* 0x0000000403047825 */ /* 0x001fca00078e0004 */
[----:B------:R1:W-:Y:S02]  /*0810*/  STG.E desc[UR4][R4.64], R19 ;  /* 0x0000001304007986 */ /* 0x0003e4000c101904 */
.L_x_5959:
        /* <DEDUP_REMOVED lines=8> */
.L_x_5960:
[----:B------:R-:W-:Y:S05]  /*08a0*/  BSYNC B1 ;  /* 0x0000000000017941 */ /* 0x000fea0003800000 */
.L_x_5956:
[----:B------:R-:W-:-:S13]  /*08b0*/  ISETP.GE.AND P0, PT, R17, R16, PT ;  /* 0x000000101100720c */ /* 0x000fda0003f06270 */
[----:B--2---:R-:W2:Y:S01]  /*08c0*/  @!P0 LDC.64 R2, c[0x0][0x220] ;  /* 0x00008800ff028b82 */ /* 0x004ea20000000a00 */
[----:B01----:R-:W-:Y:S01]  /*08d0*/  @!P0 IADD3 R5, R0, R17, RZ ;  /* 0x0000001100058210 */ /* 0x003fe20007ffe0ff */
[----:B------:R-:W-:-:S04]  /*08e0*/  @!P0 VIADD R17, R17, 0x80 ;  /* 0x0000008011118836 */ /* 0x000fc80000000000 */
[----:B--2---:R-:W-:-:S05]  /*08f0*/  @!P0 IMAD.WIDE.U32 R2, R5, 0x4, R2 ;  /* 0x0000000405028825 */ /* 0x004fca00078e0002 */
[----:B------:R2:W-:Y:S02]  /*0900*/  @!P0 STG.E desc[UR4][R2.64], R14 ;  /* 0x0000000e02008986 */ /* 0x0005e4000c101904 */
.L_x_5961:
[----:B------:R-:W-:Y:S05]  /*0910*/  BSYNC B0 ;  /* 0x0000000000007941 */ /* 0x000fea0003800000 */
.L_x_5955:
        /* <DEDUP_REMOVED lines=8> */
.L_x_5962:
        /* <DEDUP_REMOVED lines=14> */
.L_x_8070:


//--------------------- .text._ZN2at6native29vectorized_elementwise_kernelILi8ENS0_13AUnaryFunctorIfffZZZNS0_20copysign_kernel_cudaERNS_18TensorIteratorBaseEENKUlvE_clEvENKUlvE0_clEvEUlffE_EESt5arrayIPcLm2EEEEviT0_T1_ --------------------------
	.section	.text._ZN2at6native29vectorized_elementwise_kernelILi8ENS0_13AUnaryFunctorIfffZZZNS0_20copysign_kernel_cudaERNS_18TensorIteratorBaseEENKUlvE_clEvENKUlvE0_clEvEUlffE_EESt5arrayIPcLm2EEEEviT0_T1_,"ax",@progbits
	.align	128
        .global         _ZN2at6native29vectorized_elementwise_kernelILi8ENS0_13AUnaryFunctorIfffZZZNS0_20copysign_kernel_cudaERNS_18TensorIteratorBaseEENKUlvE_clEvENKUlvE0_clEvEUlffE_EESt5arrayIPcLm2EEEEviT0_T1_
        .type           _ZN2at6native29vectorized_elementwise_kernelILi8ENS0_13AUnaryFunctorIfffZZZNS0_20copysign_kernel_cudaERNS_18TensorIteratorBaseEENKUlvE_clEvENKUlvE0_clEvEUlffE_EESt5arrayIPcLm2EEEEviT0_T1_,@function
        .size           _ZN2at6native29vectorized_elementwise_kernelILi8ENS0_13AUnaryFunctorIfffZZZNS0_20copysign_kernel_cudaERNS_18TensorIteratorBaseEENKUlvE_clEvENKUlvE0_clEvEUlffE_EESt5arrayIPcLm2EEEEviT0_T1_,(.L_x_8071 - _ZN2at6native29vectorized_elementwise_kernelILi8ENS0_13AUnaryFunctorIfffZZZNS0_20copysign_kernel_cudaERNS_18TensorIteratorBaseEENKUlvE_clEvENKUlvE0_clEvEUlffE_EESt5arrayIPcLm2EEEEviT0_T1_)
        .other          _ZN2at6native29vectorized_elementwise_kernelILi8ENS0_13AUnaryFunctorIfffZZZNS0_20copysign_kernel_cudaERNS_18TensorIteratorBaseEENKUlvE_clEvENKUlvE0_clEvEUlffE_EESt5arrayIPcLm2EEEEviT0_T1_,@"STO_CUDA_ENTRY STV_DEFAULT"
_ZN2at6native29vectorized_elementwise_kernelILi8ENS0_13AUnaryFunctorIfffZZZNS0_20copysign_kernel_cudaERNS_18TensorIteratorBaseEENKUlvE_clEvENKUlvE0_clEvEUlffE_EESt5arrayIPcLm2EEEEviT0_T1_:
.text._ZN2at6native29vectorized_elementwise_kernelILi8ENS0_13AUnaryFunctorIfffZZZNS0_20copysign_kernel_cudaERNS_18TensorIteratorBaseEENKUlvE_clEvENKUlvE0_clEvEUlffE_EESt5arrayIPcLm2EEEEviT0_T1_:
        /* <DEDUP_REMOVED lines=29> */
.L_x_5963:
        /* <DEDUP_REMOVED lines=87> */
.L_x_5966:
[----:B------:R-:W-:-:S13]  /*0740*/  ISETP.GE.AND P0, PT, R17, R16, PT ;  /* 0x000000101100720c */ /* 0x000fda0003f06270 */
[----:B------:R-:W-:Y:S05]  /*0750*/  @P0 BRA `(.L_x_5968) ;  /* 0x0000000000300947 */ /* 0x000fea0003800000 */
[----:B0-----:R-:W0:Y:S01]  /*0760*/  LDC.64 R4, c[0x0][0x220] ;  /* 0x00008800ff047b82 */ /* 0x001e220000000a00 */
[----:B------:R-:W-:Y:S02]  /*0770*/  IMAD.IADD R3, R0, 0x1, R17 ;  /* 0x0000000100037824 */ /* 0x000fe400078e0211 */
[----:B------:R-:W-:Y:S02]  /*0780*/  VIADD R17, R17, 0x80 ;  /* 0x0000008011117836 */ /* 0x000fe40000000000 */
[----:B0-----:R-:W-:-:S05]  /*0790*/  IMAD.WIDE.U32 R4, R3, 0x4, R4 ;  /* 0x0000000403047825 */ /* 0x001fca00078e0004 */
[----:B------:R1:W-:Y:S02]  /*07a0*/  STG.E desc[UR4][R4.64], R21 ;  /* 0x0000001504007986 */ /* 0x0003e4000c101904 */
.L_x_5967:
[----:B------:R-:W-:-:S13]  /*07b0*/  ISETP.GE.AND P0, PT, R17, R16, PT ;  /* 0x000000101100720c */ /* 0x000fda0003f06270 */
[----:B------:R-:W-:Y:S05]  /*07c0*/  @P0 BRA `(.L_x_5969) ;  /* 0x0000000000340947 */ /* 0x000fea0003800000 */
[----:B01----:R-:W0:Y:S01]  /*07d0*/  LDC.64 R4, c[0x0][0x220] ;  /* 0x00008800ff047b82 */ /* 0x003e220000000a00 */
[----:B------:R-:W-:Y:S01]  /*07e0*/  IADD3 R3, R0, R17, RZ ;  /* 0x0000001100037210 */ /* 0x000fe20007ffe0ff */
[----:B------:R-:W-:-:S04]  /*07f0*/  VIADD R17, R17, 0x80 ;  /* 0x0000008011117836 */ /* 0x000fc80000000000 */
[----:B0-----:R-:W-:-:S05]  /*0800*/  IMAD.WIDE.U32 R4, R3, 0x4, R4 ;  /* 0x0000000403047825 */ /* 0x001fca00078e0004 */
[----:B------:R1:W-:Y:S02]  /*0810*/  STG.E desc[UR4][R4.64], R19 ;  /* 0x0000001304007986 */ /* 0x0003e4000c101904 */
.L_x_5968:
        /* <DEDUP_REMOVED lines=8> */
.L_x_5969:
[----:B------:R-:W-:Y:S05]  /*08a0*/  BSYNC B1 ;  /* 0x0000000000017941 */ /* 0x000fea0003800000 */
.L_x_5965:
[----:B------:R-:W-:-:S13]  /*08b0*/  ISETP.GE.AND P0, PT, R17, R16, PT ;  /* 0x000000101100720c */ /* 0x000fda0003f06270 */
[----:B--2---:R-:W2:Y:S01]  /*08c0*/  @!P0 LDC.64 R2, c[0x0][0x220] ;  /* 0x00008800ff028b82 */ /* 0x004ea20000000a00 */
[----:B01----:R-:W-:Y:S01]  /*08d0*/  @!P0 IADD3 R5, R0, R17, RZ ;  /* 0x0000001100058210 */ /* 0x003fe20007ffe0ff */
[----:B------:R-:W-:-:S04]  /*08e0*/  @!P0 VIADD R17, R17, 0x80 ;  /* 0x0000008011118836 */ /* 0x000fc80000000000 */
[----:B--2---:R-:W-:-:S05]  /*08f0*/  @!P0 IMAD.WIDE.U32 R2, R5, 0x4, R2 ;  /* 0x0000000405028825 */ /* 0x004fca00078e0002 */
[----:B------:R2:W-:Y:S02]  /*0900*/  @!P0 STG.E desc[UR4][R2.64], R14 ;  /* 0x0000000e02008986 */ /* 0x0005e4000c101904 */
.L_x_5970:
[----:B------:R-:W-:Y:S05]  /*0910*/  BSYNC B0 ;  /* 0x0000000000007941 */ /* 0x000fea0003800000 */
.L_x_5964:
        /* <DEDUP_REMOVED lines=8> */
.L_x_5971:
        /* <DEDUP_REMOVED lines=14> */
.L_x_8071:


//--------------------- .text._ZN2at6native18elementwise_kernelILi128ELi4EZNS0_15gpu_kernel_implINS0_13BinaryFunctorIdddZZZNS0_20copysign_kernel_cudaERNS_18TensorIteratorBaseEENKUlvE_clEvENKUlvE_clEvEUlddE_EEEEvS5_RKT_EUliE_EEviT1_ --------------------------
	.section	.text._ZN2at6native18elementwise_kernelILi128ELi4EZNS0_15gpu_kernel_implINS0_13BinaryFunctorIdddZZZNS0_20copysign_kernel_cudaERNS_18TensorIteratorBaseEENKUlvE_clEvENKUlvE_clEvEUlddE_EEEEvS5_RKT_EUliE_EEviT1_,"ax",@progbits
	.align	128
        .global         _ZN2at6native18elementwise_kernelILi128ELi4EZNS0_15gpu_kernel_implINS0_13BinaryFunctorIdddZZZNS0_20copysign_kernel_cudaERNS_18TensorIteratorBaseEENKUlvE_clEvENKUlvE_clEvEUlddE_EEEEvS5_RKT_EUliE_EEviT1_
        .type           _ZN2at6native18elementwise_kernelILi128ELi4EZNS0_15gpu_kernel_implINS0_13BinaryFunctorIdddZZZNS0_20copysign_kernel_cudaERNS_18TensorIteratorBaseEENKUlvE_clEvENKUlvE_clEvEUlddE_EEEEvS5_RKT_EUliE_EEviT1_,@function
        .size           _ZN2at6native18elementwise_kernelILi128ELi4EZNS0_15gpu_kernel_implINS0_13BinaryFunctorIdddZZZNS0_20copysign_kernel_cudaERNS_18TensorIteratorBaseEENKUlvE_clEvENKUlvE_clEvEUlddE_EEEEvS5_RKT_EUliE_EEviT1_,(.L_x_8072 - _ZN2at6native18elementwise_kernelILi128ELi4EZNS0_15gpu_kernel_implINS0_13BinaryFunctorIdddZZZNS0_20copysign_kernel_cudaERNS_18TensorIteratorBaseEENKUlvE_clEvENKUlvE_clEvEUlddE_EEEEvS5_RKT_EUliE_EEviT1_)
        .other          _ZN2at6native18elementwise_kernelILi128ELi4EZNS0_15gpu_kernel_implINS0_13BinaryFunctorIdddZZZNS0_20copysign_kernel_cudaERNS_18TensorIteratorBaseEENKUlvE_clEvENKUlvE_clEvEUlddE_EEEEvS5_RKT_EUliE_EEviT1_,@"STO_CUDA_ENTRY STV_DEFAULT"
_ZN2at6native18elementwise_kernelILi128ELi4EZNS0_15gpu_kernel_implINS0_13BinaryFunctorIdddZZZNS0_20copysign_kernel_cudaERNS_18TensorIteratorBaseEENKUlvE_clEvENKUlvE_clEvEUlddE_EEEEvS5_RKT_EUliE_EEviT1_:
.text._ZN2at6native18elementwise_kernelILi128ELi4EZNS0_15gpu_kernel_implINS0_13BinaryFunctorIdddZZZNS0_20copysign_kernel_cudaERNS_18TensorIteratorBaseEENKUlvE_clEvENKUlvE_clEvEUlddE_EEEEvS5_RKT_EUliE_EEviT1_:
        /* <DEDUP_REMOVED lines=365> */
.L_x_5974:
        /* <DEDUP_REMOVED lines=19> */
[----:B--2---:R0:W1:Y:S01]  /*1800*/  I2F.F64.S16 R18, R2 ;  /* 0x0000000200127312 */ /* 0x0040620000101c00 */
[----:B------:R-:W-:Y:S05]  /*1810*/  BRA `(.L_x_5980) ;  /* 0x0000000c007c7947 */ /* 0x000fea0003800000 */
.L_x_5978:
[----:B------:R-:W2:Y:S02]  /*1820*/  LDG.E.U8 R2, desc[UR36][R2.64] ;  /* 0x0000002402027981 */ /* 0x000ea4000c1e1100 */
[----:B--2---:R0:W1:Y:S01]  /*1830*/  I2F.F64.U16 R18, R2 ;  /* 0x0000000200127312 */ /* 0x0040620000101800 */
[----:B------:R-:W-:Y:S05]  /*1840*/  BRA `(.L_x_5980) ;  /* 0x0000000c00707947 */ /* 0x000fea0003800000 */
.L_x_5977:
[----:B------:R-:W-:-:S13]  /*1850*/  ISETP.NE.AND P0, PT, R4, 0x2, PT ;  /* 0x000000020400780c */ /* 0x000fda0003f05270 */
[----:B------:R-:W-:Y:S05]  /*1860*/  @!P0 BRA `(.L_x_5981) ;  /* 0x0000000000288947 */ /* 0x000fea0003800000 */
[----:B------:R-:W-:-:S13]  /*1870*/  ISETP.NE.AND P0, PT, R4, 0x3, PT ;  /* 0x000000030400780c */ /* 0x000fda0003f05270 */
[----:B------:R-:W-:Y:S05]  /*1880*/  @!P0 BRA `(.L_x_5982) ;  /* 0x0000000000148947 */ /* 0x000fea0003800000 */
[----:B------:R-:W-:-:S13]  /*1890*/  ISETP.NE.AND P0, PT, R4, 0x4, PT ;  /* 0x000000040400780c */ /* 0x000fda0003f05270 */
[----:B------:R-:W-:Y:S05]  /*18a0*/  @P0 BRA `(.L_x_5979) ;  /* 0x0000000800fc0947 */ /* 0x000fea0003800000 */
[----:B------:R-:W2:Y:S02]  /*18b0*/  LDG.E.64 R18, desc[UR36][R2.64] ;  /* 0x0000002402127981 */ /* 0x000ea4000c1e1b00 */
[----:B--2---:R-:W0:Y:S01]  /*18c0*/  I2F.F64.S64 R18, R18 ;  /* 0x0000001200127312 */ /* 0x004e220000301c00 */
[----:B------:R-:W-:Y:S05]  /*18d0*/  BRA `(.L_x_5980) ;  /* 0x0000000c004c7947 */ /* 0x000fea0003800000 */
.L_x_5982:
[----:B------:R-:W2:Y:S02]  /*18e0*/  LDG.E R2, desc[UR36][R2.64] ;  /* 0x0000002402027981 */ /* 0x000ea4000c1e1900 */
[----:B--2---:R0:W1:Y:S01]  /*18f0*/  I2F.F64 R18, R2 ;  /* 0x0000000200127312 */ /* 0x0040620000201c00 */
[----:B------:R-:W-:Y:S05]  /*1900*/  BRA `(.L_x_5980) ;  /* 0x0000000c00407947 */ /* 0x000fea0003800000 */
.L_x_5981:
[----:B------:R-:W2:Y:S02]  /*1910*/  LDG.E.U16 R2, desc[UR36][R2.64] ;  /* 0x0000002402027981 */ /* 0x000ea4000c1e1500 */
[----:B--2---:R0:W1:Y:S01]  /*1920*/  I2F.F64.S16 R18, R2 ;  /* 0x0000000200127312 */ /* 0x0040620000101c00 */
[----:B------:R-:W-:Y:S05]  /*1930*/  BRA `(.L_x_5980) ;  /* 0x0000000c00347947 */ /* 0x000fea0003800000 */
.L_x_5976:
[----:B------:R-:W-:-:S13]  /*1940*/  ISETP.GT.AND P0, PT, R4, 0x6, PT ;  /* 0x000000060400780c */ /* 0x000fda0003f04270 */
[----:B------:R-:W-:Y:S05]  /*1950*/  @P0 BRA `(.L_x_5983) ;  /* 0x0000000000340947 */ /* 0x000fea0003800000 */
[----:B------:R-:W-:-:S13]  /*1960*/  ISETP.NE.AND P0, PT, R4, 0x5, PT ;  /* 0x000000050400780c */ /* 0x000fda0003f05270 */
[----:B------:R-:W-:Y:S05]  /*1970*/  @!P0 BRA `(.L_x_5984) ;  /* 0x0000000000188947 */ /* 0x000fea0003800000 */
[----:B------:R-:W-:-:S13]  /*1980*/  ISETP.NE.AND P0, PT, R4, 0x6, PT ;  /* 0x000000060400780c */ /* 0x000fda0003f05270 */
[----:B------:R-:W-:Y:S05]  /*1990*/  @P0 BRA `(.L_x_5979) ;  /* 0x0000000800c00947 */ /* 0x000fea0003800000 */
[----:B------:R-:W2:Y:S02]  /*19a0*/  LDG.E R18, desc[UR36][R2.64] ;  /* 0x0000002402127981 */ /* 0x000ea4000c1e1900 */
[----:B--2---:R-:W-:-:S06]  /*19b0*/  FMUL.FTZ R18, R18, 1 ;  /* 0x3f80000012127820 */ /* 0x004fcc0000410000 */
[----:B------:R-:W0:Y:S01]  /*19c0*/  F2F.F64.F32 R18, R18 ;  /* 0x0000001200127310 */ /* 0x000e220000201800 */
[----:B------:R-:W-:Y:S05]  /*19d0*/  BRA `(.L_x_5980) ;  /* 0x0000000c000c7947 */ /* 0x000fea0003800000 */
.L_x_5984:
[----:B------:R-:W2:Y:S02]  /*19e0*/  LDG.E.U16 R0, desc[UR36][R2.64] ;  /* 0x0000002402007981 */ /* 0x000ea4000c1e1500 */
[----:B--2---:R-:W-:-:S05]  /*19f0*/  HADD2.F32 R0, -RZ, R0.H0_H0 ;  /* 0x20000000ff007230 */ /* 0x004fca0000004100 */
[----:B------:R-:W-:-:S04]  /*1a00*/  FMUL.FTZ R0, R0, 1 ;  /* 0x3f80000000007820 */ /* 0x000fc80000410000 */
[----:B------:R0:W1:Y:S01]  /*1a10*/  F2F.F64.F32 R18, R0 ;  /* 0x0000000000127310 */ /* 0x0000620000201800 */
[----:B------:R-:W-:Y:S05]  /*1a20*/  BRA `(.L_x_5980) ;  /* 0x0000000800f87947 */ /* 0x000fea0003800000 */
.L_x_5983:
[----:B------:R-:W-:-:S13]  /*1a30*/  ISETP.NE.AND P0, PT, R4, 0x7, PT ;  /* 0x000000070400780c */ /* 0x000fda0003f05270 */
[----:B------:R-:W-:Y:S05]  /*1a40*/  @!P0 BRA `(.L_x_5985) ;  /* 0x0000000000348947 */ /* 0x000fea0003800000 */
        /* <DEDUP_REMOVED lines=8> */
.L_x_5986:
[----:B------:R-:W2:Y:S02]  /*1ad0*/  LDG.E.U16 R2, desc[UR36][R2.64] ;  /* 0x0000002402027981 */ /* 0x000ea4000c1e1500 */
[----:B--2---:R-:W-:-:S05]  /*1ae0*/  HADD2.F32 R0, -RZ, R2.H0_H0 ;  /* 0x20000002ff007230 */ /* 0x004fca0000004100 */
[----:B------:R-:W-:-:S04]  /*1af0*/  FMUL.FTZ R0, R0, 1 ;  /* 0x3f80000000007820 */ /* 0x000fc80000410000 */
[----:B------:R0:W1:Y:S01]  /*1b00*/  F2F.F64.F32 R18, R0 ;  /* 0x0000000000127310 */ /* 0x0000620000201800 */
[----:B------:R-:W-:Y:S05]  /*1b10*/  BRA `(.L_x_5980) ;  /* 0x0000000800bc7947 */ /* 0x000fea0003800000 */
.L_x_5985:
[----:B------:R0:W5:Y:S01]  /*1b20*/  LDG.E.64 R18, desc[UR36][R2.64] ;  /* 0x0000002402127981 */ /* 0x000162000c1e1b00 */
[----:B------:R-:W-:Y:S05]  /*1b30*/  BRA `(.L_x_5980) ;  /* 0x0000000800b47947 */ /* 0x000fea0003800000 */
.L_x_5975:
        /* <DEDUP_REMOVED lines=8> */
[----:B------:R-:W2:Y:S01]  /*1bc0*/  LDG.E.U8 R2, desc[UR36][R2.64] ;  /* 0x0000002402027981 */ /* 0x000ea2000c1e1100 */
[----:B------:R-:W-:Y:S01]  /*1bd0*/  IMAD.MOV.U32 R18, RZ, RZ, RZ ;  /* 0x000000ffff127224 */ /* 0x000fe200078e00ff */
[----:B--2---:R-:W-:-:S04]  /*1be0*/  ISETP.NE.AND P0, PT, R2, RZ, PT ;  /* 0x000000ff0200720c */ /* 0x004fc80003f05270 */
[----:B------:R-:W-:Y:S01]  /*1bf0*/  FSEL R19, RZ, 1.875, !P0 ;  /* 0x3ff00000ff137808 */ /* 0x000fe20004000000 */
[----:B------:R-:W-:Y:S08]  /*1c00*/  BRA `(.L_x_5980) ;  /* 0x0000000800807947 */ /* 0x000ff00003800000 */
.L_x_5989:
[----:B------:R0:W5:Y:S01]  /*1c10*/  LDG.E.64 R18, desc[UR36][R2.64] ;  /* 0x0000002402127981 */ /* 0x000162000c1e1b00 */
[----:B------:R-:W-:Y:S05]  /*1c20*/  BRA `(.L_x_5980) ;  /* 0x0000000800787947 */ /* 0x000fea0003800000 */
.L_x_5988:
        /* <DEDUP_REMOVED lines=24> */
[----:B------:R-:W-:-:S05]  /*1db0*/  LOP3.LUT R5, R5, 0x80000000, R0, 0xf8, !PT ;  /* 0x8000000005057812 */ /* 0x000fca00078ef800 */
[----:B------:R-:W-:-:S04]  /*1dc0*/  FMUL.FTZ R5, R5, 1 ;  /* 0x3f80000005057820 */ /* 0x000fc80000410000 */
[----:B------:R0:W1:Y:S01]  /*1dd0*/  F2F.F64.F32 R18, R5 ;  /* 0x0000000500127310 */ /* 0x0000620000201800 */
[----:B------:R-:W-:Y:S05]  /*1de0*/  BRA `(.L_x_5980) ;  /* 0x0000000800087947 */ /* 0x000fea0003800000 */
.L_x_5991:
[----:B------:R-:W2:Y:S02]  /*1df0*/  LDG.E.U8 R2, desc[UR36][R2.64] ;  /* 0x0000002402027981 */ /* 0x000ea4000c1e1100 */
[C---:B--2---:R-:W-:Y:S01]  /*1e00*/  SHF.L.U32 R0, R2.reuse, 0x19, RZ ;  /* 0x0000001902007819 */ /* 0x044fe200000006ff */
        /* <DEDUP_REMOVED lines=9> */
[----:B------:R-:W-:-:S05]  /*1ea0*/  LOP3.LUT R4, R4, 0x80000000, R5, 0xf8, !PT ;  /* 0x8000000004047812 */ /* 0x000fca00078ef805 */
[----:B------:R-:W-:-:S04]  /*1eb0*/  FMUL.FTZ R4, R4, 1 ;  /* 0x3f80000004047820 */ /* 0x000fc80000410000 */
[----:B------:R0:W1:Y:S01]  /*1ec0*/  F2F.F64.F32 R18, R4 ;  /* 0x0000000400127310 */ /* 0x0000620000201800 */
[----:B------:R-:W-:Y:S05]  /*1ed0*/  BRA `(.L_x_5980) ;  /* 0x0000000400cc7947 */ /* 0x000fea0003800000 */
.L_x_5990:
[----:B------:R-:W2:Y:S02]  /*1ee0*/  LDG.E.U16 R0, desc[UR36][R2.64] ;  /* 0x0000002402007981 */ /* 0x000ea4000c1e1500 */
[----:B--2---:R-:W-:-:S04]  /*1ef0*/  IMAD.U32 R0, R0, 0x10000, RZ ;  /* 0x0001000000007824 */ /* 0x004fc800078e00ff */
[----:B------:R-:W-:-:S04]  /*1f00*/  FMUL.FTZ R0, R0, 1 ;  /* 0x3f80000000007820 */ /* 0x000fc80000410000 */
[----:B------:R0:W1:Y:S01]  /*1f10*/  F2F.F64.F32 R18, R0 ;  /* 0x0000000000127310 */ /* 0x0000620000201800 */
[----:B------:R-:W-:Y:S05]  /*1f20*/  BRA `(.L_x_5980) ;  /* 0x0000000400b87947 */ /* 0x000fea0003800000 */
.L_x_5987:
        /* <DEDUP_REMOVED lines=9> */
[----:B--2---:R0:W1:Y:S01]  /*1fc0*/  I2F.F64.U16 R18, R2 ;  /* 0x0000000200127312 */ /* 0x0040620000101800 */
[----:B------:R-:W-:Y:S05]  /*1fd0*/  BRA `(.L_x_5980) ;  /* 0x00000004008c7947 */ /* 0x000fea0003800000 */
.L_x_5994:
        /* <DEDUP_REMOVED lines=21> */
.L_x_5998:
[----:B------:R-:W-:Y:S05]  /*2130*/  BSYNC B1 ;  /* 0x0000000000017941 */ /* 0x000fea0003800000 */
.L_x_5997:
[----:B------:R-:W-:Y:S01]  /*2140*/  LEA R3, R0, 0x3b800000, 0x17 ;  /* 0x3b80000000037811 */ /* 0x000fe200078eb8ff */
[----:B------:R-:W-:-:S05]  /*2150*/  IMAD.SHL.U32 R0, R2, 0x100000, RZ ;  /* 0x0010000002007824 */ /* 0x000fca00078e00ff */
[----:B------:R-:W-:-:S07]  /*2160*/  LOP3.LUT R0, R3, R0, R4, 0xfe, !PT ;  /* 0x0000000003007212 */ /* 0x000fce00078efe04 */
.L_x_5996:
[----:B------:R-:W-:Y:S05]  /*2170*/  BSYNC B0 ;  /* 0x0000000000007941 */ /* 0x000fea0003800000 */
.L_x_5995:
[----:B------:R-:W-:-:S04]  /*2180*/  FMUL.FTZ R0, R0, 1 ;  /* 0x3f80000000007820 */ /* 0x000fc80000410000 */
[----:B------:R2:W3:Y:S01]  /*2190*/  F2F.F64.F32 R18, R0 ;  /* 0x0000000000127310 */ /* 0x0004e20000201800 */
[----:B------:R-:W-:Y:S05]  /*21a0*/  BRA `(.L_x_5980) ;  /* 0x0000000400187947 */ /* 0x000fea0003800000 */
.L_x_5993:
        /* <DEDUP_REMOVED lines=21> */
.L_x_6002:
[----:B------:R-:W-:Y:S05]  /*2300*/  BSYNC B1 ;  /* 0x0000000000017941 */ /* 0x000fea0003800000 */
.L_x_6001:
[----:B------:R-:W-:Y:S01]  /*2310*/  LEA R3, R0, 0x37800000, 0x17 ;  /* 0x3780000000037811 */ /* 0x000fe200078eb8ff */
[----:B------:R-:W-:-:S05]  /*2320*/  IMAD.SHL.U32 R0, R2, 0x200000, RZ ;  /* 0x0020000002007824 */ /* 0x000fca00078e00ff */
[----:B------:R-:W-:-:S07]  /*2330*/  LOP3.LUT R0, R3, R0, R4, 0xfe, !PT ;  /* 0x0000000003007212 */ /* 0x000fce00078efe04 */
.L_x_6000:
[----:B------:R-:W-:Y:S05]  /*2340*/  BSYNC B0 ;  /* 0x0000000000007941 */ /* 0x000fea0003800000 */
.L_x_5999:
[----:B------:R-:W-:-:S04]  /*2350*/  FMUL.FTZ R0, R0, 1 ;  /* 0x3f80000000007820 */ /* 0x000fc80000410000 */
[----:B------:R4:W0:Y:S01]  /*2360*/  F2F.F64.F32 R18, R0 ;  /* 0x0000000000127310 */ /* 0x0008220000201800 */
[----:B------:R-:W-:Y:S05]  /*2370*/  BRA `(.L_x_5980) ;  /* 0x0000000000a47947 */ /* 0x000fea0003800000 */
.L_x_5992:
        /* <DEDUP_REMOVED lines=14> */
.L_x_6006:
[----:B------:R-:W-:Y:S05]  /*2460*/  BSYNC B0 ;  /* 0x0000000000007941 */ /* 0x000fea0003800000 */
.L_x_6005:
[----:B------:R-:W-:-:S04]  /*2470*/  FMUL.FTZ R0, R0, 1 ;  /* 0x3f80000000007820 */ /* 0x000fc80000410000 */
[----:B------:R0:W1:Y:S01]  /*2480*/  F2F.F64.F32 R18, R0 ;  /* 0x0000000000127310 */ /* 0x0000620000201800 */
[----:B------:R-:W-:Y:S05]  /*2490*/  BRA `(.L_x_5980) ;  /* 0x00000000005c7947 */ /* 0x000fea0003800000 */
.L_x_5979:
[----:B------:R-:W-:Y:S01]  /*24a0*/  MOV R2, 0x0 ;  /* 0x0000000000027802 */ /* 0x000fe20000000f00 */
[----:B------:R-:W-:Y:S01]  /*24b0*/  ULDC.64 UR4, c[0x4][0x128] ;  /* 0x01004a0000047ab9 */ /* 0x000fe20000000a00 */
[----:B------:R-:W-:Y:S01]  /*24c0*/  ULDC.64 UR6, c[0x4][0x8] ;  /* 0x0100020000067ab9 */ /* 0x000fe20000000a00 */
[----:B------:R-:W-:Y:S02]  /*24d0*/  IMAD.U32 R4, RZ, RZ, UR4 ;  /* 0x00000004ff047e24 */ /* 0x000fe4000f8e00ff */
[----:B------:R-:W-:Y:S01]  /*24e0*/  IMAD.U32 R5, RZ, RZ, UR5 ;  /* 0x00000005ff057e24 */ /* 0x000fe2000f8e00ff */
[----:B------:R-:W0:Y:S01]  /*24f0*/  LDC.64 R2, c[0x4][R2] ;  /* 0x0100000002027b82 */ /* 0x000e220000000a00 */
[----:B------:R-:W-:Y:S01]  /*2500*/  ULDC.64 UR4, c[0x4][0x130] ;  /* 0x01004c0000047ab9 */ /* 0x000fe20000000a00 */
[----:B------:R-:W-:Y:S01]  /*2510*/  IMAD.U32 R10, RZ, RZ, UR6 ;  /* 0x00000006ff0a7e24 */ /* 0x000fe2000f8e00ff */
[----:B------:R-:W-:Y:S01]  /*2520*/  MOV R7, UR5 ;  /* 0x0000000500077c02 */ /* 0x000fe20008000f00 */
[----:B------:R-:W-:-:S02]  /*2530*/  IMAD.U32 R6, RZ, RZ, UR4 ;  /* 0x00000004ff067e24 */ /* 0x000fc4000f8e00ff */
[----:B------:R-:W-:Y:S02]  /*2540*/  IMAD.U32 R11, RZ, RZ, UR7 ;  /* 0x00000007ff0b7e24 */ /* 0x000fe4000f8e00ff */
[----:B------:R-:W-:Y:S02]  /*2550*/  IMAD.MOV.U32 R8, RZ, RZ, 0x4e ;  /* 0x0000004eff087424 */ /* 0x000fe400078e00ff */
[----:B------:R-:W-:Y:S02]  /*2560*/  IMAD.MOV.U32 R12, RZ, RZ, 0x1 ;  /* 0x00000001ff0c7424 */ /* 0x000fe400078e00ff */
[----:B------:R-:W-:-:S07]  /*2570*/  IMAD.MOV.U32 R13, RZ, RZ, RZ ;  /* 0x000000ffff0d7224 */ /* 0x000fce00078e00ff */
[----:B------:R-:W-:-:S07]  /*2580*/  LEPC R20, `(.L_x_6007) ;  /* 0x000000001014794e */ /* 0x000fce0000000000 */
[----:B0-----:R-:W-:Y:S05]  /*2590*/  CALL.ABS.NOINC R2 ;  /* 0x0000000002007343 */ /* 0x001fea0003c00000 */
.L_x_6007:
[----:B------:R-:W-:Y:S01]  /*25a0*/  CS2R R18, SRZ ;  /* 0x0000000000127805 */ /* 0x000fe2000001ff00 */
[----:B------:R-:W-:Y:S06]  /*25b0*/  BRA `(.L_x_5980) ;  /* 0x0000000000147947 */ /* 0x000fec0003800000 */
.L_x_6004:
[----:B------:R-:W2:Y:S02]  /*25c0*/  LDG.E.64 R18, desc[UR36][R2.64] ;  /* 0x0000002402127981 */ /* 0x000ea4000c1e1b00 */
[----:B--2---:R-:W0:Y:S01]  /*25d0*/  I2F.F64.U64 R18, R18 ;  /* 0x0000001200127312 */ /* 0x004e220000301800 */
[----:B------:R-:W-:Y:S05]  /*25e0*/  BRA `(.L_x_5980) ;  /* 0x0000000000087947 */ /* 0x000fea0003800000 */
.L_x_6003:
[----:B------:R-:W2:Y:S02]  /*25f0*/  LDG.E R2, desc[UR36][R2.64] ;  /* 0x0000002402027981 */ /* 0x000ea4000c1e1900 */
[----:B--2---:R0:W1:Y:S02]  /*2600*/  I2F.F64.U32 R18, R2 ;  /* 0x0000000200127312 */ /* 0x0040640000201800 */
.L_x_5980:
[----:B0-----:R-:W2:Y:S01]  /*2610*/  LDC.U8 R2, c[0x0][0x493] ;  /* 0x000124c0ff027b82 */ /* 0x001ea20000000000 */
[----:B------:R-:W-:Y:S02]  /*2620*/  ULDC.64 UR4, c[0x0][0x488] ;  /* 0x0001220000047ab9 */ /* 0x000fe40000000a00 */
[----:B------:R-:W-:-:S05]  /*2630*/  IADD3 R4, P1, R24, UR4, RZ ;  /* 0x0000000418047c10 */ /* 0x000fca000ff3e0ff */
[----:B------:R-:W-:Y:S01]  /*2640*/  IMAD.X R5, RZ, RZ, UR5, P1 ;  /* 0x00000005ff057e24 */ /* 0x000fe200088e06ff */
[----:B--2-4-:R-:W-:-:S04]  /*2650*/  PRMT R0, R2, 0x9910, RZ ;  /* 0x0000991002007816 */ /* 0x014fc800000000ff */
        /* <DEDUP_REMOVED lines=11> */
[----:B--2---:R-:W0:Y:S01]  /*2710*/  I2F.F64.S16 R2, R2 ;  /* 0x0000000200027312 */ /* 0x004e220000101c00 */
[----:B------:R-:W-:Y:S05]  /*2720*/  BRA `(.L_x_6013) ;  /* 0x0000000c00787947 */ /* 0x000fea0003800000 */
.L_x_6011:
[----:B------:R-:W2:Y:S02]  /*2730*/  LDG.E.U8 R2, desc[UR36][R4.64] ;  /* 0x0000002404027981 */ /* 0x000ea4000c1e1100 */
[----:B--2---:R-:W0:Y:S01]  /*2740*/  I2F.F64.U16 R2, R2 ;  /* 0x0000000200027312 */ /* 0x004e220000101800 */
[----:B------:R-:W-:Y:S05]  /*2750*/  BRA `(.L_x_6013) ;  /* 0x0000000c006c7947 */ /* 0x000fea0003800000 */
.L_x_6010:
        /* <DEDUP_REMOVED lines=9> */
.L_x_6015:
[----:B------:R-:W2:Y:S02]  /*27f0*/  LDG.E R2, desc[UR36][R4.64] ;  /* 0x0000002404027981 */ /* 0x000ea4000c1e1900 */
[----:B--2---:R-:W2:Y:S01]  /*2800*/  I2F.F64 R2, R2 ;  /* 0x0000000200027312 */ /* 0x004ea20000201c00 */
[----:B------:R-:W-:Y:S05]  /*2810*/  BRA `(.L_x_6013) ;  /* 0x0000000c003c7947 */ /* 0x000fea0003800000 */
.L_x_6014:
[----:B------:R-:W2:Y:S02]  /*2820*/  LDG.E.U16 R2, desc[UR36][R4.64] ;  /* 0x0000002404027981 */ /* 0x000ea4000c1e1500 */
[----:B--2---:R-:W4:Y:S01]  /*2830*/  I2F.F64.S16 R2, R2 ;  /* 0x0000000200027312 */ /* 0x004f220000101c00 */
[----:B------:R-:W-:Y:S05]  /*2840*/  BRA `(.L_x_6013) ;  /* 0x0000000c00307947 */ /* 0x000fea0003800000 */
.L_x_6009:
        /* <DEDUP_REMOVED lines=10> */
.L_x_6017:
[----:B------:R-:W2:Y:S02]  /*28f0*/  LDG.E.U16 R0, desc[UR36][R4.64] ;  /* 0x0000002404007981 */ /* 0x000ea4000c1e1500 */
[----:B--2---:R-:W-:-:S05]  /*2900*/  HADD2.F32 R0, -RZ, R0.H0_H0 ;  /* 0x20000000ff007230 */ /* 0x004fca0000004100 */
[----:B------:R-:W-:-:S04]  /*2910*/  FMUL.FTZ R0, R0, 1 ;  /* 0x3f80000000007820 */ /* 0x000fc80000410000 */
[----:B------:R0:W2:Y:S01]  /*2920*/  F2F.F64.F32 R2, R0 ;  /* 0x0000000000027310 */ /* 0x0000a20000201800 */
[----:B------:R-:W-:Y:S05]  /*2930*/  BRA `(.L_x_6013) ;  /* 0x0000000800f47947 */ /* 0x000fea0003800000 */
.L_x_6016:
        /* <DEDUP_REMOVED lines=10> */
.L_x_6019:
[----:B------:R-:W2:Y:S02]  /*29e0*/  LDG.E.U16 R4, desc[UR36][R4.64] ;  /* 0x0000002404047981 */ /* 0x000ea4000c1e1500 */
[----:B--2---:R-:W-:-:S05]  /*29f0*/  HADD2.F32 R0, -RZ, R4.H0_H0 ;  /* 0x20000004ff007230 */ /* 0x004fca0000004100 */
[----:B------:R-:W-:-:S04]  /*2a00*/  FMUL.FTZ R0, R0, 1 ;  /* 0x3f80000000007820 */ /* 0x000fc80000410000 */
[----:B------:R0:W2:Y:S01]  /*2a10*/  F2F.F64.F32 R2, R0 ;  /* 0x0000000000027310 */ /* 0x0000a20000201800 */
[----:B------:R-:W-:Y:S05]  /*2a20*/  BRA `(.L_x_6013) ;  /* 0x0000000800b87947 */ /* 0x000fea0003800000 */
.L_x_6018:
[----:B------:R0:W5:Y:S01]  /*2a30*/  LDG.E R3, desc[UR36][R4.64+0x4] ;  /* 0x0000042404037981 */ /* 0x000162000c1e1900 */
[----:B------:R-:W-:Y:S05]  /*2a40*/  BRA `(.L_x_6013) ;  /* 0x0000000800b07947 */ /* 0x000fea0003800000 */
.L_x_6008:
        /* <DEDUP_REMOVED lines=10> */
[----:B------:R-:W-:Y:S01]  /*2af0*/  FSEL R3, RZ, 1.875, !P0 ;  /* 0x3ff00000ff037808 */ /* 0x000fe20004000000 */
[----:B------:R-:W-:Y:S08]  /*2b00*/  BRA `(.L_x_6013) ;  /* 0x0000000800807947 */ /* 0x000ff00003800000 */
.L_x_6022:
[----:B------:R0:W5:Y:S01]  /*2b10*/  LDG.E R3, desc[UR36][R4.64+0x4] ;  /* 0x0000042404037981 */ /* 0x000162000c1e1900 */
[----:B------:R-:W-:Y:S05]  /*2b20*/  BRA `(.L_x_6013) ;  /* 0x0000000800787947 */ /* 0x000fea0003800000 */
.L_x_6021:
        /* <DEDUP_REMOVED lines=24> */
[----:B------:R-:W-:-:S05]  /*2cb0*/  LOP3.LUT R3, R3, 0x80000000, R0, 0xf8, !PT ;  /* 0x8000000003037812 */ /* 0x000fca00078ef800 */
[----:B------:R-:W-:-:S06]  /*2cc0*/  FMUL.FTZ R2, R3, 1 ;  /* 0x3f80000003027820 */ /* 0x000fcc0000410000 */
[----:B------:R-:W0:Y:S01]  /*2cd0*/  F2F.F64.F32 R2, R2 ;  /* 0x0000000200027310 */ /* 0x000e220000201800 */
[----:B------:R-:W-:Y:S05]  /*2ce0*/  BRA `(.L_x_6013) ;  /* 0x0000000800087947 */ /* 0x000fea0003800000 */
.L_x_6024:
[----:B------:R-:W2:Y:S02]  /*2cf0*/  LDG.E.U8 R3, desc[UR36][R4.64] ;  /* 0x0000002404037981 */ /* 0x000ea4000c1e1100 */
[----:B--2---:R-:W-:-:S05]  /*2d00*/  IMAD.SHL.U32 R0, R3, 0x2000000, RZ ;  /* 0x0200000003007824 */ /* 0x004fca00078e00ff */
[----:B------:R-:W-:-:S13]  /*2d10*/  ISETP.GE.U32.AND P0, PT, R0, 0x8000000, PT ;  /* 0x080000000000780c */ /* 0x000fda0003f06070 */
[C---:B------:R-:W-:Y:S02]  /*2d20*/  @!P0 IMAD.SHL.U32 R0, R3.reuse, 0x100, RZ ;  /* 0x0000010003008824 */ /* 0x040fe400078e00ff */
[C---:B------:R-:W-:Y:S02]  /*2d30*/  @P0 IMAD.SHL.U32 R2, R3.reuse, 0x200000, RZ ;  /* 0x0020000003020824 */ /* 0x040fe400078e00ff */
[----:B------:R-:W-:Y:S01]  /*2d40*/  IMAD.SHL.U32 R3, R3, 0x1000000, RZ ;  /* 0x0100000003037824 */ /* 0x000fe200078e00ff */
[----:B------:R-:W-:Y:S02]  /*2d50*/  @!P0 LOP3.LUT R0, R0, 0x7f00, RZ, 0xc0, !PT ;  /* 0x00007f0000008812 */ /* 0x000fe400078ec0ff */
[----:B------:R-:W-:Y:S02]  /*2d60*/  @P0 LOP3.LUT R2, R2, 0x70000000, RZ, 0xfc, !PT ;  /* 0x7000000002020812 */ /* 0x000fe400078efcff */
[----:B------:R-:W-:-:S03]  /*2d70*/  @!P0 LOP3.LUT R0, R0, 0x3f000000, RZ, 0xfc, !PT ;  /* 0x3f00000000008812 */ /* 0x000fc600078efcff */
[----:B------:R-:W-:Y:S02]  /*2d80*/  @P0 FMUL.FTZ R2, R2, 1.9259299443872358531e-34 ;  /* 0x0780000002020820 */ /* 0x000fe40000410000 */
[----:B------:R-:W-:-:S05]  /*2d90*/  @!P0 FADD.FTZ R2, R0, -0.5 ;  /* 0xbf00000000028421 */ /* 0x000fca0000010000 */
[----:B------:R-:W-:-:S05]  /*2da0*/  LOP3.LUT R2, R2, 0x80000000, R3, 0xf8, !PT ;  /* 0x8000000002027812 */ /* 0x000fca00078ef803 */
[----:B------:R-:W-:-:S06]  /*2db0*/  FMUL.FTZ R2, R2, 1 ;  /* 0x3f80000002027820 */ /* 0x000fcc0000410000 */
[----:B------:R-:W0:Y:S01]  /*2dc0*/  F2F.F64.F32 R2, R2 ;  /* 0x0000000200027310 */ /* 0x000e220000201800 */
[----:B------:R-:W-:Y:S05]  /*2dd0*/  BRA `(.L_x_6013) ;  /* 0x0000000400cc7947 */ /* 0x000fea0003800000 */
.L_x_6023:
[----:B------:R-:W2:Y:S02]  /*2de0*/  LDG.E.U16 R0, desc[UR36][R4.64] ;  /* 0x0000002404007981 */ /* 0x000ea4000c1e1500 */
[----:B--2---:R-:W-:-:S04]  /*2df0*/  IMAD.U32 R0, R0, 0x10000, RZ ;  /* 0x0001000000007824 */ /* 0x004fc800078e00ff */
[----:B------:R-:W-:-:S04]  /*2e00*/  FMUL.FTZ R0, R0, 1 ;  /* 0x3f80000000007820 */ /* 0x000fc80000410000 */
[----:B------:R0:W2:Y:S01]  /*2e10*/  F2F.F64.F32 R2, R0 ;  /* 0x0000000000027310 */ /* 0x0000a20000201800 */
[----:B------:R-:W-:Y:S05]  /*2e20*/  BRA `(.L_x_6013) ;  /* 0x0000000400b87947 */ /* 0x000fea0003800000 */
.L_x_6020:
        /* <DEDUP_REMOVED lines=9> */
[----:B--2---:R-:W0:Y:S01]  /*2ec0*/  I2F.F64.U16 R2, R2 ;  /* 0x0000000200027312 */ /* 0x004e220000101800 */
[----:B------:R-:W-:Y:S05]  /*2ed0*/  BRA `(.L_x_6013) ;  /* 0x00000004008c7947 */ /* 0x000fea0003800000 */
.L_x_6027:
        /* <DEDUP_REMOVED lines=21> */
.L_x_6031:
[----:B------:R-:W-:Y:S05]  /*3030*/  BSYNC B1 ;  /* 0x0000000000017941 */ /* 0x000fea0003800000 */
.L_x_6030:
[----:B------:R-:W-:Y:S02]  /*3040*/  LEA R3, R0, 0x3b800000, 0x17 ;  /* 0x3b80000000037811 */ /* 0x000fe400078eb8ff */
[----:B------:R-:W-:-:S04]  /*3050*/  SHF.L.U32 R0, R2, 0x14, RZ ;  /* 0x0000001402007819 */ /* 0x000fc800000006ff */
[----:B------:R-:W-:-:S07]  /*3060*/  LOP3.LUT R0, R3, R0, R4, 0xfe, !PT ;  /* 0x0000000003007212 */ /* 0x000fce00078efe04 */
.L_x_6029:
[----:B------:R-:W-:Y:S05]  /*3070*/  BSYNC B0 ;  /* 0x0000000000007941 */ /* 0x000fea0003800000 */
.L_x_6028:
[----:B------:R-:W-:-:S04]  /*3080*/  FMUL.FTZ R0, R0, 1 ;  /* 0x3f80000000007820 */ /* 0x000fc80000410000 */
[----:B------:R0:W2:Y:S01]  /*3090*/  F2F.F64.F32 R2, R0 ;  /* 0x0000000000027310 */ /* 0x0000a20000201800 */
[----:B------:R-:W-:Y:S05]  /*30a0*/  BRA `(.L_x_6013) ;  /* 0x0000000400187947 */ /* 0x000fea0003800000 */
.L_x_6026:
        /* <DEDUP_REMOVED lines=21> */
.L_x_6035:
[----:B------:R-:W-:Y:S05]  /*3200*/  BSYNC B1 ;  /* 0x0000000000017941 */ /* 0x000fea0003800000 */
.L_x_6034:
[----:B------:R-:W-:Y:S01]  /*3210*/  LEA R3, R0, 0x37800000, 0x17 ;  /* 0x3780000000037811 */ /* 0x000fe200078eb8ff */
[----:B------:R-:W-:-:S05]  /*3220*/  IMAD.SHL.U32 R0, R2, 0x200000, RZ ;  /* 0x0020000002007824 */ /* 0x000fca00078e00ff */
[----:B------:R-:W-:-:S07]  /*3230*/  LOP3.LUT R0, R3, R0, R4, 0xfe, !PT ;  /* 0x0000000003007212 */ /* 0x000fce00078efe04 */
.L_x_6033:
[----:B------:R-:W-:Y:S05]  /*3240*/  BSYNC B0 ;  /* 0x0000000000007941 */ /* 0x000fea0003800000 */
.L_x_6032:
[----:B------:R-:W-:-:S04]  /*3250*/  FMUL.FTZ R0, R0, 1 ;  /* 0x3f80000000007820 */ /* 0x000fc80000410000 */
[----:B------:R0:W2:Y:S01]  /*3260*/  F2F.F64.F32 R2, R0 ;  /* 0x0000000000027310 */ /* 0x0000a20000201800 */
[----:B------:R-:W-:Y:S05]  /*3270*/  BRA `(.L_x_6013) ;  /* 0x0000000000a47947 */ /* 0x000fea0003800000 */
.L_x_6025:
        /* <DEDUP_REMOVED lines=14> */
.L_x_6039:
[----:B------:R-:W-:Y:S05]  /*3360*/  BSYNC B0 ;  /* 0x0000000000007941 */ /* 0x000fea0003800000 */
.L_x_6038:
[----:B------:R-:W-:-:S04]  /*3370*/  FMUL.FTZ R0, R0, 1 ;  /* 0x3f80000000007820 */ /* 0x000fc80000410000 */
[----:B------:R0:W2:Y:S01]  /*3380*/  F2F.F64.F32 R2, R0 ;  /* 0x0000000000027310 */ /* 0x0000a20000201800 */
[----:B------:R-:W-:Y:S05]  /*3390*/  BRA `(.L_x_6013) ;  /* 0x00000000005c7947 */ /* 0x000fea0003800000 */
.L_x_6012:
        /* <DEDUP_REMOVED lines=16> */
.L_x_6040:
[----:B------:R-:W-:Y:S01]  /*34a0*/  IMAD.MOV.U32 R3, RZ, RZ, RZ ;  /* 0x000000ffff037224 */ /* 0x000fe200078e00ff */
[----:B------:R-:W-:Y:S06]  /*34b0*/  BRA `(.L_x_6013) ;  /* 0x0000000000147947 */ /* 0x000fec0003800000 */
.L_x_6037:
[----:B------:R-:W2:Y:S02]  /*34c0*/  LDG.E.64 R2, desc[UR36][R4.64] ;  /* 0x0000002404027981 */ /* 0x000ea4000c1e1b00 */
[----:B--2---:R-:W0:Y:S01]  /*34d0*/  I2F.F64.U64 R2, R2 ;  /* 0x0000000200027312 */ /* 0x004e220000301800 */
[----:B------:R-:W-:Y:S05]  /*34e0*/  BRA `(.L_x_6013) ;  /* 0x0000000000087947 */ /* 0x000fea0003800000 */
.L_x_6036:
[----:B------:R-:W2:Y:S02]  /*34f0*/  LDG.E R2, desc[UR36][R4.64] ;  /* 0x0000002404027981 */ /* 0x000ea4000c1e1900 */
[----:B--2---:R-:W0:Y:S02]  /*3500*/  I2F.F64.U32 R2, R2 ;  /* 0x0000000200027312 */ /* 0x004e240000201800 */
.L_x_6013:
[----:B0-2-4-:R-:W0:Y:S01]  /*3510*/  LDC.U8 R2, c[0x0][0x491] ;  /* 0x00012440ff027b82 */ /* 0x015e220000000000 */
[----:B-1-3-5:R-:W-:Y:S01]  /*3520*/  LOP3.LUT R5, R19, 0x80000000, R3, 0xb8, !PT ;  /* 0x8000000013057812 */ /* 0x02afe200078eb803 */
[----:B------:R-:W-:Y:S01]  /*3530*/  IMAD.MOV.U32 R4, RZ, RZ, R18 ;  /* 0x000000ffff047224 */ /* 0x000fe200078e0012 */
        /* <DEDUP_REMOVED lines=11> */
[----:B------:R-:W0:Y:S02]  /*35f0*/  F2I.F64.TRUNC R5, R4 ;  /* 0x0000000400057311 */ /* 0x000e24000030d100 */
[----:B0-----:R0:W-:Y:S01]  /*3600*/  STG.E.U8 desc[UR36][R16.64], R5 ;  /* 0x0000000510007986 */ /* 0x0011e2000c101124 */
[----:B------:R-:W-:Y:S05]  /*3610*/  BRA `(.L_x_6046) ;  /* 0x0000001000087947 */ /* 0x000fea0003800000 */
.L_x_6044:
[----:B------:R-:W0:Y:S02]  /*3620*/  F2I.S64.F64.TRUNC R4, R4 ;  /* 0x0000000400047311 */ /* 0x000e24000030d900 */
[----:B0-----:R-:W-:-:S05]  /*3630*/  IMAD.MOV.U32 R3, RZ, RZ, R4 ;  /* 0x000000ffff037224 */ /* 0x001fca00078e0004 */
[----:B------:R1:W-:Y:S01]  /*3640*/  STG.E.U8 desc[UR36][R16.64], R3 ;  /* 0x0000000310007986 */ /* 0x0003e2000c101124 */
[----:B------:R-:W-:Y:S05]  /*3650*/  BRA `(.L_x_6046) ;  /* 0x0000000c00f87947 */ /* 0x000fea0003800000 */
.L_x_6043:
[----:B------:R-:W-:-:S13]  /*3660*/  ISETP.NE.AND P0, PT, R0, 0x2, PT ;  /* 0x000000020000780c */ /* 0x000fda0003f05270 */
[----:B------:R-:W-:Y:S05]  /*3670*/  @!P0 BRA `(.L_x_6047) ;  /* 0x0000000000288947 */ /* 0x000fea0003800000 */
[----:B------:R-:W-:-:S13]  /*3680*/  ISETP.NE.AND P0, PT, R0, 0x3, PT ;  /* 0x000000030000780c */ /* 0x000fda0003f05270 */
[----:B------:R-:W-:Y:S05]  /*3690*/  @!P0 BRA `(.L_x_6048) ;  /* 0x0000000000148947 */ /* 0x000fea0003800000 */
[----:B------:R-:W-:-:S13]  /*36a0*/  ISETP.NE.AND P0, PT, R0, 0x4, PT ;  /* 0x000000040000780c */ /* 0x000fda0003f05270 */
[----:B------:R-:W-:Y:S05]  /*36b0*/  @P0 BRA `(.L_x_6045) ;  /* 0x0000000c00880947 */ /* 0x000fea0003800000 */
[----:B------:R-:W0:Y:S02]  /*36c0*/  F2I.S64.F64.TRUNC R4, R4 ;  /* 0x0000000400047311 */ /* 0x000e24000030d900 */
[----:B0-----:R4:W-:Y:S01]  /*36d0*/  STG.E.64 desc[UR36][R16.64], R4 ;  /* 0x0000000410007986 */ /* 0x0019e2000c101b24 */
[----:B------:R-:W-:Y:S05]  /*36e0*/  BRA `(.L_x_6046) ;  /* 0x0000000c00d47947 */ /* 0x000fea0003800000 */
.L_x_6048:
[----:B------:R-:W0:Y:S02]  /*36f0*/  F2I.F64.TRUNC R5, R4 ;  /* 0x0000000400057311 */ /* 0x000e24000030d100 */
[----:B0-----:R3:W-:Y:S01]  /*3700*/  STG.E desc[UR36][R16.64], R5 ;  /* 0x0000000510007986 */ /* 0x0017e2000c101924 */
[----:B------:R-:W-:Y:S05]  /*3710*/  BRA `(.L_x_6046) ;  /* 0x0000000c00c87947 */ /* 0x000fea0003800000 */
.L_x_6047:
[----:B------:R-:W0:Y:S02]  /*3720*/  F2I.F64.TRUNC R5, R4 ;  /* 0x0000000400057311 */ /* 0x000e24000030d100 */
[----:B0-----:R2:W-:Y:S01]  /*3730*/  STG.E.U16 desc[UR36][R16.64], R5 ;  /* 0x0000000510007986 */ /* 0x0015e2000c101524 */
[----:B------:R-:W-:Y:S05]  /*3740*/  BRA `(.L_x_6046) ;  /* 0x0000000c00bc7947 */ /* 0x000fea0003800000 */
.L_x_6042:
[----:B------:R-:W-:-:S13]  /*3750*/  ISETP.GT.AND P0, PT, R0, 0x6, PT ;  /* 0x000000060000780c */ /* 0x000fda0003f04270 */
[----:B------:R-:W-:Y:S05]  /*3760*/  @P0 BRA `(.L_x_6049) ;  /* 0x00000000004c0947 */ /* 0x000fea0003800000 */
[----:B------:R-:W-:-:S13]  /*3770*/  ISETP.NE.AND P0, PT, R0, 0x5, PT ;  /* 0x000000050000780c */ /* 0x000fda0003f05270 */
[----:B------:R-:W-:Y:S05]  /*3780*/  @!P0 BRA `(.L_x_6050) ;  /* 0x0000000000248947 */ /* 0x000fea0003800000 */
[----:B------:R-:W-:-:S13]  /*3790*/  ISETP.NE.AND P0, PT, R0, 0x6, PT ;  /* 0x000000060000780c */ /* 0x000fda0003f05270 */
[----:B------:R-:W-:Y:S05]  /*37a0*/  @P0 BRA `(.L_x_6045) ;  /* 0x0000000c004c0947 */ /* 0x000fea0003800000 */
[----:B------:R-:W-:Y:S01]  /*37b0*/  UMOV UR4, 0xf0000000 ;  /* 0xf000000000047882 */ /* 0x000fe20000000000 */
[----:B------:R-:W-:Y:S01]  /*37c0*/  UMOV UR5, 0x380fffff ;  /* 0x380fffff00057882 */ /* 0x000fe20000000000 */
[----:B------:R-:W0:Y:S01]  /*37d0*/  F2F.F32.F64 R3, R4 ;  /* 0x0000000400037310 */ /* 0x000e220000301000 */
[----:B------:R-:W-:-:S14]  /*37e0*/  DSETP.GEU.AND P0, PT, |R4|, UR4, PT ;  /* 0x0000000404007e2a */ /* 0x000fdc000bf0e200 */
[----:B0-----:R-:W-:-:S05]  /*37f0*/  @!P0 FMUL R3, R3, 1.175494350822287508e-38 ;  /* 0x0080000003038820 */ /* 0x001fca0000400000 */
[----:B------:R0:W-:Y:S01]  /*3800*/  STG.E desc[UR36][R16.64], R3 ;  /* 0x0000000310007986 */ /* 0x0001e2000c101924 */
[----:B------:R-:W-:Y:S05]  /*3810*/  BRA `(.L_x_6046) ;  /* 0x0000000c00887947 */ /* 0x000fea0003800000 */
.L_x_6050:
[----:B------:R-:W-:Y:S01]  /*3820*/  UMOV UR4, 0xf0000000 ;  /* 0xf000000000047882 */ /* 0x000fe20000000000 */
[----:B------:R-:W-:Y:S01]  /*3830*/  UMOV UR5, 0x380fffff ;  /* 0x380fffff00057882 */ /* 0x000fe20000000000 */
[----:B------:R-:W0:Y:S01]  /*3840*/  F2F.F32.F64 R0, R4 ;  /* 0x0000000400007310 */ /* 0x000e220000301000 */
[----:B------:R-:W-:-:S14]  /*3850*/  DSETP.GEU.AND P0, PT, |R4|, UR4, PT ;  /* 0x0000000404007e2a */ /* 0x000fdc000bf0e200 */
[----:B0-----:R-:W-:-:S05]  /*3860*/  @!P0 FMUL R0, R0, 1.175494350822287508e-38 ;  /* 0x0080000000008820 */ /* 0x001fca0000400000 */
[----:B------:R-:W-:-:S05]  /*3870*/  F2FP.F16.F32.PACK_AB R0, RZ, R0 ;  /* 0x00000000ff00723e */ /* 0x000fca00000000ff */
[----:B------:R0:W-:Y:S01]  /*3880*/  STG.E.U16 desc[UR36][R16.64], R0 ;  /* 0x0000000010007986 */ /* 0x0001e2000c101524 */
[----:B------:R-:W-:Y:S05]  /*3890*/  BRA `(.L_x_6046) ;  /* 0x0000000c00687947 */ /* 0x000fea0003800000 */
.L_x_6049:
[----:B------:R-:W-:-:S13]  /*38a0*/  ISETP.NE.AND P0, PT, R0, 0x7, PT ;  /* 0x000000070000780c */ /* 0x000fda0003f05270 */
[----:B------:R-:W-:Y:S05]  /*38b0*/  @!P0 BRA `(.L_x_6051) ;  /* 0x0000000000548947 */ /* 0x000fea0003800000 */
[----:B------:R-:W-:-:S13]  /*38c0*/  ISETP.NE.AND P0, PT, R0, 0x8, PT ;  /* 0x000000080000780c */ /* 0x000fda0003f05270 */
[----:B------:R-:W-:Y:S05]  /*38d0*/  @!P0 BRA `(.L_x_6052) ;  /* 0x0000000000288947 */ /* 0x000fea0003800000 */
[----:B------:R-:W-:-:S13]  /*38e0*/  ISETP.NE.AND P0, PT, R0, 0x9, PT ;  /* 0x000000090000780c */ /* 0x000fda0003f05270 */
[----:B------:R-:W-:Y:S05]  /*38f0*/  @P0 BRA `(.L_x_6045) ;  /* 0x0000000800f80947 */ /* 0x000fea0003800000 */
[----:B------:R-:W-:Y:S01]  /*3900*/  UMOV UR4, 0xf0000000 ;  /* 0xf000000000047882 */ /* 0x000fe20000000000 */
[----:B------:R-:W-:Y:S01]  /*3910*/  UMOV UR5, 0x380fffff ;  /* 0x380fffff00057882 */ /* 0x000fe20000000000 */
[----:B------:R-:W0:Y:S01]  /*3920*/  F2F.F32.F64 R2, R4 ;  /* 0x0000000400027310 */ /* 0x000e220000301000 */
[----:B------:R-:W-:Y:S01]  /*3930*/  DSETP.GEU.AND P0, PT, |R4|, UR4, PT ;  /* 0x0000000404007e2a */ /* 0x000fe2000bf0e200 */
[----:B------:R-:W-:-:S13]  /*3940*/  MOV R3, RZ ;  /* 0x000000ff00037202 */ /* 0x000fda0000000f00 */
[----:B0-----:R-:W-:-:S05]  /*3950*/  @!P0 FMUL R2, R2, 1.175494350822287508e-38 ;  /* 0x0080000002028820 */ /* 0x001fca0000400000 */
[----:B------:R0:W-:Y:S01]  /*3960*/  STG.E.64 desc[UR36][R16.64], R2 ;  /* 0x0000000210007986 */ /* 0x0001e2000c101b24 */
[----:B------:R-:W-:Y:S05]  /*3970*/  BRA `(.L_x_6046) ;  /* 0x0000000c00307947 */ /* 0x000fea0003800000 */
.L_x_6052:
[----:B------:R-:W-:Y:S01]  /*3980*/  UMOV UR4, 0xf0000000 ;  /* 0xf000000000047882 */ /* 0x000fe20000000000 */
[----:B------:R-:W-:Y:S01]  /*3990*/  UMOV UR5, 0x380fffff ;  /* 0x380fffff00057882 */ /* 0x000fe20000000000 */
[----:B------:R-:W0:Y:S01]  /*39a0*/  F2F.F32.F64 R0, R4 ;  /* 0x0000000400007310 */ /* 0x000e220000301000 */
[----:B------:R-:W-:-:S14]  /*39b0*/  DSETP.GEU.AND P0, PT, |R4|, UR4, PT ;  /* 0x0000000404007e2a */ /* 0x000fdc000bf0e200 */
[----:B0-----:R-:W-:-:S05]  /*39c0*/  @!P0 FMUL R0, R0, 1.175494350822287508e-38 ;  /* 0x0080000000008820 */ /* 0x001fca0000400000 */
[----:B------:R-:W-:-:S04]  /*39d0*/  F2FP.F16.F32.PACK_AB R3, RZ, R0 ;  /* 0x00000000ff03723e */ /* 0x000fc800000000ff */
[----:B------:R-:W-:-:S05]  /*39e0*/  PRMT R3, R3, 0x5410, RZ ;  /* 0x0000541003037816 */ /* 0x000fca00000000ff */
[----:B------:R0:W-:Y:S01]  /*39f0*/  STG.E desc[UR36][R16.64], R3 ;  /* 0x0000000310007986 */ /* 0x0001e2000c101924 */
[----:B------:R-:W-:Y:S05]  /*3a00*/  BRA `(.L_x_6046) ;  /* 0x0000000c000c7947 */ /* 0x000fea0003800000 */
.L_x_6051:
[----:B------:R0:W-:Y:S01]  /*3a10*/  STG.E.64 desc[UR36][R16.64], R4 ;  /* 0x0000000410007986 */ /* 0x0001e2000c101b24 */
[----:B------:R-:W-:Y:S05]  /*3a20*/  BRA `(.L_x_6046) ;  /* 0x0000000c00047947 */ /* 0x000fea0003800000 */
.L_x_6041:
        /* <DEDUP_REMOVED lines=8> */
[----:B------:R-:W-:-:S06]  /*3ab0*/  DSETP.NEU.AND P0, PT, R4, RZ, PT ;  /* 0x000000ff0400722a */ /* 0x000fcc0003f0d000 */
[----:B------:R-:W-:-:S05]  /*3ac0*/  SEL R3, RZ, 0x1, !P0 ;  /* 0x00000001ff037807 */ /* 0x000fca0004000000 */
[----:B------:R0:W-:Y:S01]  /*3ad0*/  STG.E.U8 desc[UR36][R16.64], R3 ;  /* 0x0000000310007986 */ /* 0x0001e2000c101124 */
[----:B------:R-:W-:Y:S05]  /*3ae0*/  BRA `(.L_x_6046) ;  /* 0x0000000800d47947 */ /* 0x000fea0003800000 */
.L_x_6055:
[----:B------:R-:W-:-:S05]  /*3af0*/  CS2R R6, SRZ ;  /* 0x0000000000067805 */ /* 0x000fca000001ff00 */
[----:B------:R0:W-:Y:S01]  /*3b00*/  STG.E.128 desc[UR36][R16.64], R4 ;  /* 0x0000000410007986 */ /* 0x0001e2000c101d24 */
[----:B------:R-:W-:Y:S05]  /*3b10*/  BRA `(.L_x_6046) ;  /* 0x0000000800c87947 */ /* 0x000fea0003800000 */
.L_x_6054:
        /* <DEDUP_REMOVED lines=10> */
[----:B------:R-:W-:-:S13]  /*3bc0*/  BSSY B0, `(.L_x_6058) ;  /* 0x000000f000007945 */ /* 0x000fda0003800000 */
[----:B0-----:R-:W-:-:S05]  /*3bd0*/  @!P0 FMUL R7, R7, 1.175494350822287508e-38 ;  /* 0x0080000007078820 */ /* 0x001fca0000400000 */
        /* <DEDUP_REMOVED lines=13> */
.L_x_6059:
[----:B------:R-:W-:Y:S05]  /*3cb0*/  BSYNC B0 ;  /* 0x0000000000007941 */ /* 0x000fea0003800000 */
.L_x_6058:
[----:B------:R-:W-:-:S05]  /*3cc0*/  LOP3.LUT R3, R0, R3, RZ, 0xfc, !PT ;  /* 0x0000000300037212 */ /* 0x000fca00078efcff */
[----:B------:R0:W-:Y:S01]  /*3cd0*/  STG.E.U8 desc[UR36][R16.64], R3 ;  /* 0x0000000310007986 */ /* 0x0001e2000c101124 */
[----:B------:R-:W-:Y:S05]  /*3ce0*/  BRA `(.L_x_6046) ;  /* 0x0000000800547947 */ /* 0x000fea0003800000 */
.L_x_6057:
[----:B------:R-:W-:Y:S01]  /*3cf0*/  UMOV UR4, 0xf0000000 ;  /* 0xf000000000047882 */ /* 0x000fe20000000000 */
[----:B------:R-:W-:Y:S01]  /*3d00*/  UMOV UR5, 0x380fffff ;  /* 0x380fffff00057882 */ /* 0x000fe20000000000 */
[----:B------:R-:W0:Y:S01]  /*3d10*/  F2F.F32.F64 R3, R4 ;  /* 0x0000000400037310 */ /* 0x000e220000301000 */
[----:B------:R-:W-:Y:S01]  /*3d20*/  DSETP.GEU.AND P0, PT, |R4|, UR4, PT ;  /* 0x0000000404007e2a */ /* 0x000fe2000bf0e200 */
[----:B------:R-:W-:-:S13]  /*3d30*/  BSSY B0, `(.L_x_6060) ;  /* 0x0000010000007945 */ /* 0x000fda0003800000 */
[----:B0-----:R-:W-:-:S05]  /*3d40*/  @!P0 FMUL R3, R3, 1.175494350822287508e-38 ;  /* 0x0080000003038820 */ /* 0x001fca0000400000 */
        /* <DEDUP_REMOVED lines=11> */
.L_x_6061:
[----:B------:R-:W-:Y:S01]  /*3e00*/  IMAD.MOV.U32 R0, RZ, RZ, 0x7f ;  /* 0x0000007fff007424 */ /* 0x000fe200078e00ff */
[----:B------:R-:W-:-:S04]  /*3e10*/  ISETP.GT.U32.AND P0, PT, R2, 0x7f800000, PT ;  /* 0x7f8000000200780c */ /* 0x000fc80003f04070 */
[----:B------:R-:W-:-:S09]  /*3e20*/  SEL R0, R0, 0x7c, P0 ;  /* 0x0000007c00007807 */ /* 0x000fd20000000000 */
.L_x_6062:
[----:B------:R-:W-:Y:S05]  /*3e30*/  BSYNC B0 ;  /* 0x0000000000007941 */ /* 0x000fea0003800000 */
.L_x_6060:
[----:B------:R-:W-:-:S04]  /*3e40*/  LOP3.LUT R2, R3, 0x80000000, RZ, 0xc0, !PT ;  /* 0x8000000003027812 */ /* 0x000fc800078ec0ff */
[----:B------:R-:W-:-:S04]  /*3e50*/  SHF.R.U32.HI R3, RZ, 0x18, R2 ;  /* 0x00000018ff037819 */ /* 0x000fc80000011602 */
[----:B------:R-:W-:-:S05]  /*3e60*/  LOP3.LUT R3, R0, R3, RZ, 0xfc, !PT ;  /* 0x0000000300037212 */ /* 0x000fca00078efcff */
[----:B------:R0:W-:Y:S01]  /*3e70*/  STG.E.U8 desc[UR36][R16.64], R3 ;  /* 0x0000000310007986 */ /* 0x0001e2000c101124 */
[----:B------:R-:W-:Y:S05]  /*3e80*/  BRA `(.L_x_6046) ;  /* 0x0000000400ec7947 */ /* 0x000fea0003800000 */
.L_x_6056:
[----:B------:R-:W-:Y:S01]  /*3e90*/  UMOV UR4, 0xf0000000 ;  /* 0xf000000000047882 */ /* 0x000fe20000000000 */
[----:B------:R-:W-:Y:S01]  /*3ea0*/  UMOV UR5, 0x380fffff ;  /* 0x380fffff00057882 */ /* 0x000fe20000000000 */
[----:B------:R-:W0:Y:S01]  /*3eb0*/  F2F.F32.F64 R0, R4 ;  /* 0x0000000400007310 */ /* 0x000e220000301000 */
[----:B------:R-:W-:-:S14]  /*3ec0*/  DSETP.GEU.AND P0, PT, |R4|, UR4, PT ;  /* 0x0000000404007e2a */ /* 0x000fdc000bf0e200 */
[----:B0-----:R-:W-:-:S05]  /*3ed0*/  @!P0 FMUL R0, R0, 1.175494350822287508e-38 ;  /* 0x0080000000008820 */ /* 0x001fca0000400000 */
[----:B------:R-:W-:-:S05]  /*3ee0*/  F2FP.BF16.F32.PACK_AB R0, RZ, R0 ;  /* 0x00000000ff00723e */ /* 0x000fca00000010ff */
[----:B------:R0:W-:Y:S01]  /*3ef0*/  STG.E.U16 desc[UR36][R16.64], R0 ;  /* 0x0000000010007986 */ /* 0x0001e2000c101524 */
[----:B------:R-:W-:Y:S05]  /*3f00*/  BRA `(.L_x_6046) ;  /* 0x0000000400cc7947 */ /* 0x000fea0003800000 */
.L_x_6053:
        /* <DEDUP_REMOVED lines=8> */
[----:B------:R-:W0:Y:S02]  /*3f90*/  F2I.U32.F64.TRUNC R5, R4 ;  /* 0x0000000400057311 */ /* 0x000e24000030d000 */
[----:B0-----:R0:W-:Y:S01]  /*3fa0*/  STG.E.U16 desc[UR36][R16.64], R5 ;  /* 0x0000000510007986 */ /* 0x0011e2000c101524 */
[----:B------:R-:W-:Y:S05]  /*3fb0*/  BRA `(.L_x_6046) ;  /* 0x0000000400a07947 */ /* 0x000fea0003800000 */
.L_x_6065:
[----:B------:R-:W-:Y:S01]  /*3fc0*/  UMOV UR4, 0xf0000000 ;  /* 0xf000000000047882 */ /* 0x000fe20000000000 */
[----:B------:R-:W-:Y:S01]  /*3fd0*/  UMOV UR5, 0x380fffff ;  /* 0x380fffff00057882 */ /* 0x000fe20000000000 */
[----:B------:R-:W0:Y:S01]  /*3fe0*/  F2F.F32.F64 R3, R4 ;  /* 0x0000000400037310 */ /* 0x000e220000301000 */
[----:B------:R-:W-:Y:S01]  /*3ff0*/  DSETP.GEU.AND P0, PT, |R4|, UR4, PT ;  /* 0x0000000404007e2a */ /* 0x000fe2000bf0e200 */
[----:B------:R-:W-:Y:S01]  /*4000*/  BSSY B0, `(.L_x_6066) ;  /* 0x0000015000007945 */ /* 0x000fe20003800000 */
[----:B------:R-:W-:-:S12]  /*4010*/  IMAD.MOV.U32 R8, RZ, RZ, 0x80 ;  /* 0x00000080ff087424 */ /* 0x000fd800078e00ff */
[----:B0-----:R-:W-:-:S05]  /*4020*/  @!P0 FMUL R3, R3, 1.175494350822287508e-38 ;  /* 0x0080000003038820 */ /* 0x001fca0000400000 */
        /* <DEDUP_REMOVED lines=14> */
.L_x_6068:
[----:B------:R-:W-:-:S04]  /*4110*/  LOP3.LUT R2, R3, 0x80000000, RZ, 0xc0, !PT ;  /* 0x8000000003027812 */ /* 0x000fc800078ec0ff */
[----:B------:R-:W-:-:S04]  /*4120*/  SHF.R.U32.HI R3, RZ, 0x18, R2 ;  /* 0x00000018ff037819 */ /* 0x000fc80000011602 */
[----:B------:R-:W-:-:S04]  /*4130*/  LOP3.LUT R0, R0, R3, RZ, 0xfc, !PT ;  /* 0x0000000300007212 */ /* 0x000fc800078efcff */
[----:B------:R-:W-:-:S07]  /*4140*/  PRMT R8, R0, 0x7610, R8 ;  /* 0x0000761000087816 */ /* 0x000fce0000000008 */
.L_x_6067:
[----:B------:R-:W-:Y:S05]  /*4150*/  BSYNC B0 ;  /* 0x0000000000007941 */ /* 0x000fea0003800000 */
.L_x_6066:
[----:B------:R0:W-:Y:S01]  /*4160*/  STG.E.U8 desc[UR36][R16.64], R8 ;  /* 0x0000000810007986 */ /* 0x0001e2000c101124 */
[----:B------:R-:W-:Y:S05]  /*4170*/  BRA `(.L_x_6046) ;  /* 0x0000000400307947 */ /* 0x000fea0003800000 */
.L_x_6064:
        /* <DEDUP_REMOVED lines=21> */
.L_x_6071:
[----:B------:R-:W-:-:S04]  /*42d0*/  LOP3.LUT R2, R3, 0x80000000, RZ, 0xc0, !PT ;  /* 0x8000000003027812 */ /* 0x000fc800078ec0ff */
[----:B------:R-:W-:-:S04]  /*42e0*/  SHF.R.U32.HI R3, RZ, 0x18, R2 ;  /* 0x00000018ff037819 */ /* 0x000fc80000011602 */
[----:B------:R-:W-:-:S04]  /*42f0*/  LOP3.LUT R0, R0, R3, RZ, 0xfc, !PT ;  /* 0x0000000300007212 */ /* 0x000fc800078efcff */
[----:B------:R-:W-:-:S07]  /*4300*/  PRMT R8, R0, 0x7610, R8 ;  /* 0x0000761000087816 */ /* 0x000fce0000000008 */
.L_x_6070:
[----:B------:R-:W-:Y:S05]  /*4310*/  BSYNC B0 ;  /* 0x0000000000007941 */ /* 0x000fea0003800000 */
.L_x_6069:
[----:B------:R0:W-:Y:S01]  /*4320*/  STG.E.U8 desc[UR36][R16.64], R8 ;  /* 0x0000000810007986 */ /* 0x0001e2000c101124 */
[----:B------:R-:W-:Y:S05]  /*4330*/  BRA `(.L_x_6046) ;  /* 0x0000000000c07947 */ /* 0x000fea0003800000 */
.L_x_6063:
        /* <DEDUP_REMOVED lines=26> */
.L_x_6045:
        /* <DEDUP_REMOVED lines=16> */
.L_x_6074:
[----:B------:R-:W-:Y:S05]  /*45e0*/  BRA `(.L_x_6046) ;  /* 0x0000000000147947 */ /* 0x000fea0003800000 */
.L_x_6073:
[----:B------:R-:W0:Y:S02]  /*45f0*/  F2I.U64.F64.TRUNC R4, R4 ;  /* 0x0000000400047311 */ /* 0x000e24000030d800 */
[----:B0-----:R0:W-:Y:S01]  /*4600*/  STG.E.64 desc[UR36][R16.64], R4 ;  /* 0x0000000410007986 */ /* 0x0011e2000c101b24 */
[----:B------:R-:W-:Y:S05]  /*4610*/  BRA `(.L_x_6046) ;  /* 0x0000000000087947 */ /* 0x000fea0003800000 */
.L_x_6072:
[----:B------:R-:W0:Y:S02]  /*4620*/  F2I.U32.F64.TRUNC R5, R4 ;  /* 0x0000000400057311 */ /* 0x000e24000030d000 */
[----:B0-----:R0:W-:Y:S02]  /*4630*/  STG.E desc[UR36][R16.64], R5 ;  /* 0x0000000510007986 */ /* 0x0011e4000c101924 */
.L_x_6046:
[----:B------:R-:W-:-:S05]  /*4640*/  IMAD R22, R25, 0x200, R22 ;  /* 0x0000020019167824 */ /* 0x000fca00078e0216 */
[----:B------:R-:W-:-:S07]  /*4650*/  IADD3 R23, R22, 0x80, RZ ;  /* 0x0000008016177810 */ /* 0x000fce0007ffe0ff */
.L_x_5973:
[----:B------:R-:W-:Y:S05]  /*4660*/  BSYNC B6 ;  /* 0x0000000000067941 */ /* 0x000fea0003800000 */
.L_x_5972:
        /* <DEDUP_REMOVED lines=358> */
.L_x_6077:
        /* <DEDUP_REMOVED lines=21> */
.L_x_6081:
[----:B------:R-:W2:Y:S02]  /*5e20*/  LDG.E.U8 R2, desc[UR36][R2.64] ;  /* 0x0000002402027981 */ /* 0x000ea4000c1e1100 */
[----:B--2---:R0:W1:Y:S01]  /*5e30*/  I2F.F64.U16 R18, R2 ;  /* 0x0000000200127312 */ /* 0x0040620000101800 */
[----:B------:R-:W-:Y:S05]  /*5e40*/  BRA `(.L_x_6083) ;  /* 0x0000000c00707947 */ /* 0x000fea0003800000 */
.L_x_6080:
        /* <DEDUP_REMOVED lines=9> */
.L_x_6085:
[----:B------:R-:W2:Y:S02]  /*5ee0*/  LDG.E R2, desc[UR36][R2.64] ;  /* 0x0000002402027981 */ /* 0x000ea4000c1e1900 */
[----:B--2---:R0:W1:Y:S01]  /*5ef0*/  I2F.F64 R18, R2 ;  /* 0x0000000200127312 */ /* 0x0040620000201c00 */
[----:B------:R-:W-:Y:S05]  /*5f00*/  BRA `(.L_x_6083) ;  /* 0x0000000c00407947 */ /* 0x000fea0003800000 */
.L_x_6084:
[----:B------:R-:W2:Y:S02]  /*5f10*/  LDG.E.U16 R2, desc[UR36][R2.64] ;  /* 0x0000002402027981 */ /* 0x000ea4000c1e1500 */
[----:B--2---:R0:W1:Y:S01]  /*5f20*/  I2F.F64.S16 R18, R2 ;  /* 0x0000000200127312 */ /* 0x0040620000101c00 */
[----:B------:R-:W-:Y:S05]  /*5f30*/  BRA `(.L_x_6083) ;  /* 0x0000000c00347947 */ /* 0x000fea0003800000 */
.L_x_6079:
        /* <DEDUP_REMOVED lines=10> */
.L_x_6087:
[----:B------:R-:W2:Y:S02]  /*5fe0*/  LDG.E.U16 R0, desc[UR36][R2.64] ;  /* 0x0000002402007981 */ /* 0x000ea4000c1e1500 */
[----:B--2---:R-:W-:-:S05]  /*5ff0*/  HADD2.F32 R0, -RZ, R0.H0_H0 ;  /* 0x20000000ff007230 */ /* 0x004fca0000004100 */
[----:B------:R-:W-:-:S04]  /*6000*/  FMUL.FTZ R0, R0, 1 ;  /* 0x3f80000000007820 */ /* 0x000fc80000410000 */
[----:B------:R0:W1:Y:S01]  /*6010*/  F2F.F64.F32 R18, R0 ;  /* 0x0000000000127310 */ /* 0x0000620000201800 */
[----:B------:R-:W-:Y:S05]  /*6020*/  BRA `(.L_x_6083) ;  /* 0x0000000800f87947 */ /* 0x000fea0003800000 */
.L_x_6086:
        /* <DEDUP_REMOVED lines=10> */
.L_x_6089:
[----:B------:R-:W2:Y:S02]  /*60d0*/  LDG.E.U16 R2, desc[UR36][R2.64] ;  /* 0x0000002402027981 */ /* 0x000ea4000c1e1500 */
[----:B--2---:R-:W-:-:S05]  /*60e0*/  HADD2.F32 R0, -RZ, R2.H0_H0 ;  /* 0x20000002ff007230 */ /* 0x004fca0000004100 */
[----:B------:R-:W-:-:S04]  /*60f0*/  FMUL.FTZ R0, R0, 1 ;  /* 0x3f80000000007820 */ /* 0x000fc80000410000 */
[----:B------:R0:W1:Y:S01]  /*6100*/  F2F.F64.F32 R18, R0 ;  /* 0x0000000000127310 */ /* 0x0000620000201800 */
[----:B------:R-:W-:Y:S05]  /*6110*/  BRA `(.L_x_6083) ;  /* 0x0000000800bc7947 */ /* 0x000fea0003800000 */
.L_x_6088:
[----:B------:R0:W5:Y:S01]  /*6120*/  LDG.E.64 R18, desc[UR36][R2.64] ;  /* 0x0000002402127981 */ /* 0x000162000c1e1b00 */
[----:B------:R-:W-:Y:S05]  /*6130*/  BRA `(.L_x_6083) ;  /* 0x0000000800b47947 */ /* 0x000fea0003800000 */
.L_x_6078:
        /* <DEDUP_REMOVED lines=13> */
.L_x_6092:
[----:B------:R0:W5:Y:S01]  /*6210*/  LDG.E.64 R18, desc[UR36][R2.64] ;  /* 0x0000002402127981 */ /* 0x000162000c1e1b00 */
[----:B------:R-:W-:Y:S05]  /*6220*/  BRA `(.L_x_6083) ;  /* 0x0000000800787947 */ /* 0x000fea0003800000 */
.L_x_6091:
        /* <DEDUP_REMOVED lines=26> */
[----:B------:R3:W4:Y:S01]  /*63d0*/  F2F.F64.F32 R18, R5 ;  /* 0x0000000500127310 */ /* 0x0007220000201800 */
[----:B------:R-:W-:Y:S05]  /*63e0*/  BRA `(.L_x_6083) ;  /* 0x0000000800087947 */ /* 0x000fea0003800000 */
.L_x_6094:
[----:B------:R-:W2:Y:S02]  /*63f0*/  LDG.E.U8 R2, desc[UR36][R2.64] ;  /* 0x0000002402027981 */ /* 0x000ea4000c1e1100 */
[C---:B--2---:R-:W-:Y:S02]  /*6400*/  IMAD.SHL.U32 R0, R2.reuse, 0x2000000, RZ ;  /* 0x0200000002007824 */ /* 0x044fe400078e00ff */
[----:B------:R-:W-:-:S03]  /*6410*/  IMAD.SHL.U32 R5, R2, 0x1000000, RZ ;  /* 0x0100000002057824 */ /* 0x000fc600078e00ff */
[----:B------:R-:W-:-:S13]  /*6420*/  ISETP.GE.U32.AND P0, PT, R0, 0x8000000, PT ;  /* 0x080000000000780c */ /* 0x000fda0003f06070 */
[C---:B------:R-:W-:Y:S01]  /*6430*/  @!P0 IMAD.SHL.U32 R0, R2.reuse, 0x100, RZ ;  /* 0x0000010002008824 */ /* 0x040fe200078e00ff */
[----:B------:R-:W-:-:S04]  /*6440*/  @P0 SHF.L.U32 R4, R2, 0x15, RZ ;  /* 0x0000001502040819 */ /* 0x000fc800000006ff */
[----:B------:R-:W-:Y:S02]  /*6450*/  @!P0 LOP3.LUT R0, R0, 0x7f00, RZ, 0xc0, !PT ;  /* 0x00007f0000008812 */ /* 0x000fe400078ec0ff */
[----:B------:R-:W-:Y:S02]  /*6460*/  @P0 LOP3.LUT R4, R4, 0x70000000, RZ, 0xfc, !PT ;  /* 0x7000000004040812 */ /* 0x000fe400078efcff */
[----:B------:R-:W-:-:S03]  /*6470*/  @!P0 LOP3.LUT R0, R0, 0x3f000000, RZ, 0xfc, !PT ;  /* 0x3f00000000008812 */ /* 0x000fc600078efcff */
[----:B------:R-:W-:Y:S02]  /*6480*/  @P0 FMUL.FTZ R4, R4, 1.9259299443872358531e-34 ;  /* 0x0780000004040820 */ /* 0x000fe40000410000 */
[----:B------:R-:W-:-:S05]  /*6490*/  @!P0 FADD.FTZ R4, R0, -0.5 ;  /* 0xbf00000000048421 */ /* 0x000fca0000010000 */
[----:B------:R-:W-:-:S05]  /*64a0*/  LOP3.LUT R4, R4, 0x80000000, R5, 0xf8, !PT ;  /* 0x8000000004047812 */ /* 0x000fca00078ef805 */
[----:B------:R-:W-:-:S04]  /*64b0*/  FMUL.FTZ R4, R4, 1 ;  /* 0x3f80000004047820 */ /* 0x000fc80000410000 */
[----:B------:R1:W2:Y:S01]  /*64c0*/  F2F.F64.F32 R18, R4 ;  /* 0x0000000400127310 */ /* 0x0002a20000201800 */
[----:B------:R-:W-:Y:S05]  /*64d0*/  BRA `(.L_x_6083) ;  /* 0x0000000400cc7947 */ /* 0x000fea0003800000 */
.L_x_6093:
[----:B------:R-:W2:Y:S02]  /*64e0*/  LDG.E.U16 R0, desc[UR36][R2.64] ;  /* 0x0000002402007981 */ /* 0x000ea4000c1e1500 */
[----:B--2---:R-:W-:-:S04]  /*64f0*/  IMAD.U32 R0, R0, 0x10000, RZ ;  /* 0x0001000000007824 */ /* 0x004fc800078e00ff */
[----:B------:R-:W-:-:S04]  /*6500*/  FMUL.FTZ R0, R0, 1 ;  /* 0x3f80000000007820 */ /* 0x000fc80000410000 */
[----:B------:R0:W1:Y:S01]  /*6510*/  F2F.F64.F32 R18, R0 ;  /* 0x0000000000127310 */ /* 0x0000620000201800 */
[----:B------:R-:W-:Y:S05]  /*6520*/  BRA `(.L_x_6083) ;  /* 0x0000000400b87947 */ /* 0x000fea0003800000 */
.L_x_6090:
        /* <DEDUP_REMOVED lines=11> */
.L_x_6097:
        /* <DEDUP_REMOVED lines=21> */
.L_x_6101:
[----:B------:R-:W-:Y:S05]  /*6730*/  BSYNC B1 ;  /* 0x0000000000017941 */ /* 0x000fea0003800000 */
.L_x_6100:
[----:B------:R-:W-:Y:S01]  /*6740*/  LEA R3, R0, 0x3b800000, 0x17 ;  /* 0x3b80000000037811 */ /* 0x000fe200078eb8ff */
[----:B------:R-:W-:-:S05]  /*6750*/  IMAD.SHL.U32 R0, R2, 0x100000, RZ ;  /* 0x0010000002007824 */ /* 0x000fca00078e00ff */
[----:B------:R-:W-:-:S07]  /*6760*/  LOP3.LUT R0, R3, R0, R4, 0xfe, !PT ;  /* 0x0000000003007212 */ /* 0x000fce00078efe04 */
.L_x_6099:
[----:B------:R-:W-:Y:S05]  /*6770*/  BSYNC B0 ;  /* 0x0000000000007941 */ /* 0x000fea0003800000 */
.L_x_6098:
[----:B------:R-:W-:-:S04]  /*6780*/  FMUL.FTZ R0, R0, 1 ;  /* 0x3f80000000007820 */ /* 0x000fc80000410000 */
[----:B------:R0:W1:Y:S01]  /*6790*/  F2F.F64.F32 R18, R0 ;  /* 0x0000000000127310 */ /* 0x0000620000201800 */
[----:B------:R-:W-:Y:S05]  /*67a0*/  BRA `(.L_x_6083) ;  /* 0x0000000400187947 */ /* 0x000fea0003800000 */
.L_x_6096:
        /* <DEDUP_REMOVED lines=21> */
.L_x_6105:
[----:B------:R-:W-:Y:S05]  /*6900*/  BSYNC B1 ;  /* 0x0000000000017941 */ /* 0x000fea0003800000 */
.L_x_6104:
[----:B------:R-:W-:Y:S01]  /*6910*/  LEA R3, R0, 0x37800000, 0x17 ;  /* 0x3780000000037811 */ /* 0x000fe200078eb8ff */
[----:B------:R-:W-:-:S05]  /*6920*/  IMAD.SHL.U32 R0, R2, 0x200000, RZ ;  /* 0x0020000002007824 */ /* 0x000fca00078e00ff */
[----:B------:R-:W-:-:S07]  /*6930*/  LOP3.LUT R0, R3, R0, R4, 0xfe, !PT ;  /* 0x0000000003007212 */ /* 0x000fce00078efe04 */
.L_x_6103:
[----:B------:R-:W-:Y:S05]  /*6940*/  BSYNC B0 ;  /* 0x0000000000007941 */ /* 0x000fea0003800000 */
.L_x_6102:
[----:B------:R-:W-:-:S04]  /*6950*/  FMUL.FTZ R0, R0, 1 ;  /* 0x3f80000000007820 */ /* 0x000fc80000410000 */
[----:B------:R0:W1:Y:S01]  /*6960*/  F2F.F64.F32 R18, R0 ;  /* 0x0000000000127310 */ /* 0x0000620000201800 */
[----:B------:R-:W-:Y:S05]  /*6970*/  BRA `(.L_x_6083) ;  /* 0x0000000000a47947 */ /* 0x000fea0003800000 */
.L_x_6095:
        /* <DEDUP_REMOVED lines=14> */
.L_x_6109:
[----:B------:R-:W-:Y:S05]  /*6a60*/  BSYNC B0 ;  /* 0x0000000000007941 */ /* 0x000fea0003800000 */
.L_x_6108:
[----:B------:R-:W-:-:S04]  /*6a70*/  FMUL.FTZ R0, R0, 1 ;  /* 0x3f80000000007820 */ /* 0x000fc80000410000 */
[----:B------:R0:W1:Y:S01]  /*6a80*/  F2F.F64.F32 R18, R0 ;  /* 0x0000000000127310 */ /* 0x0000620000201800 */
[----:B------:R-:W-:Y:S05]  /*6a90*/  BRA `(.L_x_6083) ;  /* 0x00000000005c7947 */ /* 0x000fea0003800000 */
.L_x_6082:
[----:B------:R-:W-:Y:S01]  /*6aa0*/  MOV R2, 0x0 ;  /* 0x0000000000027802 */ /* 0x000fe20000000f00 */
[----:B------:R-:W-:Y:S01]  /*6ab0*/  ULDC.64 UR4, c[0x4][0x128] ;  /* 0x01004a0000047ab9 */ /* 0x000fe20000000a00 */
[----:B------:R-:W-:Y:S01]  /*6ac0*/  ULDC.64 UR6, c[0x4][0x8] ;  /* 0x0100020000067ab9 */ /* 0x000fe20000000a00 */
[----:B------:R-:W-:Y:S01]  /*6ad0*/  IMAD.U32 R4, RZ, RZ, UR4 ;  /* 0x00000004ff047e24 */ /* 0x000fe2000f8e00ff */
[----:B------:R-:W-:Y:S01]  /*6ae0*/  MOV R10, UR6 ;  /* 0x00000006000a7c02 */ /* 0x000fe20008000f00 */
[----:B------:R-:W-:Y:S01]  /*6af0*/  IMAD.U32 R5, RZ, RZ, UR5 ;  /* 0x00000005ff057e24 */ /* 0x000fe2000f8e00ff */
[----:B------:R-:W0:Y:S01]  /*6b00*/  LDC.64 R2, c[0x4][R2] ;  /* 0x0100000002027b82 */ /* 0x000e220000000a00 */
[----:B------:R-:W-:Y:S01]  /*6b10*/  ULDC.64 UR4, c[0x4][0x130] ;  /* 0x01004c0000047ab9 */ /* 0x000fe20000000a00 */
[----:B------:R-:W-:Y:S02]  /*6b20*/  IMAD.U32 R11, RZ, RZ, UR7 ;  /* 0x00000007ff0b7e24 */ /* 0x000fe4000f8e00ff */
[----:B------:R-:W-:-:S02]  /*6b30*/  IMAD.U32 R6, RZ, RZ, UR4 ;  /* 0x00000004ff067e24 */ /* 0x000fc4000f8e00ff */
[----:B------:R-:W-:Y:S02]  /*6b40*/  IMAD.U32 R7, RZ, RZ, UR5 ;  /* 0x00000005ff077e24 */ /* 0x000fe4000f8e00ff */
[----:B------:R-:W-:Y:S02]  /*6b50*/  IMAD.MOV.U32 R8, RZ, RZ, 0x4e ;  /* 0x0000004eff087424 */ /* 0x000fe400078e00ff */
[----:B------:R-:W-:Y:S02]  /*6b60*/  IMAD.MOV.U32 R12, RZ, RZ, 0x1 ;  /* 0x00000001ff0c7424 */ /* 0x000fe400078e00ff */
[----:B------:R-:W-:-:S07]  /*6b70*/  IMAD.MOV.U32 R13, RZ, RZ, RZ ;  /* 0x000000ffff0d7224 */ /* 0x000fce00078e00ff */
[----:B------:R-:W-:-:S07]  /*6b80*/  LEPC R20, `(.L_x_6110) ;  /* 0x000000001014794e */ /* 0x000fce0000000000 */
[----:B0-----:R-:W-:Y:S05]  /*6b90*/  CALL.ABS.NOINC R2 ;  /* 0x0000000002007343 */ /* 0x001fea0003c00000 */
.L_x_6110:
[----:B------:R-:W-:Y:S01]  /*6ba0*/  CS2R R18, SRZ ;  /* 0x0000000000127805 */ /* 0x000fe2000001ff00 */
[----:B------:R-:W-:Y:S06]  /*6bb0*/  BRA `(.L_x_6083) ;  /* 0x0000000000147947 */ /* 0x000fec0003800000 */
.L_x_6107:
[----:B------:R-:W2:Y:S02]  /*6bc0*/  LDG.E.64 R18, desc[UR36][R2.64] ;  /* 0x0000002402127981 */ /* 0x000ea4000c1e1b00 */
[----:B--2---:R-:W0:Y:S01]  /*6bd0*/  I2F.F64.U64 R18, R18 ;  /* 0x0000001200127312 */ /* 0x004e220000301800 */
[----:B------:R-:W-:Y:S05]  /*6be0*/  BRA `(.L_x_6083) ;  /* 0x0000000000087947 */ /* 0x000fea0003800000 */
.L_x_6106:
[----:B------:R-:W2:Y:S02]  /*6bf0*/  LDG.E R2, desc[UR36][R2.64] ;  /* 0x0000002402027981 */ /* 0x000ea4000c1e1900 */
[----:B--2---:R0:W1:Y:S02]  /*6c00*/  I2F.F64.U32 R18, R2 ;  /* 0x0000000200127312 */ /* 0x0040640000201800 */
.L_x_6083:
[----:B0-----:R-:W0:Y:S01]  /*6c10*/  LDC.U8 R2, c[0x0][0x493] ;  /* 0x000124c0ff027b82 */ /* 0x001e220000000000 */
[----:B------:R-:W-:Y:S02]  /*6c20*/  ULDC.64 UR4, c[0x0][0x488] ;  /* 0x0001220000047ab9 */ /* 0x000fe40000000a00 */
[----:B-1----:R-:W-:-:S05]  /*6c30*/  IADD3 R4, P0, R22, UR4, RZ ;  /* 0x0000000416047c10 */ /* 0x002fca000ff1e0ff */
[----:B---3--:R-:W-:Y:S01]  /*6c40*/  IMAD.X R5, RZ, RZ, UR5, P0 ;  /* 0x00000005ff057e24 */ /* 0x008fe200080e06ff */
        /* <DEDUP_REMOVED lines=11> */
[----:B------:R-:W3:Y:S02]  /*6d00*/  LDG.E.S8 R2, desc[UR36][R4.64] ;  /* 0x0000002404027981 */ /* 0x000ee4000c1e1300 */
[----:B---3--:R-:W0:Y:S01]  /*6d10*/  I2F.F64.S16 R2, R2 ;  /* 0x0000000200027312 */ /* 0x008e220000101c00 */
[----:B------:R-:W-:Y:S05]  /*6d20*/  BRA `(.L_x_6116) ;  /* 0x0000000c00787947 */ /* 0x000fea0003800000 */
.L_x_6114:
[----:B------:R-:W3:Y:S02]  /*6d30*/  LDG.E.U8 R2, desc[UR36][R4.64] ;  /* 0x0000002404027981 */ /* 0x000ee4000c1e1100 */
[----:B---3--:R-:W0:Y:S01]  /*6d40*/  I2F.F64.U16 R2, R2 ;  /* 0x0000000200027312 */ /* 0x008e220000101800 */
[----:B------:R-:W-:Y:S05]  /*6d50*/  BRA `(.L_x_6116) ;  /* 0x0000000c006c7947 */ /* 0x000fea0003800000 */
.L_x_6113:
[----:B------:R-:W-:-:S13]  /*6d60*/  ISETP.NE.AND P0, PT, R0, 0x2, PT ;  /* 0x000000020000780c */ /* 0x000fda0003f05270 */
[----:B------:R-:W-:Y:S05]  /*6d70*/  @!P0 BRA `(.L_x_6117) ;  /* 0x0000000000288947 */ /* 0x000fea0003800000 */
[----:B------:R-:W-:-:S13]  /*6d80*/  ISETP.NE.AND P0, PT, R0, 0x3, PT ;  /* 0x000000030000780c */ /* 0x000fda0003f05270 */
[----:B------:R-:W-:Y:S05]  /*6d90*/  @!P0 BRA `(.L_x_6118) ;  /* 0x0000000000148947 */ /* 0x000fea0003800000 */
[----:B------:R-:W-:-:S13]  /*6da0*/  ISETP.NE.AND P0, PT, R0, 0x4, PT ;  /* 0x000000040000780c */ /* 0x000fda0003f05270 */
[----:B------:R-:W-:Y:S05]  /*6db0*/  @P0 BRA `(.L_x_6115) ;  /* 0x0000000800f80947 */ /* 0x000fea0003800000 */
[----:B------:R-:W3:Y:S02]  /*6dc0*/  LDG.E.64 R2, desc[UR36][R4.64] ;  /* 0x0000002404027981 */ /* 0x000ee4000c1e1b00 */
[----:B---3--:R-:W1:Y:S01]  /*6dd0*/  I2F.F64.S64 R2, R2 ;  /* 0x0000000200027312 */ /* 0x008e620000301c00 */
[----:B------:R-:W-:Y:S05]  /*6de0*/  BRA `(.L_x_6116) ;  /* 0x0000000c00487947 */ /* 0x000fea0003800000 */
.L_x_6118:
[----:B------:R-:W3:Y:S02]  /*6df0*/  LDG.E R2, desc[UR36][R4.64] ;  /* 0x0000002404027981 */ /* 0x000ee4000c1e1900 */
[----:B---3--:R-:W3:Y:S01]  /*6e00*/  I2F.F64 R2, R2 ;  /* 0x0000000200027312 */ /* 0x008ee20000201c00 */
[----:B------:R-:W-:Y:S05]  /*6e10*/  BRA `(.L_x_6116) ;  /* 0x0000000c003c7947 */ /* 0x000fea0003800000 */
.L_x_6117:
[----:B------:R-:W3:Y:S02]  /*6e20*/  LDG.E.U16 R2, desc[UR36][R4.64] ;  /* 0x0000002404027981 */ /* 0x000ee4000c1e1500 */
[----:B---3--:R-:W0:Y:S01]  /*6e30*/  I2F.F64.S16 R2, R2 ;  /* 0x0000000200027312 */ /* 0x008e220000101c00 */
[----:B------:R-:W-:Y:S05]  /*6e40*/  BRA `(.L_x_6116) ;  /* 0x0000000c00307947 */ /* 0x000fea0003800000 */
.L_x_6112:
[----:B------:R-:W-:-:S13]  /*6e50*/  ISETP.GT.AND P0, PT, R0, 0x6, PT ;  /* 0x000000060000780c */ /* 0x000fda0003f04270 */
[----:B------:R-:W-:Y:S05]  /*6e60*/  @P0 BRA `(.L_x_6119) ;  /* 0x0000000000340947 */ /* 0x000fea0003800000 */
[----:B------:R-:W-:-:S13]  /*6e70*/  ISETP.NE.AND P0, PT, R0, 0x5, PT ;  /* 0x000000050000780c */ /* 0x000fda0003f05270 */
[----:B------:R-:W-:Y:S05]  /*6e80*/  @!P0 BRA `(.L_x_6120) ;  /* 0x0000000000188947 */ /* 0x000fea0003800000 */
[----:B------:R-:W-:-:S13]  /*6e90*/  ISETP.NE.AND P0, PT, R0, 0x6, PT ;  /* 0x000000060000780c */ /* 0x000fda0003f05270 */
[----:B------:R-:W-:Y:S05]  /*6ea0*/  @P0 BRA `(.L_x_6115) ;  /* 0x0000000800bc0947 */ /* 0x000fea0003800000 */
[----:B------:R-:W3:Y:S02]  /*6eb0*/  LDG.E R2, desc[UR36][R4.64] ;  /* 0x0000002404027981 */ /* 0x000ee4000c1e1900 */
[----:B---3--:R-:W-:-:S06]  /*6ec0*/  FMUL.FTZ R2, R2, 1 ;  /* 0x3f80000002027820 */ /* 0x008fcc0000410000 */
[----:B------:R-:W0:Y:S01]  /*6ed0*/  F2F.F64.F32 R2, R2 ;  /* 0x0000000200027310 */ /* 0x000e220000201800 */
[----:B------:R-:W-:Y:S05]  /*6ee0*/  BRA `(.L_x_6116) ;  /* 0x0000000c00087947 */ /* 0x000fea0003800000 */
.L_x_6120:
[----:B------:R-:W3:Y:S02]  /*6ef0*/  LDG.E.U16 R0, desc[UR36][R4.64] ;  /* 0x0000002404007981 */ /* 0x000ee4000c1e1500 */
[----:B---3--:R-:W-:-:S05]  /*6f00*/  HADD2.F32 R0, -RZ, R0.H0_H0 ;  /* 0x20000000ff007230 */ /* 0x008fca0000004100 */
[----:B------:R-:W-:-:S04]  /*6f10*/  FMUL.FTZ R0, R0, 1 ;  /* 0x3f80000000007820 */ /* 0x000fc80000410000 */
[----:B------:R0:W1:Y:S01]  /*6f20*/  F2F.F64.F32 R2, R0 ;  /* 0x0000000000027310 */ /* 0x0000620000201800 */
[----:B------:R-:W-:Y:S05]  /*6f30*/  BRA `(.L_x_6116) ;  /* 0x0000000800f47947 */ /* 0x000fea0003800000 */
.L_x_6119:
[----:B------:R-:W-:-:S13]  /*6f40*/  ISETP.NE.AND P0, PT, R0, 0x7, PT ;  /* 0x000000070000780c */ /* 0x000fda0003f05270 */
[----:B------:R-:W-:Y:S05]  /*6f50*/  @!P0 BRA `(.L_x_6121) ;  /* 0x0000000000348947 */ /* 0x000fea0003800000 */
        /* <DEDUP_REMOVED lines=8> */
.L_x_6122:
[----:B------:R-:W3:Y:S02]  /*6fe0*/  LDG.E.U16 R4, desc[UR36][R4.64] ;  /* 0x0000002404047981 */ /* 0x000ee4000c1e1500 */
[----:B---3--:R-:W-:-:S05]  /*6ff0*/  HADD2.F32 R0, -RZ, R4.H0_H0 ;  /* 0x20000004ff007230 */ /* 0x008fca0000004100 */
[----:B------:R-:W-:-:S04]  /*7000*/  FMUL.FTZ R0, R0, 1 ;  /* 0x3f80000000007820 */ /* 0x000fc80000410000 */
[----:B------:R0:W1:Y:S01]  /*7010*/  F2F.F64.F32 R2, R0 ;  /* 0x0000000000027310 */ /* 0x0000620000201800 */
[----:B------:R-:W-:Y:S05]  /*7020*/  BRA `(.L_x_6116) ;  /* 0x0000000800b87947 */ /* 0x000fea0003800000 */
.L_x_6121:
[----:B------:R0:W5:Y:S01]  /*7030*/  LDG.E R3, desc[UR36][R4.64+0x4] ;  /* 0x0000042404037981 */ /* 0x000162000c1e1900 */
[----:B------:R-:W-:Y:S05]  /*7040*/  BRA `(.L_x_6116) ;  /* 0x0000000800b07947 */ /* 0x000fea0003800000 */
.L_x_6111:
        /* <DEDUP_REMOVED lines=8> */
[----:B------:R-:W3:Y:S02]  /*70d0*/  LDG.E.U8 R4, desc[UR36][R4.64] ;  /* 0x0000002404047981 */ /* 0x000ee4000c1e1100 */
[----:B---3--:R-:W-:-:S04]  /*70e0*/  ISETP.NE.AND P0, PT, R4, RZ, PT ;  /* 0x000000ff0400720c */ /* 0x008fc80003f05270 */
[----:B------:R-:W-:Y:S01]  /*70f0*/  FSEL R3, RZ, 1.875, !P0 ;  /* 0x3ff00000ff037808 */ /* 0x000fe20004000000 */
[----:B------:R-:W-:Y:S08]  /*7100*/  BRA `(.L_x_6116) ;  /* 0x0000000800807947 */ /* 0x000ff00003800000 */
.L_x_6125:
[----:B------:R0:W5:Y:S01]  /*7110*/  LDG.E R3, desc[UR36][R4.64+0x4] ;  /* 0x0000042404037981 */ /* 0x000162000c1e1900 */
[----:B------:R-:W-:Y:S05]  /*7120*/  BRA `(.L_x_6116) ;  /* 0x0000000800787947 */ /* 0x000fea0003800000 */
.L_x_6124:
[----:B------:R-:W-:-:S13]  /*7130*/  ISETP.NE.AND P0, PT, R0, 0xf, PT ;  /* 0x0000000f0000780c */ /* 0x000fda0003f05270 */
[----:B------:R-:W-:Y:S05]  /*7140*/  @!P0 BRA `(.L_x_6126) ;  /* 0x0000000000a48947 */ /* 0x000fea0003800000 */
[----:B------:R-:W-:-:S13]  /*7150*/  ISETP.NE.AND P0, PT, R0, 0x17, PT ;  /* 0x000000170000780c */ /* 0x000fda0003f05270 */
[----:B------:R-:W-:Y:S05]  /*7160*/  @!P0 BRA `(.L_x_6127) ;  /* 0x0000000000608947 */ /* 0x000fea0003800000 */
[----:B------:R-:W-:-:S13]  /*7170*/  ISETP.NE.AND P0, PT, R0, 0x18, PT ;  /* 0x000000180000780c */ /* 0x000fda0003f05270 */
[----:B------:R-:W-:Y:S05]  /*7180*/  @P0 BRA `(.L_x_6115) ;  /* 0x0000000800040947 */ /* 0x000fea0003800000 */
[----:B------:R-:W3:Y:S01]  /*7190*/  LDG.E.U8 R0, desc[UR36][R4.64] ;  /* 0x0000002404007981 */ /* 0x000ee2000c1e1100 */
[----:B------:R-:W-:Y:S02]  /*71a0*/  IMAD.MOV.U32 R8, RZ, RZ, -0x800000 ;  /* 0xff800000ff087424 */ /* 0x000fe400078e00ff */
[----:B---3--:R-:W-:-:S05]  /*71b0*/  IMAD.SHL.U32 R0, R0, 0x1000000, RZ ;  /* 0x0100000000007824 */ /* 0x008fca00078e00ff */
        /* <DEDUP_REMOVED lines=19> */
.L_x_6127:
[----:B------:R-:W3:Y:S02]  /*72f0*/  LDG.E.U8 R3, desc[UR36][R4.64] ;  /* 0x0000002404037981 */ /* 0x000ee4000c1e1100 */
[----:B---3--:R-:W-:-:S05]  /*7300*/  IMAD.SHL.U32 R0, R3, 0x2000000, RZ ;  /* 0x0200000003007824 */ /* 0x008fca00078e00ff */
        /* <DEDUP_REMOVED lines=13> */
.L_x_6126:
[----:B------:R-:W3:Y:S02]  /*73e0*/  LDG.E.U16 R0, desc[UR36][R4.64] ;  /* 0x0000002404007981 */ /* 0x000ee4000c1e1500 */
[----:B---3--:R-:W-:-:S04]  /*73f0*/  IMAD.U32 R0, R0, 0x10000, RZ ;  /* 0x0001000000007824 */ /* 0x008fc800078e00ff */
[----:B------:R-:W-:-:S04]  /*7400*/  FMUL.FTZ R0, R0, 1 ;  /* 0x3f80000000007820 */ /* 0x000fc80000410000 */
[----:B------:R0:W1:Y:S01]  /*7410*/  F2F.F64.F32 R2, R0 ;  /* 0x0000000000027310 */ /* 0x0000620000201800 */
[----:B------:R-:W-:Y:S05]  /*7420*/  BRA `(.L_x_6116) ;  /* 0x0000000400b87947 */ /* 0x000fea0003800000 */
.L_x_6123:
        /* <DEDUP_REMOVED lines=8> */
[----:B------:R-:W3:Y:S02]  /*74b0*/  LDG.E.U16 R2, desc[UR36][R4.64] ;  /* 0x0000002404027981 */ /* 0x000ee4000c1e1500 */
[----:B---3--:R-:W0:Y:S01]  /*74c0*/  I2F.F64.U16 R2, R2 ;  /* 0x0000000200027312 */ /* 0x008e220000101800 */
[----:B------:R-:W-:Y:S05]  /*74d0*/  BRA `(.L_x_6116) ;  /* 0x00000004008c7947 */ /* 0x000fea0003800000 */
.L_x_6130:
[----:B------:R-:W3:Y:S01]  /*74e0*/  LDG.E.U8 R2, desc[UR36][R4.64] ;  /* 0x0000002404027981 */ /* 0x000ee2000c1e1100 */
[----:B------:R-:W-:Y:S01]  /*74f0*/  BSSY B0, `(.L_x_6131) ;  /* 0x0000018000007945 */ /* 0x000fe20003800000 */
[----:B------:R-:W-:Y:S01]  /*7500*/  IMAD.MOV.U32 R0, RZ, RZ, RZ ;  /* 0x000000ffff007224 */ /* 0x000fe200078e00ff */
[----:B---3--:R-:W-:-:S13]  /*7510*/  ISETP.NE.AND P0, PT, R2, RZ, PT ;  /* 0x000000ff0200720c */ /* 0x008fda0003f05270 */
        /* <DEDUP_REMOVED lines=17> */
.L_x_6134:
[----:B------:R-:W-:Y:S05]  /*7630*/  BSYNC B1 ;  /* 0x0000000000017941 */ /* 0x000fea0003800000 */
.L_x_6133:
[----:B------:R-:W-:Y:S01]  /*7640*/  LEA R3, R0, 0x3b800000, 0x17 ;  /* 0x3b80000000037811 */ /* 0x000fe200078eb8ff */
[----:B------:R-:W-:-:S05]  /*7650*/  IMAD.SHL.U32 R0, R2, 0x100000, RZ ;  /* 0x0010000002007824 */ /* 0x000fca00078e00ff */
[----:B------:R-:W-:-:S07]  /*7660*/  LOP3.LUT R0, R3, R0, R4, 0xfe, !PT ;  /* 0x0000000003007212 */ /* 0x000fce00078efe04 */
.L_x_6132:
[----:B------:R-:W-:Y:S05]  /*7670*/  BSYNC B0 ;  /* 0x0000000000007941 */ /* 0x000fea0003800000 */
.L_x_6131:
[----:B------:R-:W-:-:S04]  /*7680*/  FMUL.FTZ R0, R0, 1 ;  /* 0x3f80000000007820 */ /* 0x000fc80000410000 */
[----:B------:R0:W1:Y:S01]  /*7690*/  F2F.F64.F32 R2, R0 ;  /* 0x0000000000027310 */ /* 0x0000620000201800 */
[----:B------:R-:W-:Y:S05]  /*76a0*/  BRA `(.L_x_6116) ;  /* 0x0000000400187947 */ /* 0x000fea0003800000 */
.L_x_6129:
[----:B------:R-:W3:Y:S01]  /*76b0*/  LDG.E.U8 R2, desc[UR36][R4.64] ;  /* 0x0000002404027981 */ /* 0x000ee2000c1e1100 */
[----:B------:R-:W-:Y:S01]  /*76c0*/  BSSY B0, `(.L_x_6135) ;  /* 0x0000018000007945 */ /* 0x000fe20003800000 */
[----:B------:R-:W-:Y:S01]  /*76d0*/  HFMA2.MMA R0, -RZ, RZ, 0, 0 ;  /* 0x00000000ff007435 */ /* 0x000fe200000001ff */
        /* <DEDUP_REMOVED lines=18> */
.L_x_6138:
[----:B------:R-:W-:Y:S05]  /*7800*/  BSYNC B1 ;  /* 0x0000000000017941 */ /* 0x000fea0003800000 */
.L_x_6137:
[----:B------:R-:W-:Y:S01]  /*7810*/  LEA R3, R0, 0x37800000, 0x17 ;  /* 0x3780000000037811 */ /* 0x000fe200078eb8ff */
[----:B------:R-:W-:-:S05]  /*7820*/  IMAD.SHL.U32 R0, R2, 0x200000, RZ ;  /* 0x0020000002007824 */ /* 0x000fca00078e00ff */
[----:B------:R-:W-:-:S07]  /*7830*/  LOP3.LUT R0, R3, R0, R4, 0xfe, !PT ;  /* 0x0000000003007212 */ /* 0x000fce00078efe04 */
.L_x_6136:
[----:B------:R-:W-:Y:S05]  /*7840*/  BSYNC B0 ;  /* 0x0000000000007941 */ /* 0x000fea0003800000 */
.L_x_6135:
[----:B------:R-:W-:-:S04]  /*7850*/  FMUL.FTZ R0, R0, 1 ;  /* 0x3f80000000007820 */ /* 0x000fc80000410000 */
[----:B------:R0:W1:Y:S01]  /*7860*/  F2F.F64.F32 R2, R0 ;  /* 0x0000000000027310 */ /* 0x0000620000201800 */
[----:B------:R-:W-:Y:S05]  /*7870*/  BRA `(.L_x_6116) ;  /* 0x0000000000a47947 */ /* 0x000fea0003800000 */
.L_x_6128:
[----:B------:R-:W-:-:S13]  /*7880*/  ISETP.NE.AND P0, PT, R0, 0x1c, PT ;  /* 0x0000001c0000780c */ /* 0x000fda0003f05270 */
[----:B------:R-:W-:Y:S05]  /*7890*/  @!P0 BRA `(.L_x_6139) ;  /* 0x0000000000948947 */ /* 0x000fea0003800000 */
[----:B------:R-:W-:-:S13]  /*78a0*/  ISETP.NE.AND P0, PT, R0, 0x1d, PT ;  /* 0x0000001d0000780c */ /* 0x000fda0003f05270 */
[----:B------:R-:W-:Y:S05]  /*78b0*/  @!P0 BRA `(.L_x_6140) ;  /* 0x0000000000808947 */ /* 0x000fea0003800000 */
[----:B------:R-:W-:-:S13]  /*78c0*/  ISETP.NE.AND P0, PT, R0, 0x2c, PT ;  /* 0x0000002c0000780c */ /* 0x000fda0003f05270 */
[----:B------:R-:W-:Y:S05]  /*78d0*/  @P0 BRA `(.L_x_6115) ;  /* 0x0000000000300947 */ /* 0x000fea0003800000 */
[----:B------:R-:W3:Y:S01]  /*78e0*/  LDG.E.U8 R4, desc[UR36][R4.64] ;  /* 0x0000002404047981 */ /* 0x000ee2000c1e1100 */
[----:B------:R-:W-:Y:S01]  /*78f0*/  BSSY B0, `(.L_x_6141) ;  /* 0x0000007000007945 */ /* 0x000fe20003800000 */
[----:B------:R-:W-:Y:S01]  /*7900*/  IMAD.MOV.U32 R0, RZ, RZ, 0x400000 ;  /* 0x00400000ff007424 */ /* 0x000fe200078e00ff */
[----:B---3--:R-:W-:-:S13]  /*7910*/  ISETP.NE.AND P0, PT, R4, RZ, PT ;  /* 0x000000ff0400720c */ /* 0x008fda0003f05270 */
[----:B------:R-:W-:Y:S05]  /*7920*/  @!P0 BRA `(.L_x_6142) ;  /* 0x00000000000c8947 */ /* 0x000fea0003800000 */
[----:B------:R-:W-:-:S13]  /*7930*/  ISETP.NE.AND P0, PT, R4, 0xff, PT ;  /* 0x000000ff0400780c */ /* 0x000fda0003f05270 */
[----:B------:R-:W-:Y:S02]  /*7940*/  @!P0 IMAD.MOV.U32 R0, RZ, RZ, 0x7f800001 ;  /* 0x7f800001ff008424 */ /* 0x000fe400078e00ff */
[----:B------:R-:W-:-:S07]  /*7950*/  @P0 IMAD.SHL.U32 R0, R4, 0x800000, RZ ;  /* 0x0080000004000824 */ /* 0x000fce00078e00ff */
.L_x_6142:
[----:B------:R-:W-:Y:S05]  /*7960*/  BSYNC B0 ;  /* 0x0000000000007941 */ /* 0x000fea0003800000 */
.L_x_6141:
[----:B------:R-:W-:-:S04]  /*7970*/  FMUL.FTZ R0, R0, 1 ;  /* 0x3f80000000007820 */ /* 0x000fc80000410000 */
[----:B------:R0:W1:Y:S01]  /*7980*/  F2F.F64.F32 R2, R0 ;  /* 0x0000000000027310 */ /* 0x0000620000201800 */
[----:B------:R-:W-:Y:S05]  /*7990*/  BRA `(.L_x_6116) ;  /* 0x00000000005c7947 */ /* 0x000fea0003800000 */
.L_x_6115:
        /* <DEDUP_REMOVED lines=16> */
.L_x_6143:
[----:B------:R-:W-:Y:S01]  /*7aa0*/  IMAD.MOV.U32 R3, RZ, RZ, RZ ;  /* 0x000000ffff037224 */ /* 0x000fe200078e00ff */
[----:B------:R-:W-:Y:S06]  /*7ab0*/  BRA `(.L_x_6116) ;  /* 0x0000000000147947 */ /* 0x000fec0003800000 */
.L_x_6140:
[----:B------:R-:W3:Y:S02]  /*7ac0*/  LDG.E.64 R2, desc[UR36][R4.64] ;  /* 0x0000002404027981 */ /* 0x000ee4000c1e1b00 */
[----:B---3--:R-:W0:Y:S01]  /*7ad0*/  I2F.F64.U64 R2, R2 ;  /* 0x0000000200027312 */ /* 0x008e220000301800 */
[----:B------:R-:W-:Y:S05]  /*7ae0*/  BRA `(.L_x_6116) ;  /* 0x0000000000087947 */ /* 0x000fea0003800000 */
.L_x_6139:
[----:B------:R-:W3:Y:S02]  /*7af0*/  LDG.E R2, desc[UR36][R4.64] ;  /* 0x0000002404027981 */ /* 0x000ee4000c1e1900 */
[----:B---3--:R-:W0:Y:S02]  /*7b00*/  I2F.F64.U32 R2, R2 ;  /* 0x0000000200027312 */ /* 0x008e240000201800 */
.L_x_6116:
[----:B01-3--:R-:W0:Y:S01]  /*7b10*/  LDC.U8 R2, c[0x0][0x491] ;  /* 0x00012440ff027b82 */ /* 0x00be220000000000 */
[----:B--2-45:R-:W-:Y:S01]  /*7b20*/  LOP3.LUT R5, R19, 0x80000000, R3, 0xb8, !PT ;  /* 0x8000000013057812 */ /* 0x034fe200078eb803 */
        /* <DEDUP_REMOVED lines=15> */
.L_x_6147:
[----:B------:R-:W0:Y:S02]  /*7c20*/  F2I.S64.F64.TRUNC R4, R4 ;  /* 0x0000000400047311 */ /* 0x000e24000030d900 */
[----:B0-----:R-:W-:-:S05]  /*7c30*/  IMAD.MOV.U32 R3, RZ, RZ, R4 ;  /* 0x000000ffff037224 */ /* 0x001fca00078e0004 */
[----:B------:R0:W-:Y:S01]  /*7c40*/  STG.E.U8 desc[UR36][R16.64], R3 ;  /* 0x0000000310007986 */ /* 0x0001e2000c101124 */
[----:B------:R-:W-:Y:S05]  /*7c50*/  BRA `(.L_x_6149) ;  /* 0x0000000c00f87947 */ /* 0x000fea0003800000 */
.L_x_6146:
        /* <DEDUP_REMOVED lines=9> */
.L_x_6151:
[----:B------:R-:W0:Y:S02]  /*7cf0*/  F2I.F64.TRUNC R5, R4 ;  /* 0x0000000400057311 */ /* 0x000e24000030d100 */
[----:B0-----:R3:W-:Y:S01]  /*7d00*/  STG.E desc[UR36][R16.64], R5 ;  /* 0x0000000510007986 */ /* 0x0017e2000c101924 */
[----:B------:R-:W-:Y:S05]  /*7d10*/  BRA `(.L_x_6149) ;  /* 0x0000000c00c87947 */ /* 0x000fea0003800000 */
.L_x_6150:
[----:B------:R-:W0:Y:S02]  /*7d20*/  F2I.F64.TRUNC R5, R4 ;  /* 0x0000000400057311 */ /* 0x000e24000030d100 */
[----:B0-----:R2:W-:Y:S01]  /*7d30*/  STG.E.U16 desc[UR36][R16.64], R5 ;  /* 0x0000000510007986 */ /* 0x0015e2000c101524 */
[----:B------:R-:W-:Y:S05]  /*7d40*/  BRA `(.L_x_6149) ;  /* 0x0000000c00bc7947 */ /* 0x000fea0003800000 */
.L_x_6145:
        /* <DEDUP_REMOVED lines=13> */
.L_x_6153:
        /* <DEDUP_REMOVED lines=8> */
.L_x_6152:
        /* <DEDUP_REMOVED lines=10> */
[----:B------:R-:W-:-:S13]  /*7f40*/  IMAD.MOV.U32 R3, RZ, RZ, RZ ;  /* 0x000000ffff037224 */ /* 0x000fda00078e00ff */
[----:B0-----:R-:W-:-:S05]  /*7f50*/  @!P0 FMUL R2, R2, 1.175494350822287508e-38 ;  /* 0x0080000002028820 */ /* 0x001fca0000400000 */
[----:B------:R0:W-:Y:S01]  /*7f60*/  STG.E.64 desc[UR36][R16.64], R2 ;  /* 0x0000000210007986 */ /* 0x0001e2000c101b24 */
[----:B------:R-:W-:Y:S05]  /*7f70*/  BRA `(.L_x_6149) ;  /* 0x0000000c00307947 */ /* 0x000fea0003800000 */
.L_x_6155:
        /* <DEDUP_REMOVED lines=9> */
.L_x_6154:
[----:B------:R0:W-:Y:S01]  /*8010*/  STG.E.64 desc[UR36][R16.64], R4 ;  /* 0x0000000410007986 */ /* 0x0001e2000c101b24 */
[----:B------:R-:W-:Y:S05]  /*8020*/  BRA `(.L_x_6149) ;  /* 0x0000000c00047947 */ /* 0x000fea0003800000 */
.L_x_6144:
        /* <DEDUP_REMOVED lines=12> */
.L_x_6158:
[----:B------:R-:W-:-:S05]  /*80f0*/  CS2R R6, SRZ ;  /* 0x0000000000067805 */ /* 0x000fca000001ff00 */
[----:B------:R0:W-:Y:S01]  /*8100*/  STG.E.128 desc[UR36][R16.64], R4 ;  /* 0x0000000410007986 */ /* 0x0001e2000c101d24 */
[----:B------:R-:W-:Y:S05]  /*8110*/  BRA `(.L_x_6149) ;  /* 0x0000000800c87947 */ /* 0x000fea0003800000 */
.L_x_6157:
        /* <DEDUP_REMOVED lines=15> */
[----:B------:R-:W-:Y:S02]  /*8210*/  SHF.R.U32.HI R3, RZ, 0x18, R0 ;  /* 0x00000018ff037819 */ /* 0x000fe40000011600 */
[----:B------:R-:W-:-:S09]  /*8220*/  MOV R0, 0x7f ;  /* 0x0000007f00007802 */ /* 0x000fd20000000f00 */
        /* <DEDUP_REMOVED lines=8> */
.L_x_6162:
[----:B------:R-:W-:Y:S05]  /*82b0*/  BSYNC B0 ;  /* 0x0000000000007941 */ /* 0x000fea0003800000 */
.L_x_6161:
[----:B------:R-:W-:-:S05]  /*82c0*/  LOP3.LUT R3, R0, R3, RZ, 0xfc, !PT ;  /* 0x0000000300037212 */ /* 0x000fca00078efcff */
[----:B------:R0:W-:Y:S01]  /*82d0*/  STG.E.U8 desc[UR36][R16.64], R3 ;  /* 0x0000000310007986 */ /* 0x0001e2000c101124 */
[----:B------:R-:W-:Y:S05]  /*82e0*/  BRA `(.L_x_6149) ;  /* 0x0000000800547947 */ /* 0x000fea0003800000 */
.L_x_6160:
        /* <DEDUP_REMOVED lines=17> */
.L_x_6164:
[----:B------:R-:W-:Y:S01]  /*8400*/  IMAD.MOV.U32 R0, RZ, RZ, 0x7f ;  /* 0x0000007fff007424 */ /* 0x000fe200078e00ff */
[----:B------:R-:W-:-:S04]  /*8410*/  ISETP.GT.U32.AND P0, PT, R2, 0x7f800000, PT ;  /* 0x7f8000000200780c */ /* 0x000fc80003f04070 */
[----:B------:R-:W-:-:S09]  /*8420*/  SEL R0, R0, 0x7c, P0 ;  /* 0x0000007c00007807 */ /* 0x000fd20000000000 */
.L_x_6165:
[----:B------:R-:W-:Y:S05]  /*8430*/  BSYNC B0 ;  /* 0x0000000000007941 */ /* 0x000fea0003800000 */
.L_x_6163:
[----:B------:R-:W-:-:S04]  /*8440*/  LOP3.LUT R2, R3, 0x80000000, RZ, 0xc0, !PT ;  /* 0x8000000003027812 */ /* 0x000fc800078ec0ff */
[----:B------:R-:W-:-:S04]  /*8450*/  SHF.R.U32.HI R3, RZ, 0x18, R2 ;  /* 0x00000018ff037819 */ /* 0x000fc80000011602 */
[----:B------:R-:W-:-:S05]  /*8460*/  LOP3.LUT R3, R0, R3, RZ, 0xfc, !PT ;  /* 0x0000000300037212 */ /* 0x000fca00078efcff */
[----:B------:R0:W-:Y:S01]  /*8470*/  STG.E.U8 desc[UR36][R16.64], R3 ;  /* 0x0000000310007986 */ /* 0x0001e2000c101124 */
[----:B------:R-:W-:Y:S05]  /*8480*/  BRA `(.L_x_6149) ;  /* 0x0000000400ec7947 */ /* 0x000fea0003800000 */
.L_x_6159:
        /* <DEDUP_REMOVED lines=8> */
.L_x_6156:
        /* <DEDUP_REMOVED lines=11> */
.L_x_6168:
        /* <DEDUP_REMOVED lines=21> */
.L_x_6171:
[----:B------:R-:W-:-:S04]  /*8710*/  LOP3.LUT R2, R3, 0x80000000, RZ, 0xc0, !PT ;  /* 0x8000000003027812 */ /* 0x000fc800078ec0ff */
[----:B------:R-:W-:-:S04]  /*8720*/  SHF.R.U32.HI R3, RZ, 0x18, R2 ;  /* 0x00000018ff037819 */ /* 0x000fc80000011602 */
[----:B------:R-:W-:-:S04]  /*8730*/  LOP3.LUT R0, R0, R3, RZ, 0xfc, !PT ;  /* 0x0000000300007212 */ /* 0x000fc800078efcff */
[----:B------:R-:W-:-:S07]  /*8740*/  PRMT R8, R0, 0x7610, R8 ;  /* 0x0000761000087816 */ /* 0x000fce0000000008 */
.L_x_6170:
[----:B------:R-:W-:Y:S05]  /*8750*/  BSYNC B0 ;  /* 0x0000000000007941 */ /* 0x000fea0003800000 */
.L_x_6169:
[----:B------:R0:W-:Y:S01]  /*8760*/  STG.E.U8 desc[UR36][R16.64], R8 ;  /* 0x0000000810007986 */ /* 0x0001e2000c101124 */
[----:B------:R-:W-:Y:S05]  /*8770*/  BRA `(.L_x_6149) ;  /* 0x0000000400307947 */ /* 0x000fea0003800000 */
.L_x_6167:
        /* <DEDUP_REMOVED lines=21> */
.L_x_6174:
[----:B------:R-:W-:-:S04]  /*88d0*/  LOP3.LUT R2, R3, 0x80000000, RZ, 0xc0, !PT ;  /* 0x8000000003027812 */ /* 0x000fc800078ec0ff */
[----:B------:R-:W-:-:S04]  /*88e0*/  SHF.R.U32.HI R3, RZ, 0x18, R2 ;  /* 0x00000018ff037819 */ /* 0x000fc80000011602 */
[----:B------:R-:W-:-:S04]  /*88f0*/  LOP3.LUT R0, R0, R3, RZ, 0xfc, !PT ;  /* 0x0000000300007212 */ /* 0x000fc800078efcff */
[----:B------:R-:W-:-:S07]  /*8900*/  PRMT R8, R0, 0x7610, R8 ;  /* 0x0000761000087816 */ /* 0x000fce0000000008 */
.L_x_6173:
[----:B------:R-:W-:Y:S05]  /*8910*/  BSYNC B0 ;  /* 0x0000000000007941 */ /* 0x000fea0003800000 */
.L_x_6172:
[----:B------:R0:W-:Y:S01]  /*8920*/  STG.E.U8 desc[UR36][R16.64], R8 ;  /* 0x0000000810007986 */ /* 0x0001e2000c101124 */
[----:B------:R-:W-:Y:S05]  /*8930*/  BRA `(.L_x_6149) ;  /* 0x0000000000c07947 */ /* 0x000fea0003800000 */
.L_x_6166:
        /* <DEDUP_REMOVED lines=26> */
.L_x_6148:
        /* <DEDUP_REMOVED lines=16> */
.L_x_6177:
[----:B------:R-:W-:Y:S05]  /*8be0*/  BRA `(.L_x_6149) ;  /* 0x0000000000147947 */ /* 0x000fea0003800000 */
.L_x_6176:
[----:B------:R-:W0:Y:S02]  /*8bf0*/  F2I.U64.F64.TRUNC R4, R4 ;  /* 0x0000000400047311 */ /* 0x000e24000030d800 */
[----:B0-----:R0:W-:Y:S01]  /*8c00*/  STG.E.64 desc[UR36][R16.64], R4 ;  /* 0x0000000410007986 */ /* 0x0011e2000c101b24 */
[----:B------:R-:W-:Y:S05]  /*8c10*/  BRA `(.L_x_6149) ;  /* 0x0000000000087947 */ /* 0x000fea0003800000 */
.L_x_6175:
[----:B------:R-:W0:Y:S02]  /*8c20*/  F2I.U32.F64.TRUNC R5, R4 ;  /* 0x0000000400057311 */ /* 0x000e24000030d000 */
[----:B0-----:R0:W-:Y:S02]  /*8c30*/  STG.E desc[UR36][R16.64], R5 ;  /* 0x0000000510007986 */ /* 0x0011e4000c101924 */
.L_x_6149:
[----:B------:R-:W-:-:S07]  /*8c40*/  VIADD R23, R23, 0x80 ;  /* 0x0000008017177836 */ /* 0x000fce0000000000 */
.L_x_6076:
[----:B------:R-:W-:Y:S05]  /*8c50*/  BSYNC B6 ;  /* 0x0000000000067941 */ /* 0x000fea0003800000 */
.L_x_6075:
[----:B------:R-:W-:Y:S01]  /*8c60*/  ULDC UR4, c[0x0][0x210] ;  /* 0x0000840000047ab9 */ /* 0x000fe20000000800 */
[----:B------:R-:W-:Y:S01]  /*8c70*/  BSSY B6, `(.L_x_6178) ;  /* 0x000045d000067945 */ /* 0x000fe20003800000 */
[----:B------:R-:W-:-:S13]  /*8c80*/  ISETP.GE.AND P0, PT, R23, UR4, PT ;  /* 0x0000000417007c0c */ /* 0x000fda000bf06270 */
[----:B------:R-:W-:Y:S05]  /*8c90*/  @P0 BRA `(.L_x_6179) ;  /* 0x0000004400680947 */ /* 0x000fea0003800000 */
[----:B0-----:R-:W0:Y:S01]  /*8ca0*/  LDC R6, c[0x0][0x218] ;  /* 0x00008600ff067b82 */ /* 0x001e220000000800 */
[----:B------:R-:W-:Y:S01]  /*8cb0*/  HFMA2.MMA R0, -RZ, RZ, 0, 0 ;  /* 0x00000000ff007435 */ /* 0x000fe200000001ff */
        /* <DEDUP_REMOVED lines=352> */
.L_x_6180:
        /* <DEDUP_REMOVED lines=21> */
.L_x_6184:
[----:B------:R-:W2:Y:S02]  /*a410*/  LDG.E.U8 R2, desc[UR36][R2.64] ;  /* 0x0000002402027981 */ /* 0x000ea4000c1e1100 */
[----:B--2---:R0:W1:Y:S01]  /*a420*/  I2F.F64.U16 R18, R2 ;  /* 0x0000000200127312 */ /* 0x0040620000101800 */
[----:B------:R-:W-:Y:S05]  /*a430*/  BRA `(.L_x_6186) ;  /* 0x0000000c00707947 */ /* 0x000fea0003800000 */
.L_x_6183:
        /* <DEDUP_REMOVED lines=9> */
.L_x_6188:
[----:B------:R-:W2:Y:S02]  /*a4d0*/  LDG.E R2, desc[UR36][R2.64] ;  /* 0x0000002402027981 */ /* 0x000ea4000c1e1900 */
[----:B--2---:R0:W1:Y:S01]  /*a4e0*/  I2F.F64 R18, R2 ;  /* 0x0000000200127312 */ /* 0x0040620000201c00 */
[----:B------:R-:W-:Y:S05]  /*a4f0*/  BRA `(.L_x_6186) ;  /* 0x0000000c00407947 */ /* 0x000fea0003800000 */
.L_x_6187:
[----:B------:R-:W2:Y:S02]  /*a500*/  LDG.E.U16 R2, desc[UR36][R2.64] ;  /* 0x0000002402027981 */ /* 0x000ea4000c1e1500 */
[----:B--2---:R0:W1:Y:S01]  /*a510*/  I2F.F64.S16 R18, R2 ;  /* 0x0000000200127312 */ /* 0x0040620000101c00 */
[----:B------:R-:W-:Y:S05]  /*a520*/  BRA `(.L_x_6186) ;  /* 0x0000000c00347947 */ /* 0x000fea0003800000 */
.L_x_6182:
        /* <DEDUP_REMOVED lines=10> */
.L_x_6190:
[----:B------:R-:W2:Y:S02]  /*a5d0*/  LDG.E.U16 R0, desc[UR36][R2.64] ;  /* 0x0000002402007981 */ /* 0x000ea4000c1e1500 */
[----:B--2---:R-:W-:-:S05]  /*a5e0*/  HADD2.F32 R0, -RZ, R0.H0_H0 ;  /* 0x20000000ff007230 */ /* 0x004fca0000004100 */
[----:B------:R-:W-:-:S04]  /*a5f0*/  FMUL.FTZ R0, R0, 1 ;  /* 0x3f80000000007820 */ /* 0x000fc80000410000 */
[----:B------:R1:W2:Y:S01]  /*a600*/  F2F.F64.F32 R18, R0 ;  /* 0x0000000000127310 */ /* 0x0002a20000201800 */
[----:B------:R-:W-:Y:S05]  /*a610*/  BRA `(.L_x_6186) ;  /* 0x0000000800f87947 */ /* 0x000fea0003800000 */
.L_x_6189:
        /* <DEDUP_REMOVED lines=8> */
[----:B------:R-:W4:Y:S01]  /*a6a0*/  F2F.F64.F32 R18, R18 ;  /* 0x0000001200127310 */ /* 0x000f220000201800 */
[----:B------:R-:W-:Y:S05]  /*a6b0*/  BRA `(.L_x_6186) ;  /* 0x0000000800d07947 */ /* 0x000fea0003800000 */
.L_x_6192:
[----:B------:R-:W2:Y:S02]  /*a6c0*/  LDG.E.U16 R2, desc[UR36][R2.64] ;  /* 0x0000002402027981 */ /* 0x000ea4000c1e1500 */
[----:B--2---:R-:W-:-:S05]  /*a6d0*/  HADD2.F32 R0, -RZ, R2.H0_H0 ;  /* 0x20000002ff007230 */ /* 0x004fca0000004100 */
[----:B------:R-:W-:-:S04]  /*a6e0*/  FMUL.FTZ R0, R0, 1 ;  /* 0x3f80000000007820 */ /* 0x000fc80000410000 */
[----:B------:R0:W1:Y:S01]  /*a6f0*/  F2F.F64.F32 R18, R0 ;  /* 0x0000000000127310 */ /* 0x0000620000201800 */
[----:B------:R-:W-:Y:S05]  /*a700*/  BRA `(.L_x_6186) ;  /* 0x0000000800bc7947 */ /* 0x000fea0003800000 */
.L_x_6191:
[----:B------:R3:W5:Y:S01]  /*a710*/  LDG.E.64 R18, desc[UR36][R2.64] ;  /* 0x0000002402127981 */ /* 0x000762000c1e1b00 */
[----:B------:R-:W-:Y:S05]  /*a720*/  BRA `(.L_x_6186) ;  /* 0x0000000800b47947 */ /* 0x000fea0003800000 */
.L_x_6181:
        /* <DEDUP_REMOVED lines=13> */
.L_x_6195:
[----:B------:R0:W5:Y:S01]  /*a800*/  LDG.E.64 R18, desc[UR36][R2.64] ;  /* 0x0000002402127981 */ /* 0x000162000c1e1b00 */
[----:B------:R-:W-:Y:S05]  /*a810*/  BRA `(.L_x_6186) ;  /* 0x0000000800787947 */ /* 0x000fea0003800000 */
.L_x_6194:
        /* <DEDUP_REMOVED lines=28> */
.L_x_6197:
[----:B------:R-:W2:Y:S02]  /*a9e0*/  LDG.E.U8 R2, desc[UR36][R2.64] ;  /* 0x0000002402027981 */ /* 0x000ea4000c1e1100 */
[C---:B--2---:R-:W-:Y:S01]  /*a9f0*/  IMAD.SHL.U32 R0, R2.reuse, 0x2000000, RZ ;  /* 0x0200000002007824 */ /* 0x044fe200078e00ff */
[----:B------:R-:W-:-:S04]  /*aa00*/  SHF.L.U32 R5, R2, 0x18, RZ ;  /* 0x0000001802057819 */ /* 0x000fc800000006ff */
        /* <DEDUP_REMOVED lines=12> */
.L_x_6196:
[----:B------:R-:W2:Y:S02]  /*aad0*/  LDG.E.U16 R0, desc[UR36][R2.64] ;  /* 0x0000002402007981 */ /* 0x000ea4000c1e1500 */
[----:B--2---:R-:W-:-:S04]  /*aae0*/  IMAD.U32 R0, R0, 0x10000, RZ ;  /* 0x0001000000007824 */ /* 0x004fc800078e00ff */
[----:B------:R-:W-:-:S04]  /*aaf0*/  FMUL.FTZ R0, R0, 1 ;  /* 0x3f80000000007820 */ /* 0x000fc80000410000 */
[----:B------:R0:W1:Y:S01]  /*ab00*/  F2F.F64.F32 R18, R0 ;  /* 0x0000000000127310 */ /* 0x0000620000201800 */
[----:B------:R-:W-:Y:S05]  /*ab10*/  BRA `(.L_x_6186) ;  /* 0x0000000400b87947 */ /* 0x000fea0003800000 */
.L_x_6193:
        /* <DEDUP_REMOVED lines=11> */
.L_x_6200:
        /* <DEDUP_REMOVED lines=21> */
.L_x_6204:
[----:B------:R-:W-:Y:S05]  /*ad20*/  BSYNC B1 ;  /* 0x0000000000017941 */ /* 0x000fea0003800000 */
.L_x_6203:
[----:B------:R-:W-:Y:S01]  /*ad30*/  LEA R3, R0, 0x3b800000, 0x17 ;  /* 0x3b80000000037811 */ /* 0x000fe200078eb8ff */
[----:B------:R-:W-:-:S05]  /*ad40*/  IMAD.SHL.U32 R0, R2, 0x100000, RZ ;  /* 0x0010000002007824 */ /* 0x000fca00078e00ff */
[----:B------:R-:W-:-:S07]  /*ad50*/  LOP3.LUT R0, R3, R0, R4, 0xfe, !PT ;  /* 0x0000000003007212 */ /* 0x000fce00078efe04 */
.L_x_6202:
[----:B------:R-:W-:Y:S05]  /*ad60*/  BSYNC B0 ;  /* 0x0000000000007941 */ /* 0x000fea0003800000 */
.L_x_6201:
[----:B------:R-:W-:-:S04]  /*ad70*/  FMUL.FTZ R0, R0, 1 ;  /* 0x3f80000000007820 */ /* 0x000fc80000410000 */
[----:B------:R0:W1:Y:S01]  /*ad80*/  F2F.F64.F32 R18, R0 ;  /* 0x0000000000127310 */ /* 0x0000620000201800 */
[----:B------:R-:W-:Y:S05]  /*ad90*/  BRA `(.L_x_6186) ;  /* 0x0000000400187947 */ /* 0x000fea0003800000 */
.L_x_6199:
        /* <DEDUP_REMOVED lines=21> */
.L_x_6208:
[----:B------:R-:W-:Y:S05]  /*aef0*/  BSYNC B1 ;  /* 0x0000000000017941 */ /* 0x000fea0003800000 */
.L_x_6207:
[----:B------:R-:W-:Y:S01]  /*af00*/  LEA R3, R0, 0x37800000, 0x17 ;  /* 0x3780000000037811 */ /* 0x000fe200078eb8ff */
[----:B------:R-:W-:-:S05]  /*af10*/  IMAD.SHL.U32 R0, R2, 0x200000, RZ ;  /* 0x0020000002007824 */ /* 0x000fca00078e00ff */
[----:B------:R-:W-:-:S07]  /*af20*/  LOP3.LUT R0, R3, R0, R4, 0xfe, !PT ;  /* 0x0000000003007212 */ /* 0x000fce00078efe04 */
.L_x_6206:
[----:B------:R-:W-:Y:S05]  /*af30*/  BSYNC B0 ;  /* 0x0000000000007941 */ /* 0x000fea0003800000 */
.L_x_6205:
[----:B------:R-:W-:-:S04]  /*af40*/  FMUL.FTZ R0, R0, 1 ;  /* 0x3f80000000007820 */ /* 0x000fc80000410000 */
[----:B------:R0:W1:Y:S01]  /*af50*/  F2F.F64.F32 R18, R0 ;  /* 0x0000000000127310 */ /* 0x0000620000201800 */
[----:B------:R-:W-:Y:S05]  /*af60*/  BRA `(.L_x_6186) ;  /* 0x0000000000a47947 */ /* 0x000fea0003800000 */
.L_x_6198:
        /* <DEDUP_REMOVED lines=14> */
.L_x_6212:
[----:B------:R-:W-:Y:S05]  /*b050*/  BSYNC B0 ;  /* 0x0000000000007941 */ /* 0x000fea0003800000 */
.L_x_6211:
[----:B------:R-:W-:-:S04]  /*b060*/  FMUL.FTZ R0, R0, 1 ;  /* 0x3f80000000007820 */ /* 0x000fc80000410000 */
[----:B------:R0:W1:Y:S01]  /*b070*/  F2F.F64.F32 R18, R0 ;  /* 0x0000000000127310 */ /* 0x0000620000201800 */
[----:B------:R-:W-:Y:S05]  /*b080*/  BRA `(.L_x_6186) ;  /* 0x00000000005c7947 */ /* 0x000fea0003800000 */
.L_x_6185:
[----:B------:R-:W-:Y:S01]  /*b090*/  MOV R2, 0x0 ;  /* 0x0000000000027802 */ /* 0x000fe20000000f00 */
[----:B------:R-:W-:Y:S01]  /*b0a0*/  ULDC.64 UR4, c[0x4][0x128] ;  /* 0x01004a0000047ab9 */ /* 0x000fe20000000a00 */
[----:B------:R-:W-:Y:S01]  /*b0b0*/  ULDC.64 UR6, c[0x4][0x8] ;  /* 0x0100020000067ab9 */ /* 0x000fe20000000a00 */
[----:B------:R-:W-:Y:S01]  /*b0c0*/  IMAD.U32 R4, RZ, RZ, UR4 ;  /* 0x00000004ff047e24 */ /* 0x000fe2000f8e00ff */
[----:B------:R-:W-:Y:S01]  /*b0d0*/  HFMA2.MMA R8, -RZ, RZ, 0, 4.64916229248046875e-06 ;  /* 0x0000004eff087435 */ /* 0x000fe200000001ff */
        /* <DEDUP_REMOVED lines=8> */
[----:B------:R-:W-:-:S07]  /*b160*/  IMAD.MOV.U32 R13, RZ, RZ, RZ ;  /* 0x000000ffff0d7224 */ /* 0x000fce00078e00ff */
[----:B------:R-:W-:-:S07]  /*b170*/  LEPC R20, `(.L_x_6213) ;  /* 0x000000001014794e */ /* 0x000fce0000000000 */
[----:B0-----:R-:W-:Y:S05]  /*b180*/  CALL.ABS.NOINC R2 ;  /* 0x0000000002007343 */ /* 0x001fea0003c00000 */
.L_x_6213:
[----:B------:R-:W-:Y:S01]  /*b190*/  CS2R R18, SRZ ;  /* 0x0000000000127805 */ /* 0x000fe2000001ff00 */
[----:B------:R-:W-:Y:S06]  /*b1a0*/  BRA `(.L_x_6186) ;  /* 0x0000000000147947 */ /* 0x000fec0003800000 */
.L_x_6210:
[----:B------:R-:W2:Y:S02]  /*b1b0*/  LDG.E.64 R18, desc[UR36][R2.64] ;  /* 0x0000002402127981 */ /* 0x000ea4000c1e1b00 */
[----:B--2---:R-:W0:Y:S01]  /*b1c0*/  I2F.F64.U64 R18, R18 ;  /* 0x0000001200127312 */ /* 0x004e220000301800 */
[----:B------:R-:W-:Y:S05]  /*b1d0*/  BRA `(.L_x_6186) ;  /* 0x0000000000087947 */ /* 0x000fea0003800000 */
.L_x_6209:
[----:B------:R-:W2:Y:S02]  /*b1e0*/  LDG.E R2, desc[UR36][R2.64] ;  /* 0x0000002402027981 */ /* 0x000ea4000c1e1900 */
[----:B--2---:R0:W1:Y:S02]  /*b1f0*/  I2F.F64.U32 R18, R2 ;  /* 0x0000000200127312 */ /* 0x0040640000201800 */
.L_x_6186:
[----:B0--3--:R-:W1:Y:S01]  /*b200*/  LDC.U8 R2, c[0x0][0x493] ;  /* 0x000124c0ff027b82 */ /* 0x009e620000000000 */
[----:B------:R-:W-:Y:S02]  /*b210*/  ULDC.64 UR4, c[0x0][0x488] ;  /* 0x0001220000047ab9 */ /* 0x000fe40000000a00 */
[----:B------:R-:W-:-:S05]  /*b220*/  IADD3 R4, P0, R22, UR4, RZ ;  /* 0x0000000416047c10 */ /* 0x000fca000ff1e0ff */
        /* <DEDUP_REMOVED lines=15> */
.L_x_6217:
[----:B------:R-:W3:Y:S02]  /*b320*/  LDG.E.U8 R2, desc[UR36][R4.64] ;  /* 0x0000002404027981 */ /* 0x000ee4000c1e1100 */
[----:B---3--:R-:W0:Y:S01]  /*b330*/  I2F.F64.U16 R2, R2 ;  /* 0x0000000200027312 */ /* 0x008e220000101800 */
[----:B------:R-:W-:Y:S05]  /*b340*/  BRA `(.L_x_6219) ;  /* 0x0000000c006c7947 */ /* 0x000fea0003800000 */
.L_x_6216:
[----:B------:R-:W-:-:S13]  /*b350*/  ISETP.NE.AND P0, PT, R0, 0x2, PT ;  /* 0x000000020000780c */ /* 0x000fda0003f05270 */
[----:B------:R-:W-:Y:S05]  /*b360*/  @!P0 BRA `(.L_x_6220) ;  /* 0x0000000000288947 */ /* 0x000fea0003800000 */
[----:B------:R-:W-:-:S13]  /*b370*/  ISETP.NE.AND P0, PT, R0, 0x3, PT ;  /* 0x000000030000780c */ /* 0x000fda0003f05270 */
[----:B------:R-:W-:Y:S05]  /*b380*/  @!P0 BRA `(.L_x_6221) ;  /* 0x0000000000148947 */ /* 0x000fea0003800000 */
[----:B------:R-:W-:-:S13]  /*b390*/  ISETP.NE.AND P0, PT, R0, 0x4, PT ;  /* 0x000000040000780c */ /* 0x000fda0003f05270 */
[----:B------:R-:W-:Y:S05]  /*b3a0*/  @P0 BRA `(.L_x_6218) ;  /* 0x0000000800f80947 */ /* 0x000fea0003800000 */
[----:B------:R-:W3:Y:S02]  /*b3b0*/  LDG.E.64 R2, desc[UR36][R4.64] ;  /* 0x0000002404027981 */ /* 0x000ee4000c1e1b00 */
[----:B---3--:R-:W0:Y:S01]  /*b3c0*/  I2F.F64.S64 R2, R2 ;  /* 0x0000000200027312 */ /* 0x008e220000301c00 */
[----:B------:R-:W-:Y:S05]  /*b3d0*/  BRA `(.L_x_6219) ;  /* 0x0000000c00487947 */ /* 0x000fea0003800000 */
.L_x_6221:
[----:B------:R-:W3:Y:S02]  /*b3e0*/  LDG.E R2, desc[UR36][R4.64] ;  /* 0x0000002404027981 */ /* 0x000ee4000c1e1900 */
[----:B---3--:R-:W0:Y:S01]  /*b3f0*/  I2F.F64 R2, R2 ;  /* 0x0000000200027312 */ /* 0x008e220000201c00 */
[----:B------:R-:W-:Y:S05]  /*b400*/  BRA `(.L_x_6219) ;  /* 0x0000000c003c7947 */ /* 0x000fea0003800000 */
.L_x_6220:
[----:B------:R-:W3:Y:S02]  /*b410*/  LDG.E.U16 R2, desc[UR36][R4.64] ;  /* 0x0000002404027981 */ /* 0x000ee4000c1e1500 */
[----:B---3--:R-:W0:Y:S01]  /*b420*/  I2F.F64.S16 R2, R2 ;  /* 0x0000000200027312 */ /* 0x008e220000101c00 */
[----:B------:R-:W-:Y:S05]  /*b430*/  BRA `(.L_x_6219) ;  /* 0x0000000c00307947 */ /* 0x000fea0003800000 */
.L_x_6215:
        /* <DEDUP_REMOVED lines=8> */
[----:B------:R-:W3:Y:S01]  /*b4c0*/  F2F.F64.F32 R2, R2 ;  /* 0x0000000200027310 */ /* 0x000ee20000201800 */
[----:B------:R-:W-:Y:S05]  /*b4d0*/  BRA `(.L_x_6219) ;  /* 0x0000000c00087947 */ /* 0x000fea0003800000 */
.L_x_6223:
[----:B------:R-:W3:Y:S02]  /*b4e0*/  LDG.E.U16 R0, desc[UR36][R4.64] ;  /* 0x0000002404007981 */ /* 0x000ee4000c1e1500 */
[----:B---3--:R-:W-:-:S05]  /*b4f0*/  HADD2.F32 R0, -RZ, R0.H0_H0 ;  /* 0x20000000ff007230 */ /* 0x008fca0000004100 */
[----:B------:R-:W-:-:S04]  /*b500*/  FMUL.FTZ R0, R0, 1 ;  /* 0x3f80000000007820 */ /* 0x000fc80000410000 */
[----:B------:R0:W1:Y:S01]  /*b510*/  F2F.F64.F32 R2, R0 ;  /* 0x0000000000027310 */ /* 0x0000620000201800 */
[----:B------:R-:W-:Y:S05]  /*b520*/  BRA `(.L_x_6219) ;  /* 0x0000000800f47947 */ /* 0x000fea0003800000 */
.L_x_6222:
        /* <DEDUP_REMOVED lines=10> */
.L_x_6225:
[----:B------:R-:W3:Y:S02]  /*b5d0*/  LDG.E.U16 R4, desc[UR36][R4.64] ;  /* 0x0000002404047981 */ /* 0x000ee4000c1e1500 */
[----:B---3--:R-:W-:-:S05]  /*b5e0*/  HADD2.F32 R0, -RZ, R4.H0_H0 ;  /* 0x20000004ff007230 */ /* 0x008fca0000004100 */
[----:B------:R-:W-:-:S04]  /*b5f0*/  FMUL.FTZ R0, R0, 1 ;  /* 0x3f80000000007820 */ /* 0x000fc80000410000 */
[----:B------:R0:W1:Y:S01]  /*b600*/  F2F.F64.F32 R2, R0 ;  /* 0x0000000000027310 */ /* 0x0000620000201800 */
[----:B------:R-:W-:Y:S05]  /*b610*/  BRA `(.L_x_6219) ;  /* 0x0000000800b87947 */ /* 0x000fea0003800000 */
.L_x_6224:
[----:B------:R0:W5:Y:S01]  /*b620*/  LDG.E R3, desc[UR36][R4.64+0x4] ;  /* 0x0000042404037981 */ /* 0x000162000c1e1900 */
[----:B------:R-:W-:Y:S05]  /*b630*/  BRA `(.L_x_6219) ;  /* 0x0000000800b07947 */ /* 0x000fea0003800000 */
.L_x_6214:
        /* <DEDUP_REMOVED lines=12> */
.L_x_6228:
[----:B------:R0:W5:Y:S01]  /*b700*/  LDG.E R3, desc[UR36][R4.64+0x4] ;  /* 0x0000042404037981 */ /* 0x000162000c1e1900 */
[----:B------:R-:W-:Y:S05]  /*b710*/  BRA `(.L_x_6219) ;  /* 0x0000000800787947 */ /* 0x000fea0003800000 */
.L_x_6227:
        /* <DEDUP_REMOVED lines=28> */
.L_x_6230:
        /* <DEDUP_REMOVED lines=15> */
.L_x_6229:
[----:B------:R-:W3:Y:S02]  /*b9d0*/  LDG.E.U16 R0, desc[UR36][R4.64] ;  /* 0x0000002404007981 */ /* 0x000ee4000c1e1500 */
[----:B---3--:R-:W-:-:S04]  /*b9e0*/  IMAD.U32 R0, R0, 0x10000, RZ ;  /* 0x0001000000007824 */ /* 0x008fc800078e00ff */
[----:B------:R-:W-:-:S04]  /*b9f0*/  FMUL.FTZ R0, R0, 1 ;  /* 0x3f80000000007820 */ /* 0x000fc80000410000 */
[----:B------:R0:W1:Y:S01]  /*ba00*/  F2F.F64.F32 R2, R0 ;  /* 0x0000000000027310 */ /* 0x0000620000201800 */
[----:B------:R-:W-:Y:S05]  /*ba10*/  BRA `(.L_x_6219) ;  /* 0x0000000400b87947 */ /* 0x000fea0003800000 */
.L_x_6226:
        /* <DEDUP_REMOVED lines=11> */
.L_x_6233:
        /* <DEDUP_REMOVED lines=21> */
.L_x_6237:
[----:B------:R-:W-:Y:S05]  /*bc20*/  BSYNC B1 ;  /* 0x0000000000017941 */ /* 0x000fea0003800000 */
.L_x_6236:
[----:B------:R-:W-:Y:S01]  /*bc30*/  LEA R3, R0, 0x3b800000, 0x17 ;  /* 0x3b80000000037811 */ /* 0x000fe200078eb8ff */
[----:B------:R-:W-:-:S05]  /*bc40*/  IMAD.SHL.U32 R0, R2, 0x100000, RZ ;  /* 0x0010000002007824 */ /* 0x000fca00078e00ff */
[----:B------:R-:W-:-:S07]  /*bc50*/  LOP3.LUT R0, R3, R0, R4, 0xfe, !PT ;  /* 0x0000000003007212 */ /* 0x000fce00078efe04 */
.L_x_6235:
[----:B------:R-:W-:Y:S05]  /*bc60*/  BSYNC B0 ;  /* 0x0000000000007941 */ /* 0x000fea0003800000 */
.L_x_6234:
[----:B------:R-:W-:-:S04]  /*bc70*/  FMUL.FTZ R0, R0, 1 ;  /* 0x3f80000000007820 */ /* 0x000fc80000410000 */
[----:B------:R0:W1:Y:S01]  /*bc80*/  F2F.F64.F32 R2, R0 ;  /* 0x0000000000027310 */ /* 0x0000620000201800 */
[----:B------:R-:W-:Y:S05]  /*bc90*/  BRA `(.L_x_6219) ;  /* 0x0000000400187947 */ /* 0x000fea0003800000 */
.L_x_6232:
        /* <DEDUP_REMOVED lines=12> */
[----:B------:R-:W-:Y:S02]  /*bd60*/  SHF.L.U32 R4, R3, 0x1f, RZ ;  /* 0x0000001f03047819 */ /* 0x000fe400000006ff */
[----:B------:R-:W-:-:S05]  /*bd70*/  SHF.R.U32.HI R0, RZ, 0x2, R0 ;  /* 0x00000002ff007819 */ /* 0x000fca0000011600 */
[----:B------:R-:W-:Y:S05]  /*bd80*/  @P0 BRA `(.L_x_6241) ;  /* 0x0000000000180947 */ /* 0x000fea0003800000 */
[----:B------:R-:W0:Y:S02]  /*bd90*/  FLO.U32 R3, R2 ;  /* 0x0000000200037300 */ /* 0x000e2400000e0000 */
[----:B0-----:R-:W-:-:S04]  /*bda0*/  IADD3 R3, -R3, 0x1f, RZ ;  /* 0x0000001f03037810 */ /* 0x001fc80007ffe1ff */
[----:B------:R-:W-:Y:S01]  /*bdb0*/  IADD3 R0, R0, 0x1e, -R3 ;  /* 0x0000001e00007810 */ /* 0x000fe20007ffe803 */
[----:B------:R-:W-:-:S05]  /*bdc0*/  VIADD R5, R3, 0xffffffe3 ;  /* 0xffffffe303057836 */ /* 0x000fca0000000000 */
[----:B------:R-:W-:-:S04]  /*bdd0*/  SHF.L.U32 R5, R2, R5, RZ ;  /* 0x0000000502057219 */ /* 0x000fc800000006ff */
[----:B------:R-:W-:-:S07]  /*bde0*/  LOP3.LUT R2, R5, 0x3, RZ, 0xc0, !PT ;  /* 0x0000000305027812 */ /* 0x000fce00078ec0ff */
.L_x_6241:
[----:B------:R-:W-:Y:S05]  /*bdf0*/  BSYNC B1 ;  /* 0x0000000000017941 */ /* 0x000fea0003800000 */
.L_x_6240:
[----:B------:R-:W-:Y:S01]  /*be00*/  LEA R3, R0, 0x37800000, 0x17 ;  /* 0x3780000000037811 */ /* 0x000fe200078eb8ff */
[----:B------:R-:W-:-:S05]  /*be10*/  IMAD.SHL.U32 R0, R2, 0x200000, RZ ;  /* 0x0020000002007824 */ /* 0x000fca00078e00ff */
[----:B------:R-:W-:-:S07]  /*be20*/  LOP3.LUT R0, R3, R0, R4, 0xfe, !PT ;  /* 0x0000000003007212 */ /* 0x000fce00078efe04 */
.L_x_6239:
[----:B------:R-:W-:Y:S05]  /*be30*/  BSYNC B0 ;  /* 0x0000000000007941 */ /* 0x000fea0003800000 */
.L_x_6238:
[----:B------:R-:W-:-:S04]  /*be40*/  FMUL.FTZ R0, R0, 1 ;  /* 0x3f80000000007820 */ /* 0x000fc80000410000 */
[----:B------:R0:W1:Y:S01]  /*be50*/  F2F.F64.F32 R2, R0 ;  /* 0x0000000000027310 */ /* 0x0000620000201800 */
[----:B------:R-:W-:Y:S05]  /*be60*/  BRA `(.L_x_6219) ;  /* 0x0000000000a47947 */ /* 0x000fea0003800000 */
.L_x_6231:
        /* <DEDUP_REMOVED lines=14> */
.L_x_6245:
[----:B------:R-:W-:Y:S05]  /*bf50*/  BSYNC B0 ;  /* 0x0000000000007941 */ /* 0x000fea0003800000 */
.L_x_6244:
[----:B------:R-:W-:-:S04]  /*bf60*/  FMUL.FTZ R0, R0, 1 ;  /* 0x3f80000000007820 */ /* 0x000fc80000410000 */
[----:B------:R0:W1:Y:S01]  /*bf70*/  F2F.F64.F32 R2, R0 ;  /* 0x0000000000027310 */ /* 0x0000620000201800 */
[----:B------:R-:W-:Y:S05]  /*bf80*/  BRA `(.L_x_6219) ;  /* 0x00000000005c7947 */ /* 0x000fea0003800000 */
.L_x_6218:
        /* <DEDUP_REMOVED lines=16> */
.L_x_6246:
[----:B------:R-:W-:Y:S01]  /*c090*/  IMAD.MOV.U32 R3, RZ, RZ, RZ ;  /* 0x000000ffff037224 */ /* 0x000fe200078e00ff */
[----:B------:R-:W-:Y:S06]  /*c0a0*/  BRA `(.L_x_6219) ;  /* 0x0000000000147947 */ /* 0x000fec0003800000 */
.L_x_6243:
[----:B------:R-:W3:Y:S02]  /*c0b0*/  LDG.E.64 R2, desc[UR36][R4.64] ;  /* 0x0000002404027981 */ /* 0x000ee4000c1e1b00 */
[----:B---3--:R-:W0:Y:S01]  /*c0c0*/  I2F.F64.U64 R2, R2 ;  /* 0x0000000200027312 */ /* 0x008e220000301800 */
[----:B------:R-:W-:Y:S05]  /*c0d0*/  BRA `(.L_x_6219) ;  /* 0x0000000000087947 */ /* 0x000fea0003800000 */
.L_x_6242:
[----:B------:R-:W3:Y:S02]  /*c0e0*/  LDG.E R2, desc[UR36][R4.64] ;  /* 0x0000002404027981 */ /* 0x000ee4000c1e1900 */
[----:B---3--:R-:W0:Y:S02]  /*c0f0*/  I2F.F64.U32 R2, R2 ;  /* 0x0000000200027312 */ /* 0x008e240000201800 */
.L_x_6219:
        /* <DEDUP_REMOVED lines=17> */
.L_x_6250:
[----:B------:R-:W0:Y:S02]  /*c210*/  F2I.S64.F64.TRUNC R4, R4 ;  /* 0x0000000400047311 */ /* 0x000e24000030d900 */
[----:B0-----:R-:W-:-:S05]  /*c220*/  IMAD.MOV.U32 R3, RZ, RZ, R4 ;  /* 0x000000ffff037224 */ /* 0x001fca00078e0004 */
[----:B------:R0:W-:Y:S01]  /*c230*/  STG.E.U8 desc[UR36][R16.64], R3 ;  /* 0x0000000310007986 */ /* 0x0001e2000c101124 */
[----:B------:R-:W-:Y:S05]  /*c240*/  BRA `(.L_x_6252) ;  /* 0x0000000c00f87947 */ /* 0x000fea0003800000 */
.L_x_6249:
        /* <DEDUP_REMOVED lines=9> */
.L_x_6254:
[----:B------:R-:W0:Y:S02]  /*c2e0*/  F2I.F64.TRUNC R5, R4 ;  /* 0x0000000400057311 */ /* 0x000e24000030d100 */
[----:B0-----:R0:W-:Y:S01]  /*c2f0*/  STG.E desc[UR36][R16.64], R5 ;  /* 0x0000000510007986 */ /* 0x0011e2000c101924 */
[----:B------:R-:W-:Y:S05]  /*c300*/  BRA `(.L_x_6252) ;  /* 0x0000000c00c87947 */ /* 0x000fea0003800000 */
.L_x_6253:
[----:B------:R-:W0:Y:S02]  /*c310*/  F2I.F64.TRUNC R5, R4 ;  /* 0x0000000400057311 */ /* 0x000e24000030d100 */
[----:B0-----:R0:W-:Y:S01]  /*c320*/  STG.E.U16 desc[UR36][R16.64], R5 ;  /* 0x0000000510007986 */ /* 0x0011e2000c101524 */
[----:B------:R-:W-:Y:S05]  /*c330*/  BRA `(.L_x_6252) ;  /* 0x0000000c00bc7947 */ /* 0x000fea0003800000 */
.L_x_6248:
        /* <DEDUP_REMOVED lines=13> */
.L_x_6256:
        /* <DEDUP_REMOVED lines=8> */
.L_x_6255:
        /* <DEDUP_REMOVED lines=14> */
.L_x_6258:
        /* <DEDUP_REMOVED lines=9> */
.L_x_6257:
[----:B------:R0:W-:Y:S01]  /*c600*/  STG.E.64 desc[UR36][R16.64], R4 ;  /* 0x0000000410007986 */ /* 0x0001e2000c101b24 */
[----:B------:R-:W-:Y:S05]  /*c610*/  BRA `(.L_x_6252) ;  /* 0x0000000c00047947 */ /* 0x000fea0003800000 */
.L_x_6247:
        /* <DEDUP_REMOVED lines=12> */
.L_x_6261:
[----:B------:R-:W-:-:S05]  /*c6e0*/  CS2R R6, SRZ ;  /* 0x0000000000067805 */ /* 0x000fca000001ff00 */
[----:B------:R0:W-:Y:S01]  /*c6f0*/  STG.E.128 desc[UR36][R16.64], R4 ;  /* 0x0000000410007986 */ /* 0x0001e2000c101d24 */
[----:B------:R-:W-:Y:S05]  /*c700*/  BRA `(.L_x_6252) ;  /* 0x0000000800c87947 */ /* 0x000fea0003800000 */
.L_x_6260:
        /* <DEDUP_REMOVED lines=25> */
.L_x_6265:
[----:B------:R-:W-:Y:S05]  /*c8a0*/  BSYNC B0 ;  /* 0x0000000000007941 */ /* 0x000fea0003800000 */
.L_x_6264:
[----:B------:R-:W-:-:S05]  /*c8b0*/  LOP3.LUT R3, R0, R3, RZ, 0xfc, !PT ;  /* 0x0000000300037212 */ /* 0x000fca00078efcff */
[----:B------:R0:W-:Y:S01]  /*c8c0*/  STG.E.U8 desc[UR36][R16.64], R3 ;  /* 0x0000000310007986 */ /* 0x0001e2000c101124 */
[----:B------:R-:W-:Y:S05]  /*c8d0*/  BRA `(.L_x_6252) ;  /* 0x0000000800547947 */ /* 0x000fea0003800000 */
.L_x_6263:
        /* <DEDUP_REMOVED lines=14> */
[----:B------:R-:W-:Y:S02]  /*c9c0*/  @P0 SHF.R.U32.HI R0, RZ, 0x15, R0 ;  /* 0x00000015ff000819 */ /* 0x000fe40000011600 */
[----:B------:R-:W-:Y:S01]  /*c9d0*/  @!P0 IADD3 R0, R2, -0x43000000, RZ ;  /* 0xbd00000002008810 */ /* 0x000fe20007ffe0ff */
[----:B------:R-:W-:Y:S06]  /*c9e0*/  BRA `(.L_x_6268) ;  /* 0x00000000000c7947 */ /* 0x000fec0003800000 */
.L_x_6267:
[----:B------:R-:W-:Y:S01]  /*c9f0*/  IMAD.MOV.U32 R0, RZ, RZ, 0x7f ;  /* 0x0000007fff007424 */ /* 0x000fe200078e00ff */
[----:B------:R-:W-:-:S04]  /*ca00*/  ISETP.GT.U32.AND P0, PT, R2, 0x7f800000, PT ;  /* 0x7f8000000200780c */ /* 0x000fc80003f04070 */
[----:B------:R-:W-:-:S09]  /*ca10*/  SEL R0, R0, 0x7c, P0 ;  /* 0x0000007c00007807 */ /* 0x000fd20000000000 */
.L_x_6268:
[----:B------:R-:W-:Y:S05]  /*ca20*/  BSYNC B0 ;  /* 0x0000000000007941 */ /* 0x000fea0003800000 */
.L_x_6266:
[----:B------:R-:W-:-:S04]  /*ca30*/  LOP3.LUT R2, R3, 0x80000000, RZ, 0xc0, !PT ;  /* 0x8000000003027812 */ /* 0x000fc800078ec0ff */
[----:B------:R-:W-:-:S04]  /*ca40*/  SHF.R.U32.HI R3, RZ, 0x18, R2 ;  /* 0x00000018ff037819 */ /* 0x000fc80000011602 */
[----:B------:R-:W-:-:S05]  /*ca50*/  LOP3.LUT R3, R0, R3, RZ, 0xfc, !PT ;  /* 0x0000000300037212 */ /* 0x000fca00078efcff */
[----:B------:R0:W-:Y:S01]  /*ca60*/  STG.E.U8 desc[UR36][R16.64], R3 ;  /* 0x0000000310007986 */ /* 0x0001e2000c101124 */
[----:B------:R-:W-:Y:S05]  /*ca70*/  BRA `(.L_x_6252) ;  /* 0x0000000400ec7947 */ /* 0x000fea0003800000 */
.L_x_6262:
        /* <DEDUP_REMOVED lines=8> */
.L_x_6259:
        /* <DEDUP_REMOVED lines=11> */
.L_x_6271:
        /* <DEDUP_REMOVED lines=21> */
.L_x_6274:
[----:B------:R-:W-:-:S04]  /*cd00*/  LOP3.LUT R2, R3, 0x80000000, RZ, 0xc0, !PT ;  /* 0x8000000003027812 */ /* 0x000fc800078ec0ff */
[----:B------:R-:W-:-:S04]  /*cd10*/  SHF.R.U32.HI R3, RZ, 0x18, R2 ;  /* 0x00000018ff037819 */ /* 0x000fc80000011602 */
[----:B------:R-:W-:-:S04]  /*cd20*/  LOP3.LUT R0, R0, R3, RZ, 0xfc, !PT ;  /* 0x0000000300007212 */ /* 0x000fc800078efcff */
[----:B------:R-:W-:-:S07]  /*cd30*/  PRMT R8, R0, 0x7610, R8 ;  /* 0x0000761000087816 */ /* 0x000fce0000000008 */
.L_x_6273:
[----:B------:R-:W-:Y:S05]  /*cd40*/  BSYNC B0 ;  /* 0x0000000000007941 */ /* 0x000fea0003800000 */
.L_x_6272:
[----:B------:R3:W-:Y:S01]  /*cd50*/  STG.E.U8 desc[UR36][R16.64], R8 ;  /* 0x0000000810007986 */ /* 0x0007e2000c101124 */
[----:B------:R-:W-:Y:S05]  /*cd60*/  BRA `(.L_x_6252) ;  /* 0x0000000400307947 */ /* 0x000fea0003800000 */
.L_x_6270:
        /* <DEDUP_REMOVED lines=21> */
.L_x_6277:
[----:B------:R-:W-:-:S04]  /*cec0*/  LOP3.LUT R2, R3, 0x80000000, RZ, 0xc0, !PT ;  /* 0x8000000003027812 */ /* 0x000fc800078ec0ff */
[----:B------:R-:W-:-:S04]  /*ced0*/  SHF.R.U32.HI R3, RZ, 0x18, R2 ;  /* 0x00000018ff037819 */ /* 0x000fc80000011602 */
[----:B------:R-:W-:-:S04]  /*cee0*/  LOP3.LUT R0, R0, R3, RZ, 0xfc, !PT ;  /* 0x0000000300007212 */ /* 0x000fc800078efcff */
[----:B------:R-:W-:-:S07]  /*cef0*/  PRMT R8, R0, 0x7610, R8 ;  /* 0x0000761000087816 */ /* 0x000fce0000000008 */
.L_x_6276:
[----:B------:R-:W-:Y:S05]  /*cf00*/  BSYNC B0 ;  /* 0x0000000000007941 */ /* 0x000fea0003800000 */
.L_x_6275:
[----:B------:R0:W-:Y:S01]  /*cf10*/  STG.E.U8 desc[UR36][R16.64], R8 ;  /* 0x0000000810007986 */ /* 0x0001e2000c101124 */
[----:B------:R-:W-:Y:S05]  /*cf20*/  BRA `(.L_x_6252) ;  /* 0x0000000000c07947 */ /* 0x000fea0003800000 */
.L_x_6269:
        /* <DEDUP_REMOVED lines=26> */
.L_x_6251:
        /* <DEDUP_REMOVED lines=16> */
.L_x_6280:
[----:B------:R-:W-:Y:S05]  /*d1d0*/  BRA `(.L_x_6252) ;  /* 0x0000000000147947 */ /* 0x000fea0003800000 */
.L_x_6279:
[----:B------:R-:W0:Y:S02]  /*d1e0*/  F2I.U64.F64.TRUNC R4, R4 ;  /* 0x0000000400047311 */ /* 0x000e24000030d800 */
[----:B0-----:R1:W-:Y:S01]  /*d1f0*/  STG.E.64 desc[UR36][R16.64], R4 ;  /* 0x0000000410007986 */ /* 0x0013e2000c101b24 */
[----:B------:R-:W-:Y:S05]  /*d200*/  BRA `(.L_x_6252) ;  /* 0x0000000000087947 */ /* 0x000fea0003800000 */
.L_x_6278:
[----:B------:R-:W0:Y:S02]  /*d210*/  F2I.U32.F64.TRUNC R5, R4 ;  /* 0x0000000400057311 */ /* 0x000e24000030d000 */
[----:B0-----:R0:W-:Y:S02]  /*d220*/  STG.E desc[UR36][R16.64], R5 ;  /* 0x0000000510007986 */ /* 0x0011e4000c101924 */
.L_x_6252:
[----:B------:R-:W-:-:S07]  /*d230*/  VIADD R23, R23, 0x80 ;  /* 0x0000008017177836 */ /* 0x000fce0000000000 */
.L_x_6179:
[----:B------:R-:W-:Y:S05]  /*d240*/  BSYNC B6 ;  /* 0x0000000000067941 */ /* 0x000fea0003800000 */
.L_x_6178:
        /* <DEDUP_REMOVED lines=357> */
.L_x_6281:
        /* <DEDUP_REMOVED lines=21> */
.L_x_6285:
[----:B------:R-:W2:Y:S02]  /*e9f0*/  LDG.E.U8 R2, desc[UR36][R2.64] ;  /* 0x0000002402027981 */ /* 0x000ea4000c1e1100 */
[----:B--2---:R0:W1:Y:S01]  /*ea00*/  I2F.F64.U16 R18, R2 ;  /* 0x0000000200127312 */ /* 0x0040620000101800 */
[----:B------:R-:W-:Y:S05]  /*ea10*/  BRA `(.L_x_6287) ;  /* 0x0000000c00707947 */ /* 0x000fea0003800000 */
.L_x_6284:
        /* <DEDUP_REMOVED lines=9> */
.L_x_6289:
[----:B------:R-:W2:Y:S02]  /*eab0*/  LDG.E R2, desc[UR36][R2.64] ;  /* 0x0000002402027981 */ /* 0x000ea4000c1e1900 */
[----:B--2---:R0:W1:Y:S01]  /*eac0*/  I2F.F64 R18, R2 ;  /* 0x0000000200127312 */ /* 0x0040620000201c00 */
[----:B------:R-:W-:Y:S05]  /*ead0*/  BRA `(.L_x_6287) ;  /* 0x0000000c00407947 */ /* 0x000fea0003800000 */
.L_x_6288:
[----:B------:R-:W2:Y:S02]  /*eae0*/  LDG.E.U16 R2, desc[UR36][R2.64] ;  /* 0x0000002402027981 */ /* 0x000ea4000c1e1500 */
[----:B--2---:R0:W1:Y:S01]  /*eaf0*/  I2F.F64.S16 R18, R2 ;  /* 0x0000000200127312 */ /* 0x0040620000101c00 */
[----:B------:R-:W-:Y:S05]  /*eb00*/  BRA `(.L_x_6287) ;  /* 0x0000000c00347947 */ /* 0x000fea0003800000 */
.L_x_6283:
        /* <DEDUP_REMOVED lines=10> */
.L_x_6291:
[----:B------:R-:W2:Y:S02]  /*ebb0*/  LDG.E.U16 R0, desc[UR36][R2.64] ;  /* 0x0000002402007981 */ /* 0x000ea4000c1e1500 */
[----:B--2---:R-:W-:-:S05]  /*ebc0*/  HADD2.F32 R0, -RZ, R0.H0_H0 ;  /* 0x20000000ff007230 */ /* 0x004fca0000004100 */
[----:B------:R-:W-:-:S04]  /*ebd0*/  FMUL.FTZ R0, R0, 1 ;  /* 0x3f80000000007820 */ /* 0x000fc80000410000 */
[----:B------:R0:W1:Y:S01]  /*ebe0*/  F2F.F64.F32 R18, R0 ;  /* 0x0000000000127310 */ /* 0x0000620000201800 */
[----:B------:R-:W-:Y:S05]  /*ebf0*/  BRA `(.L_x_6287) ;  /* 0x0000000800f87947 */ /* 0x000fea0003800000 */
.L_x_6290:
        /* <DEDUP_REMOVED lines=10> */
.L_x_6293:
[----:B------:R-:W2:Y:S02]  /*eca0*/  LDG.E.U16 R2, desc[UR36][R2.64] ;  /* 0x0000002402027981 */ /* 0x000ea4000c1e1500 */
[----:B--2---:R-:W-:-:S05]  /*ecb0*/  HADD2.F32 R0, -RZ, R2.H0_H0 ;  /* 0x20000002ff007230 */ /* 0x004fca0000004100 */
[----:B------:R-:W-:-:S04]  /*ecc0*/  FMUL.FTZ R0, R0, 1 ;  /* 0x3f80000000007820 */ /* 0x000fc80000410000 */
[----:B------:R0:W1:Y:S01]  /*ecd0*/  F2F.F64.F32 R18, R0 ;  /* 0x0000000000127310 */ /* 0x0000620000201800 */
[----:B------:R-:W-:Y:S05]  /*ece0*/  BRA `(.L_x_6287) ;  /* 0x0000000800bc7947 */ /* 0x000fea0003800000 */
.L_x_6292:
[----:B------:R0:W5:Y:S01]  /*ecf0*/  LDG.E.64 R18, desc[UR36][R2.64] ;  /* 0x0000002402127981 */ /* 0x000162000c1e1b00 */
[----:B------:R-:W-:Y:S05]  /*ed00*/  BRA `(.L_x_6287) ;  /* 0x0000000800b47947 */ /* 0x000fea0003800000 */
.L_x_6282:
        /* <DEDUP_REMOVED lines=13> */
.L_x_6296:
[----:B------:R0:W5:Y:S01]  /*ede0*/  LDG.E.64 R18, desc[UR36][R2.64] ;  /* 0x0000002402127981 */ /* 0x000162000c1e1b00 */
[----:B------:R-:W-:Y:S05]  /*edf0*/  BRA `(.L_x_6287) ;  /* 0x0000000800787947 */ /* 0x000fea0003800000 */
.L_x_6295:
        /* <DEDUP_REMOVED lines=28> */
.L_x_6298:
        /* <DEDUP_REMOVED lines=13> */
[----:B------:R2:W3:Y:S01]  /*f090*/  F2F.F64.F32 R18, R4 ;  /* 0x0000000400127310 */ /* 0x0004e20000201800 */
[----:B------:R-:W-:Y:S05]  /*f0a0*/  BRA `(.L_x_6287) ;  /* 0x0000000400cc7947 */ /* 0x000fea0003800000 */
.L_x_6297:
[----:B------:R-:W2:Y:S02]  /*f0b0*/  LDG.E.U16 R0, desc[UR36][R2.64] ;  /* 0x0000002402007981 */ /* 0x000ea4000c1e1500 */
[----:B--2---:R-:W-:-:S05]  /*f0c0*/  SHF.L.U32 R0, R0, 0x10, RZ ;  /* 0x0000001000007819 */ /* 0x004fca00000006ff */
[----:B------:R-:W-:-:S04]  /*f0d0*/  FMUL.FTZ R0, R0, 1 ;  /* 0x3f80000000007820 */ /* 0x000fc80000410000 */
[----:B------:R4:W0:Y:S01]  /*f0e0*/  F2F.F64.F32 R18, R0 ;  /* 0x0000000000127310 */ /* 0x0008220000201800 */
[----:B------:R-:W-:Y:S05]  /*f0f0*/  BRA `(.L_x_6287) ;  /* 0x0000000400b87947 */ /* 0x000fea0003800000 */
.L_x_6294:
        /* <DEDUP_REMOVED lines=11> */
.L_x_6301:
        /* <DEDUP_REMOVED lines=21> */
.L_x_6305:
[----:B------:R-:W-:Y:S05]  /*f300*/  BSYNC B1 ;  /* 0x0000000000017941 */ /* 0x000fea0003800000 */
.L_x_6304:
[----:B------:R-:W-:Y:S01]  /*f310*/  LEA R3, R0, 0x3b800000, 0x17 ;  /* 0x3b80000000037811 */ /* 0x000fe200078eb8ff */
[----:B------:R-:W-:-:S05]  /*f320*/  IMAD.SHL.U32 R0, R2, 0x100000, RZ ;  /* 0x0010000002007824 */ /* 0x000fca00078e00ff */
[----:B------:R-:W-:-:S07]  /*f330*/  LOP3.LUT R0, R3, R0, R4, 0xfe, !PT ;  /* 0x0000000003007212 */ /* 0x000fce00078efe04 */
.L_x_6303:
[----:B------:R-:W-:Y:S05]  /*f340*/  BSYNC B0 ;  /* 0x0000000000007941 */ /* 0x000fea0003800000 */
.L_x_6302:
[----:B------:R-:W-:-:S04]  /*f350*/  FMUL.FTZ R0, R0, 1 ;  /* 0x3f80000000007820 */ /* 0x000fc80000410000 */
[----:B------:R0:W1:Y:S01]  /*f360*/  F2F.F64.F32 R18, R0 ;  /* 0x0000000000127310 */ /* 0x0000620000201800 */
[----:B------:R-:W-:Y:S05]  /*f370*/  BRA `(.L_x_6287) ;  /* 0x0000000400187947 */ /* 0x000fea0003800000 */
.L_x_6300:
        /* <DEDUP_REMOVED lines=21> */
.L_x_6309:
[----:B------:R-:W-:Y:S05]  /*f4d0*/  BSYNC B1 ;  /* 0x0000000000017941 */ /* 0x000fea0003800000 */
.L_x_6308:
[----:B------:R-:W-:Y:S01]  /*f4e0*/  LEA R3, R0, 0x37800000, 0x17 ;  /* 0x3780000000037811 */ /* 0x000fe200078eb8ff */
[----:B------:R-:W-:-:S05]  /*f4f0*/  IMAD.SHL.U32 R0, R2, 0x200000, RZ ;  /* 0x0020000002007824 */ /* 0x000fca00078e00ff */
[----:B------:R-:W-:-:S07]  /*f500*/  LOP3.LUT R0, R3, R0, R4, 0xfe, !PT ;  /* 0x0000000003007212 */ /* 0x000fce00078efe04 */
.L_x_6307:
[----:B------:R-:W-:Y:S05]  /*f510*/  BSYNC B0 ;  /* 0x0000000000007941 */ /* 0x000fea0003800000 */
.L_x_6306:
[----:B------:R-:W-:-:S04]  /*f520*/  FMUL.FTZ R0, R0, 1 ;  /* 0x3f80000000007820 */ /* 0x000fc80000410000 */
[----:B------:R0:W1:Y:S01]  /*f530*/  F2F.F64.F32 R18, R0 ;  /* 0x0000000000127310 */ /* 0x0000620000201800 */
[----:B------:R-:W-:Y:S05]  /*f540*/  BRA `(.L_x_6287) ;  /* 0x0000000000a47947 */ /* 0x000fea0003800000 */
.L_x_6299:
        /* <DEDUP_REMOVED lines=14> */
.L_x_6313:
[----:B------:R-:W-:Y:S05]  /*f630*/  BSYNC B0 ;  /* 0x0000000000007941 */ /* 0x000fea0003800000 */
.L_x_6312:
[----:B------:R-:W-:-:S04]  /*f640*/  FMUL.FTZ R0, R0, 1 ;  /* 0x3f80000000007820 */ /* 0x000fc80000410000 */
[----:B------:R0:W1:Y:S01]  /*f650*/  F2F.F64.F32 R18, R0 ;  /* 0x0000000000127310 */ /* 0x0000620000201800 */
[----:B------:R-:W-:Y:S05]  /*f660*/  BRA `(.L_x_6287) ;  /* 0x00000000005c7947 */ /* 0x000fea0003800000 */
.L_x_6286:
        /* <DEDUP_REMOVED lines=16> */
.L_x_6314:
[----:B------:R-:W-:Y:S01]  /*f770*/  CS2R R18, SRZ ;  /* 0x0000000000127805 */ /* 0x000fe2000001ff00 */
[----:B------:R-:W-:Y:S06]  /*f780*/  BRA `(.L_x_6287) ;  /* 0x0000000000147947 */ /* 0x000fec0003800000 */
.L_x_6311:
[----:B------:R-:W2:Y:S02]  /*f790*/  LDG.E.64 R18, desc[UR36][R2.64] ;  /* 0x0000002402127981 */ /* 0x000ea4000c1e1b00 */
[----:B--2---:R-:W0:Y:S01]  /*f7a0*/  I2F.F64.U64 R18, R18 ;  /* 0x0000001200127312 */ /* 0x004e220000301800 */
[----:B------:R-:W-:Y:S05]  /*f7b0*/  BRA `(.L_x_6287) ;  /* 0x0000000000087947 */ /* 0x000fea0003800000 */
.L_x_6310:
[----:B------:R-:W2:Y:S02]  /*f7c0*/  LDG.E R2, desc[UR36][R2.64] ;  /* 0x0000002402027981 */ /* 0x000ea4000c1e1900 */
[----:B--2---:R0:W1:Y:S02]  /*f7d0*/  I2F.F64.U32 R18, R2 ;  /* 0x0000000200127312 */ /* 0x0040640000201800 */
.L_x_6287:
[----:B0-----:R-:W4:Y:S01]  /*f7e0*/  LDC.U8 R2, c[0x0][0x493] ;  /* 0x000124c0ff027b82 */ /* 0x001f220000000000 */
[----:B------:R-:W-:Y:S02]  /*f7f0*/  ULDC.64 UR4, c[0x0][0x488] ;  /* 0x0001220000047ab9 */ /* 0x000fe40000000a00 */
[----:B------:R-:W-:-:S05]  /*f800*/  IADD3 R22, P0, R22, UR4, RZ ;  /* 0x0000000416167c10 */ /* 0x000fca000ff1e0ff */
        /* <DEDUP_REMOVED lines=13> */
[----:B----4-:R-:W0:Y:S01]  /*f8e0*/  I2F.F64.S16 R2, R2 ;  /* 0x0000000200027312 */ /* 0x010e220000101c00 */
[----:B------:R-:W-:Y:S05]  /*f8f0*/  BRA `(.L_x_6320) ;  /* 0x0000000c00787947 */ /* 0x000fea0003800000 */
.L_x_6318:
[----:B------:R-:W4:Y:S02]  /*f900*/  LDG.E.U8 R2, desc[UR36][R22.64] ;  /* 0x0000002416027981 */ /* 0x000f24000c1e1100 */
[----:B----4-:R-:W4:Y:S01]  /*f910*/  I2F.F64.U16 R2, R2 ;  /* 0x0000000200027312 */ /* 0x010f220000101800 */
[----:B------:R-:W-:Y:S05]  /*f920*/  BRA `(.L_x_6320) ;  /* 0x0000000c006c7947 */ /* 0x000fea0003800000 */
.L_x_6317:
[----:B------:R-:W-:-:S13]  /*f930*/  ISETP.NE.AND P0, PT, R0, 0x2, PT ;  /* 0x000000020000780c */ /* 0x000fda0003f05270 */
[----:B------:R-:W-:Y:S05]  /*f940*/  @!P0 BRA `(.L_x_6321) ;  /* 0x0000000000288947 */ /* 0x000fea0003800000 */
[----:B------:R-:W-:-:S13]  /*f950*/  ISETP.NE.AND P0, PT, R0, 0x3, PT ;  /* 0x000000030000780c */ /* 0x000fda0003f05270 */
[----:B------:R-:W-:Y:S05]  /*f960*/  @!P0 BRA `(.L_x_6322) ;  /* 0x0000000000148947 */ /* 0x000fea0003800000 */
[----:B------:R-:W-:-:S13]  /*f970*/  ISETP.NE.AND P0, PT, R0, 0x4, PT ;  /* 0x000000040000780c */ /* 0x000fda0003f05270 */
[----:B------:R-:W-:Y:S05]  /*f980*/  @P0 BRA `(.L_x_6319) ;  /* 0x0000000800f80947 */ /* 0x000fea0003800000 */
[----:B------:R-:W4:Y:S02]  /*f990*/  LDG.E.64 R2, desc[UR36][R22.64] ;  /* 0x0000002416027981 */ /* 0x000f24000c1e1b00 */
[----:B----4-:R-:W0:Y:S01]  /*f9a0*/  I2F.F64.S64 R2, R2 ;  /* 0x0000000200027312 */ /* 0x010e220000301c00 */
[----:B------:R-:W-:Y:S05]  /*f9b0*/  BRA `(.L_x_6320) ;  /* 0x0000000c00487947 */ /* 0x000fea0003800000 */
.L_x_6322:
[----:B------:R-:W4:Y:S02]  /*f9c0*/  LDG.E R2, desc[UR36][R22.64] ;  /* 0x0000002416027981 */ /* 0x000f24000c1e1900 */
[----:B----4-:R-:W0:Y:S01]  /*f9d0*/  I2F.F64 R2, R2 ;  /* 0x0000000200027312 */ /* 0x010e220000201c00 */
[----:B------:R-:W-:Y:S05]  /*f9e0*/  BRA `(.L_x_6320) ;  /* 0x0000000c003c7947 */ /* 0x000fea0003800000 */
.L_x_6321:
[----:B------:R-:W4:Y:S02]  /*f9f0*/  LDG.E.U16 R2, desc[UR36][R22.64] ;  /* 0x0000002416027981 */ /* 0x000f24000c1e1500 */
[----:B----4-:R-:W0:Y:S01]  /*fa00*/  I2F.F64.S16 R2, R2 ;  /* 0x0000000200027312 */ /* 0x010e220000101c00 */
[----:B------:R-:W-:Y:S05]  /*fa10*/  BRA `(.L_x_6320) ;  /* 0x0000000c00307947 */ /* 0x000fea0003800000 */
.L_x_6316:
[----:B------:R-:W-:-:S13]  /*fa20*/  ISETP.GT.AND P0, PT, R0, 0x6, PT ;  /* 0x000000060000780c */ /* 0x000fda0003f04270 */
[----:B------:R-:W-:Y:S05]  /*fa30*/  @P0 BRA `(.L_x_6323) ;  /* 0x0000000000340947 */ /* 0x000fea0003800000 */
[----:B------:R-:W-:-:S13]  /*fa40*/  ISETP.NE.AND P0, PT, R0, 0x5, PT ;  /* 0x000000050000780c */ /* 0x000fda0003f05270 */
[----:B------:R-:W-:Y:S05]  /*fa50*/  @!P0 BRA `(.L_x_6324) ;  /* 0x0000000000188947 */ /* 0x000fea0003800000 */
[----:B------:R-:W-:-:S13]  /*fa60*/  ISETP.NE.AND P0, PT, R0, 0x6, PT ;  /* 0x000000060000780c */ /* 0x000fda0003f05270 */
[----:B------:R-:W-:Y:S05]  /*fa70*/  @P0 BRA `(.L_x_6319) ;  /* 0x0000000800bc0947 */ /* 0x000fea0003800000 */
[----:B------:R-:W4:Y:S02]  /*fa80*/  LDG.E R2, desc[UR36][R22.64] ;  /* 0x0000002416027981 */ /* 0x000f24000c1e1900 */
[----:B----4-:R-:W-:-:S06]  /*fa90*/  FMUL.FTZ R2, R2, 1 ;  /* 0x3f80000002027820 */ /* 0x010fcc0000410000 */
[----:B------:R-:W0:Y:S01]  /*faa0*/  F2F.F64.F32 R2, R2 ;  /* 0x0000000200027310 */ /* 0x000e220000201800 */
[----:B------:R-:W-:Y:S05]  /*fab0*/  BRA `(.L_x_6320) ;  /* 0x0000000c00087947 */ /* 0x000fea0003800000 */
.L_x_6324:
[----:B------:R-:W4:Y:S02]  /*fac0*/  LDG.E.U16 R0, desc[UR36][R22.64] ;  /* 0x0000002416007981 */ /* 0x000f24000c1e1500 */
[----:B----4-:R-:W-:-:S05]  /*fad0*/  HADD2.F32 R0, -RZ, R0.H0_H0 ;  /* 0x20000000ff007230 */ /* 0x010fca0000004100 */
[----:B------:R-:W-:-:S04]  /*fae0*/  FMUL.FTZ R0, R0, 1 ;  /* 0x3f80000000007820 */ /* 0x000fc80000410000 */
[----:B------:R0:W4:Y:S01]  /*faf0*/  F2F.F64.F32 R2, R0 ;  /* 0x0000000000027310 */ /* 0x0001220000201800 */
[----:B------:R-:W-:Y:S05]  /*fb00*/  BRA `(.L_x_6320) ;  /* 0x0000000800f47947 */ /* 0x000fea0003800000 */
.L_x_6323:
[----:B------:R-:W-:-:S13]  /*fb10*/  ISETP.NE.AND P0, PT, R0, 0x7, PT ;  /* 0x000000070000780c */ /* 0x000fda0003f05270 */
[----:B------:R-:W-:Y:S05]  /*fb20*/  @!P0 BRA `(.L_x_6325) ;  /* 0x0000000000348947 */ /* 0x000fea0003800000 */
        /* <DEDUP_REMOVED lines=8> */
.L_x_6326:
[----:B------:R-:W4:Y:S02]  /*fbb0*/  LDG.E.U16 R22, desc[UR36][R22.64] ;  /* 0x0000002416167981 */ /* 0x000f24000c1e1500 */
[----:B----4-:R-:W-:-:S05]  /*fbc0*/  HADD2.F32 R0, -RZ, R22.H0_H0 ;  /* 0x20000016ff007230 */ /* 0x010fca0000004100 */
[----:B------:R-:W-:-:S04]  /*fbd0*/  FMUL.FTZ R0, R0, 1 ;  /* 0x3f80000000007820 */ /* 0x000fc80000410000 */
[----:B------:R0:W4:Y:S01]  /*fbe0*/  F2F.F64.F32 R2, R0 ;  /* 0x0000000000027310 */ /* 0x0001220000201800 */
[----:B------:R-:W-:Y:S05]  /*fbf0*/  BRA `(.L_x_6320) ;  /* 0x0000000800b87947 */ /* 0x000fea0003800000 */
.L_x_6325:
[----:B------:R0:W5:Y:S01]  /*fc00*/  LDG.E R3, desc[UR36][R22.64+0x4] ;  /* 0x0000042416037981 */ /* 0x000162000c1e1900 */
[----:B------:R-:W-:Y:S05]  /*fc10*/  BRA `(.L_x_6320) ;  /* 0x0000000800b07947 */ /* 0x000fea0003800000 */
.L_x_6315:
        /* <DEDUP_REMOVED lines=10> */
[----:B------:R-:W-:Y:S01]  /*fcc0*/  FSEL R3, RZ, 1.875, !P0 ;  /* 0x3ff00000ff037808 */ /* 0x000fe20004000000 */
[----:B------:R-:W-:Y:S08]  /*fcd0*/  BRA `(.L_x_6320) ;  /* 0x0000000800807947 */ /* 0x000ff00003800000 */
.L_x_6329:
[----:B------:R0:W5:Y:S01]  /*fce0*/  LDG.E R3, desc[UR36][R22.64+0x4] ;  /* 0x0000042416037981 */ /* 0x000162000c1e1900 */
[----:B------:R-:W-:Y:S05]  /*fcf0*/  BRA `(.L_x_6320) ;  /* 0x0000000800787947 */ /* 0x000fea0003800000 */
.L_x_6328:
        /* <DEDUP_REMOVED lines=11> */
[----:B--2---:R-:W-:-:S05]  /*fdb0*/  VIADD R4, R2, 0x1000000 ;  /* 0x0100000002047836 */ /* 0x004fca0000000000 */
        /* <DEDUP_REMOVED lines=16> */
.L_x_6331:
[----:B------:R-:W4:Y:S02]  /*fec0*/  LDG.E.U8 R3, desc[UR36][R22.64] ;  /* 0x0000002416037981 */ /* 0x000f24000c1e1100 */
[----:B----4-:R-:W-:-:S05]  /*fed0*/  IMAD.SHL.U32 R0, R3, 0x2000000, RZ ;  /* 0x0200000003007824 */ /* 0x010fca00078e00ff */
        /* <DEDUP_REMOVED lines=13> */
.L_x_6330:
[----:B------:R-:W4:Y:S02]  /*ffb0*/  LDG.E.U16 R0, desc[UR36][R22.64] ;  /* 0x0000002416007981 */ /* 0x000f24000c1e1500 */
[----:B----4-:R-:W-:-:S04]  /*ffc0*/  IMAD.U32 R0, R0, 0x10000, RZ ;  /* 0x0001000000007824 */ /* 0x010fc800078e00ff */
[----:B------:R-:W-:-:S04]  /*ffd0*/  FMUL.FTZ R0, R0, 1 ;  /* 0x3f80000000007820 */ /* 0x000fc80000410000 */
[----:B------:R0:W4:Y:S01]  /*ffe0*/  F2F.F64.F32 R2, R0 ;  /* 0x0000000000027310 */ /* 0x0001220000201800 */
[----:B------:R-:W-:Y:S05]  /*fff0*/  BRA `(.L_x_6320) ;  /* 0x0000000400b87947 */ /* 0x000fea0003800000 */
.L_x_6327:
        /* <DEDUP_REMOVED lines=9> */
[----:B----4-:R-:W0:Y:S01]  /*10090*/  I2F.F64.U16 R2, R2 ;  /* 0x0000000200027312 */ /* 0x010e220000101800 */
[----:B------:R-:W-:Y:S05]  /*100a0*/  BRA `(.L_x_6320) ;  /* 0x00000004008c7947 */ /* 0x000fea0003800000 */
.L_x_6334:
[----:B------:R-:W4:Y:S01]  /*100b0*/  LDG.E.U8 R2, desc[UR36][R22.64] ;  /* 0x0000002416027981 */ /* 0x000f22000c1e1100 */
[----:B------:R-:W-:Y:S01]  /*100c0*/  BSSY B0, `(.L_x_6335) ;  /* 0x0000018000007945 */ /* 0x000fe20003800000 */
        /* <DEDUP_REMOVED lines=11> */
[----:B--2---:R-:W-:-:S06]  /*10180*/  IMAD.U32 R4, R3, -0x80000000, RZ ;  /* 0x8000000003047824 */ /* 0x004fcc00078e00ff */
[----:B------:R-:W-:Y:S05]  /*10190*/  @P0 BRA `(.L_x_6338) ;  /* 0x0000000000180947 */ /* 0x000fea0003800000 */
[----:B------:R-:W0:Y:S02]  /*101a0*/  FLO.U32 R3, R2 ;  /* 0x0000000200037300 */ /* 0x000e2400000e0000 */
[----:B0-----:R-:W-:-:S04]  /*101b0*/  IADD3 R3, -R3, 0x1f, RZ ;  /* 0x0000001f03037810 */ /* 0x001fc80007ffe1ff */
[----:B------:R-:W-:Y:S01]  /*101c0*/  IADD3 R0, R0, 0x1d, -R3 ;  /* 0x0000001d00007810 */ /* 0x000fe20007ffe803 */
[----:B------:R-:W-:-:S05]  /*101d0*/  VIADD R5, R3, 0xffffffe4 ;  /* 0xffffffe403057836 */ /* 0x000fca0000000000 */
[----:B------:R-:W-:-:S04]  /*101e0*/  SHF.L.U32 R5, R2, R5, RZ ;  /* 0x0000000502057219 */ /* 0x000fc800000006ff */
[----:B------:R-:W-:-:S07]  /*101f0*/  LOP3.LUT R2, R5, 0x7, RZ, 0xc0, !PT ;  /* 0x0000000705027812 */ /* 0x000fce00078ec0ff */
.L_x_6338:
[----:B------:R-:W-:Y:S05]  /*10200*/  BSYNC B1 ;  /* 0x0000000000017941 */ /* 0x000fea0003800000 */
.L_x_6337:
[----:B------:R-:W-:Y:S01]  /*10210*/  LEA R3, R0, 0x3b800000, 0x17 ;  /* 0x3b80000000037811 */ /* 0x000fe200078eb8ff */
[----:B------:R-:W-:-:S05]  /*10220*/  IMAD.SHL.U32 R0, R2, 0x100000, RZ ;  /* 0x0010000002007824 */ /* 0x000fca00078e00ff */
[----:B------:R-:W-:-:S07]  /*10230*/  LOP3.LUT R0, R3, R0, R4, 0xfe, !PT ;  /* 0x0000000003007212 */ /* 0x000fce00078efe04 */
.L_x_6336:
[----:B------:R-:W-:Y:S05]  /*10240*/  BSYNC B0 ;  /* 0x0000000000007941 */ /* 0x000fea0003800000 */
.L_x_6335:
[----:B------:R-:W-:-:S04]  /*10250*/  FMUL.FTZ R0, R0, 1 ;  /* 0x3f80000000007820 */ /* 0x000fc80000410000 */
[----:B------:R0:W4:Y:S01]  /*10260*/  F2F.F64.F32 R2, R0 ;  /* 0x0000000000027310 */ /* 0x0001220000201800 */
[----:B------:R-:W-:Y:S05]  /*10270*/  BRA `(.L_x_6320) ;  /* 0x0000000400187947 */ /* 0x000fea0003800000 */
.L_x_6333:
[----:B------:R-:W4:Y:S01]  /*10280*/  LDG.E.U8 R2, desc[UR36][R22.64] ;  /* 0x0000002416027981 */ /* 0x000f22000c1e1100 */
[----:B------:R-:W-:Y:S01]  /*10290*/  BSSY B0, `(.L_x_6339) ;  /* 0x0000018000007945 */ /* 0x000fe20003800000 */
[----:B------:R-:W-:Y:S01]  /*102a0*/  IMAD.MOV.U32 R0, RZ, RZ, RZ ;  /* 0x000000ffff007224 */ /* 0x000fe200078e00ff */
[----:B----4-:R-:W-:-:S13]  /*102b0*/  ISETP.NE.AND P0, PT, R2, RZ, PT ;  /* 0x000000ff0200720c */ /* 0x010fda0003f05270 */
[----:B------:R-:W-:Y:S05]  /*102c0*/  @!P0 BRA `(.L_x_6340) ;  /* 0x0000000000508947 */ /* 0x000fea0003800000 */
[----:B------:R-:W-:-:S13]  /*102d0*/  ISETP.NE.AND P0, PT, R2, 0x80, PT ;  /* 0x000000800200780c */ /* 0x000fda0003f05270 */
[----:B------:R-:W-:Y:S01]  /*102e0*/  @!P0 MOV R0, 0x7f800001 ;  /* 0x7f80000100008802 */ /* 0x000fe20000000f00 */
        /* <DEDUP_REMOVED lines=14> */
.L_x_6342:
[----:B------:R-:W-:Y:S05]  /*103d0*/  BSYNC B1 ;  /* 0x0000000000017941 */ /* 0x000fea0003800000 */
.L_x_6341:
[----:B------:R-:W-:Y:S01]  /*103e0*/  LEA R3, R0, 0x37800000, 0x17 ;  /* 0x3780000000037811 */ /* 0x000fe200078eb8ff */
[----:B------:R-:W-:-:S05]  /*103f0*/  IMAD.SHL.U32 R0, R2, 0x200000, RZ ;  /* 0x0020000002007824 */ /* 0x000fca00078e00ff */
[----:B------:R-:W-:-:S07]  /*10400*/  LOP3.LUT R0, R3, R0, R4, 0xfe, !PT ;  /* 0x0000000003007212 */ /* 0x000fce00078efe04 */
.L_x_6340:
[----:B------:R-:W-:Y:S05]  /*10410*/  BSYNC B0 ;  /* 0x0000000000007941 */ /* 0x000fea0003800000 */
.L_x_6339:
[----:B------:R-:W-:-:S04]  /*10420*/  FMUL.FTZ R0, R0, 1 ;  /* 0x3f80000000007820 */ /* 0x000fc80000410000 */
[----:B------:R0:W4:Y:S01]  /*10430*/  F2F.F64.F32 R2, R0 ;  /* 0x0000000000027310 */ /* 0x0001220000201800 */
[----:B------:R-:W-:Y:S05]  /*10440*/  BRA `(.L_x_6320) ;  /* 0x0000000000a47947 */ /* 0x000fea0003800000 */
.L_x_6332:
[----:B------:R-:W-:-:S13]  /*10450*/  ISETP.NE.AND P0, PT, R0, 0x1c, PT ;  /* 0x0000001c0000780c */ /* 0x000fda0003f05270 */
[----:B------:R-:W-:Y:S05]  /*10460*/  @!P0 BRA `(.L_x_6343) ;  /* 0x0000000000948947 */ /* 0x000fea0003800000 */
[----:B------:R-:W-:-:S13]  /*10470*/  ISETP.NE.AND P0, PT, R0, 0x1d, PT ;  /* 0x0000001d0000780c */ /* 0x000fda0003f05270 */
[----:B------:R-:W-:Y:S05]  /*10480*/  @!P0 BRA `(.L_x_6344) ;  /* 0x0000000000808947 */ /* 0x000fea0003800000 */
[----:B------:R-:W-:-:S13]  /*10490*/  ISETP.NE.AND P0, PT, R0, 0x2c, PT ;  /* 0x0000002c0000780c */ /* 0x000fda0003f05270 */
[----:B------:R-:W-:Y:S05]  /*104a0*/  @P0 BRA `(.L_x_6319) ;  /* 0x0000000000300947 */ /* 0x000fea0003800000 */
[----:B------:R-:W4:Y:S01]  /*104b0*/  LDG.E.U8 R22, desc[UR36][R22.64] ;  /* 0x0000002416167981 */ /* 0x000f22000c1e1100 */
[----:B------:R-:W-:Y:S01]  /*104c0*/  BSSY B0, `(.L_x_6345) ;  /* 0x0000007000007945 */ /* 0x000fe20003800000 */
[----:B------:R-:W-:Y:S01]  /*104d0*/  IMAD.MOV.U32 R0, RZ, RZ, 0x400000 ;  /* 0x00400000ff007424 */ /* 0x000fe200078e00ff */
[----:B----4-:R-:W-:-:S13]  /*104e0*/  ISETP.NE.AND P0, PT, R22, RZ, PT ;  /* 0x000000ff1600720c */ /* 0x010fda0003f05270 */
[----:B------:R-:W-:Y:S05]  /*104f0*/  @!P0 BRA `(.L_x_6346) ;  /* 0x00000000000c8947 */ /* 0x000fea0003800000 */
[----:B------:R-:W-:-:S13]  /*10500*/  ISETP.NE.AND P0, PT, R22, 0xff, PT ;  /* 0x000000ff1600780c */ /* 0x000fda0003f05270 */
[----:B------:R-:W-:Y:S02]  /*10510*/  @!P0 IMAD.MOV.U32 R0, RZ, RZ, 0x7f800001 ;  /* 0x7f800001ff008424 */ /* 0x000fe400078e00ff */
[----:B------:R-:W-:-:S07]  /*10520*/  @P0 IMAD.SHL.U32 R0, R22, 0x800000, RZ ;  /* 0x0080000016000824 */ /* 0x000fce00078e00ff */
.L_x_6346:
[----:B------:R-:W-:Y:S05]  /*10530*/  BSYNC B0 ;  /* 0x0000000000007941 */ /* 0x000fea0003800000 */
.L_x_6345:
[----:B------:R-:W-:-:S04]  /*10540*/  FMUL.FTZ R0, R0, 1 ;  /* 0x3f80000000007820 */ /* 0x000fc80000410000 */
[----:B------:R0:W4:Y:S01]  /*10550*/  F2F.F64.F32 R2, R0 ;  /* 0x0000000000027310 */ /* 0x0001220000201800 */
[----:B------:R-:W-:Y:S05]  /*10560*/  BRA `(.L_x_6320) ;  /* 0x00000000005c7947 */ /* 0x000fea0003800000 */
.L_x_6319:
[----:B------:R-:W-:Y:S01]  /*10570*/  MOV R2, 0x0 ;  /* 0x0000000000027802 */ /* 0x000fe20000000f00 */
[----:B------:R-:W-:Y:S01]  /*10580*/  ULDC.64 UR4, c[0x4][0x128] ;  /* 0x01004a0000047ab9 */ /* 0x000fe20000000a00 */
[----:B------:R-:W-:Y:S01]  /*10590*/  ULDC.64 UR6, c[0x4][0x8] ;  /* 0x0100020000067ab9 */ /* 0x000fe20000000a00 */
[----:B--2---:R-:W-:Y:S02]  /*105a0*/  IMAD.U32 R4, RZ, RZ, UR4 ;  /* 0x00000004ff047e24 */ /* 0x004fe4000f8e00ff */
        /* <DEDUP_REMOVED lines=12> */
.L_x_6347:
[----:B------:R-:W-:Y:S01]  /*10670*/  IMAD.MOV.U32 R3, RZ, RZ, RZ ;  /* 0x000000ffff037224 */ /* 0x000fe200078e00ff */
[----:B------:R-:W-:Y:S06]  /*10680*/  BRA `(.L_x_6320) ;  /* 0x0000000000147947 */ /* 0x000fec0003800000 */
.L_x_6344:
[----:B------:R-:W4:Y:S02]  /*10690*/  LDG.E.64 R2, desc[UR36][R22.64] ;  /* 0x0000002416027981 */ /* 0x000f24000c1e1b00 */
[----:B----4-:R-:W0:Y:S01]  /*106a0*/  I2F.F64.U64 R2, R2 ;  /* 0x0000000200027312 */ /* 0x010e220000301800 */
[----:B------:R-:W-:Y:S05]  /*106b0*/  BRA `(.L_x_6320) ;  /* 0x0000000000087947 */ /* 0x000fea0003800000 */
.L_x_6343:
[----:B------:R-:W4:Y:S02]  /*106c0*/  LDG.E R2, desc[UR36][R22.64] ;  /* 0x0000002416027981 */ /* 0x000f24000c1e1900 */
[----:B----4-:R-:W0:Y:S02]  /*106d0*/  I2F.F64.U32 R2, R2 ;  /* 0x0000000200027312 */ /* 0x010e240000201800 */
.L_x_6320:
[----:B0---4-:R-:W0:Y:S01]  /*106e0*/  LDC.U8 R2, c[0x0][0x491] ;  /* 0x00012440ff027b82 */ /* 0x011e220000000000 */
[----:B-1-3-5:R-:W-:Y:S01]  /*106f0*/  LOP3.LUT R5, R19, 0x80000000, R3, 0xb8, !PT ;  /* 0x8000000013057812 */ /* 0x02afe200078eb803 */
[----:B--2---:R-:W-:Y:S01]  /*10700*/  IMAD.MOV.U32 R4, RZ, RZ, R18 ;  /* 0x000000ffff047224 */ /* 0x004fe200078e0012 */
        /* <DEDUP_REMOVED lines=12> */
[----:B0-----:R-:W-:Y:S01]  /*107d0*/  STG.E.U8 desc[UR36][R16.64], R5 ;  /* 0x0000000510007986 */ /* 0x001fe2000c101124 */
[----:B------:R-:W-:Y:S05]  /*107e0*/  EXIT ;  /* 0x000000000000794d */ /* 0x000fea0003800000 */
.L_x_6351:
[----:B------:R-:W0:Y:S02]  /*107f0*/  F2I.S64.F64.TRUNC R4, R4 ;  /* 0x0000000400047311 */ /* 0x000e24000030d900 */
[----:B0-----:R-:W-:-:S05]  /*10800*/  IMAD.MOV.U32 R3, RZ, RZ, R4 ;  /* 0x000000ffff037224 */ /* 0x001fca00078e0004 */
[----:B------:R-:W-:Y:S01]  /*10810*/  STG.E.U8 desc[UR36][R16.64], R3 ;  /* 0x0000000310007986 */ /* 0x000fe2000c101124 */
[----:B------:R-:W-:Y:S05]  /*10820*/  EXIT ;  /* 0x000000000000794d */ /* 0x000fea0003800000 */
.L_x_6350:
[----:B------:R-:W-:-:S13]  /*10830*/  ISETP.NE.AND P0, PT, R0, 0x2, PT ;  /* 0x000000020000780c */ /* 0x000fda0003f05270 */
[----:B------:R-:W-:Y:S05]  /*10840*/  @!P0 BRA `(.L_x_6353) ;  /* 0x0000000000288947 */ /* 0x000fea0003800000 */
[----:B------:R-:W-:-:S13]  /*10850*/  ISETP.NE.AND P0, PT, R0, 0x3, PT ;  /* 0x000000030000780c */ /* 0x000fda0003f05270 */
[----:B------:R-:W-:Y:S05]  /*10860*/  @!P0 BRA `(.L_x_6354) ;  /* 0x0000000000148947 */ /* 0x000fea0003800000 */
[----:B------:R-:W-:-:S13]  /*10870*/  ISETP.NE.AND P0, PT, R0, 0x4, PT ;  /* 0x000000040000780c */ /* 0x000fda0003f05270 */
[----:B------:R-:W-:Y:S05]  /*10880*/  @P0 BRA `(.L_x_6352) ;  /* 0x0000000c00880947 */ /* 0x000fea0003800000 */
[----:B------:R-:W0:Y:S02]  /*10890*/  F2I.S64.F64.TRUNC R4, R4 ;  /* 0x0000000400047311 */ /* 0x000e24000030d900 */
[----:B0-----:R-:W-:Y:S01]  /*108a0*/  STG.E.64 desc[UR36][R16.64], R4 ;  /* 0x0000000410007986 */ /* 0x001fe2000c101b24 */
[----:B------:R-:W-:Y:S05]  /*108b0*/  EXIT ;  /* 0x000000000000794d */ /* 0x000fea0003800000 */
.L_x_6354:
[----:B------:R-:W0:Y:S02]  /*108c0*/  F2I.F64.TRUNC R5, R4 ;  /* 0x0000000400057311 */ /* 0x000e24000030d100 */
[----:B0-----:R-:W-:Y:S01]  /*108d0*/  STG.E desc[UR36][R16.64], R5 ;  /* 0x0000000510007986 */ /* 0x001fe2000c101924 */
[----:B------:R-:W-:Y:S05]  /*108e0*/  EXIT ;  /* 0x000000000000794d */ /* 0x000fea0003800000 */
.L_x_6353:
[----:B------:R-:W0:Y:S02]  /*108f0*/  F2I.F64.TRUNC R5, R4 ;  /* 0x0000000400057311 */ /* 0x000e24000030d100 */
[----:B0-----:R-:W-:Y:S01]  /*10900*/  STG.E.U16 desc[UR36][R16.64], R5 ;  /* 0x0000000510007986 */ /* 0x001fe2000c101524 */
[----:B------:R-:W-:Y:S05]  /*10910*/  EXIT ;  /* 0x000000000000794d */ /* 0x000fea0003800000 */
.L_x_6349:
        /* <DEDUP_REMOVED lines=11> */
[----:B------:R-:W-:Y:S01]  /*109d0*/  STG.E desc[UR36][R16.64], R3 ;  /* 0x0000000310007986 */ /* 0x000fe2000c101924 */
[----:B------:R-:W-:Y:S05]  /*109e0*/  EXIT ;  /* 0x000000000000794d */ /* 0x000fea0003800000 */
.L_x_6356:
[----:B------:R-:W-:Y:S01]  /*109f0*/  UMOV UR4, 0xf0000000 ;  /* 0xf000000000047882 */ /* 0x000fe20000000000 */
[----:B------:R-:W-:Y:S01]  /*10a00*/  UMOV UR5, 0x380fffff ;  /* 0x380fffff00057882 */ /* 0x000fe20000000000 */
[----:B------:R-:W0:Y:S01]  /*10a10*/  F2F.F32.F64 R0, R4 ;  /* 0x0000000400007310 */ /* 0x000e220000301000 */
[----:B------:R-:W-:-:S14]  /*10a20*/  DSETP.GEU.AND P0, PT, |R4|, UR4, PT ;  /* 0x0000000404007e2a */ /* 0x000fdc000bf0e200 */
[----:B0-----:R-:W-:-:S05]  /*10a30*/  @!P0 FMUL R0, R0, 1.175494350822287508e-38 ;  /* 0x0080000000008820 */ /* 0x001fca0000400000 */
[----:B------:R-:W-:-:S05]  /*10a40*/  F2FP.F16.F32.PACK_AB R0, RZ, R0 ;  /* 0x00000000ff00723e */ /* 0x000fca00000000ff */
[----:B------:R-:W-:Y:S01]  /*10a50*/  STG.E.U16 desc[UR36][R16.64], R0 ;  /* 0x0000000010007986 */ /* 0x000fe2000c101524 */
[----:B------:R-:W-:Y:S05]  /*10a60*/  EXIT ;  /* 0x000000000000794d */ /* 0x000fea0003800000 */
.L_x_6355:
        /* <DEDUP_REMOVED lines=12> */
[----:B------:R-:W-:Y:S01]  /*10b30*/  STG.E.64 desc[UR36][R16.64], R2 ;  /* 0x0000000210007986 */ /* 0x000fe2000c101b24 */
[----:B------:R-:W-:Y:S05]  /*10b40*/  EXIT ;  /* 0x000000000000794d */ /* 0x000fea0003800000 */
.L_x_6358:
[----:B------:R-:W-:Y:S01]  /*10b50*/  UMOV UR4, 0xf0000000 ;  /* 0xf000000000047882 */ /* 0x000fe20000000000 */
[----:B------:R-:W-:Y:S01]  /*10b60*/  UMOV UR5, 0x380fffff ;  /* 0x380fffff00057882 */ /* 0x000fe20000000000 */
[----:B------:R-:W0:Y:S01]  /*10b70*/  F2F.F32.F64 R0, R4 ;  /* 0x0000000400007310 */ /* 0x000e220000301000 */
[----:B------:R-:W-:-:S14]  /*10b80*/  DSETP.GEU.AND P0, PT, |R4|, UR4, PT ;  /* 0x0000000404007e2a */ /* 0x000fdc000bf0e200 */
[----:B0-----:R-:W-:-:S05]  /*10b90*/  @!P0 FMUL R0, R0, 1.175494350822287508e-38 ;  /* 0x0080000000008820 */ /* 0x001fca0000400000 */
[----:B------:R-:W-:-:S04]  /*10ba0*/  F2FP.F16.F32.PACK_AB R3, RZ, R0 ;  /* 0x00000000ff03723e */ /* 0x000fc800000000ff */
[----:B------:R-:W-:-:S05]  /*10bb0*/  PRMT R3, R3, 0x5410, RZ ;  /* 0x0000541003037816 */ /* 0x000fca00000000ff */
[----:B------:R-:W-:Y:S01]  /*10bc0*/  STG.E desc[UR36][R16.64], R3 ;  /* 0x0000000310007986 */ /* 0x000fe2000c101924 */
[----:B------:R-:W-:Y:S05]  /*10bd0*/  EXIT ;  /* 0x000000000000794d */ /* 0x000fea0003800000 */
.L_x_6357:
[----:B------:R-:W-:Y:S01]  /*10be0*/  STG.E.64 desc[UR36][R16.64], R4 ;  /* 0x0000000410007986 */ /* 0x000fe2000c101b24 */
[----:B------:R-:W-:Y:S05]  /*10bf0*/  EXIT ;  /* 0x000000000000794d */ /* 0x000fea0003800000 */
.L_x_6348:
        /* <DEDUP_REMOVED lines=10> */
[----:B------:R-:W-:Y:S01]  /*10ca0*/  STG.E.U8 desc[UR36][R16.64], R3 ;  /* 0x0000000310007986 */ /* 0x000fe2000c101124 */
[----:B------:R-:W-:Y:S05]  /*10cb0*/  EXIT ;  /* 0x000000000000794d */ /* 0x000fea0003800000 */
.L_x_6361:
[----:B------:R-:W-:-:S05]  /*10cc0*/  CS2R R6, SRZ ;  /* 0x0000000000067805 */ /* 0x000fca000001ff00 */
[----:B------:R-:W-:Y:S01]  /*10cd0*/  STG.E.128 desc[UR36][R16.64], R4 ;  /* 0x0000000410007986 */ /* 0x000fe2000c101d24 */
[----:B------:R-:W-:Y:S05]  /*10ce0*/  EXIT ;  /* 0x000000000000794d */ /* 0x000fea0003800000 */
.L_x_6360:
        /* <DEDUP_REMOVED lines=25> */
.L_x_6365:
[----:B------:R-:W-:Y:S05]  /*10e80*/  BSYNC B0 ;  /* 0x0000000000007941 */ /* 0x000fea0003800000 */
.L_x_6364:
[----:B------:R-:W-:-:S05]  /*10e90*/  LOP3.LUT R3, R0, R3, RZ, 0xfc, !PT ;  /* 0x0000000300037212 */ /* 0x000fca00078efcff */
[----:B------:R-:W-:Y:S01]  /*10ea0*/  STG.E.U8 desc[UR36][R16.64], R3 ;  /* 0x0000000310007986 */ /* 0x000fe2000c101124 */
[----:B------:R-:W-:Y:S05]  /*10eb0*/  EXIT ;  /* 0x000000000000794d */ /* 0x000fea0003800000 */
.L_x_6363:
        /* <DEDUP_REMOVED lines=17> */
.L_x_6367:
[----:B------:R-:W-:Y:S01]  /*10fd0*/  IMAD.MOV.U32 R0, RZ, RZ, 0x7f ;  /* 0x0000007fff007424 */ /* 0x000fe200078e00ff */
[----:B------:R-:W-:-:S04]  /*10fe0*/  ISETP.GT.U32.AND P0, PT, R2, 0x7f800000, PT ;  /* 0x7f8000000200780c */ /* 0x000fc80003f04070 */
[----:B------:R-:W-:-:S09]  /*10ff0*/  SEL R0, R0, 0x7c, P0 ;  /* 0x0000007c00007807 */ /* 0x000fd20000000000 */
.L_x_6368:
[----:B------:R-:W-:Y:S05]  /*11000*/  BSYNC B0 ;  /* 0x0000000000007941 */ /* 0x000fea0003800000 */
.L_x_6366:
[----:B------:R-:W-:-:S04]  /*11010*/  LOP3.LUT R2, R3, 0x80000000, RZ, 0xc0, !PT ;  /* 0x8000000003027812 */ /* 0x000fc800078ec0ff */
[----:B------:R-:W-:-:S04]  /*11020*/  SHF.R.U32.HI R3, RZ, 0x18, R2 ;  /* 0x00000018ff037819 */ /* 0x000fc80000011602 */
[----:B------:R-:W-:-:S05]  /*11030*/  LOP3.LUT R3, R0, R3, RZ, 0xfc, !PT ;  /* 0x0000000300037212 */ /* 0x000fca00078efcff */
[----:B------:R-:W-:Y:S01]  /*11040*/  STG.E.U8 desc[UR36][R16.64], R3 ;  /* 0x0000000310007986 */ /* 0x000fe2000c101124 */
[----:B------:R-:W-:Y:S05]  /*11050*/  EXIT ;  /* 0x000000000000794d */ /* 0x000fea0003800000 */
.L_x_6362:
[----:B------:R-:W-:Y:S01]  /*11060*/  UMOV UR4, 0xf0000000 ;  /* 0xf000000000047882 */ /* 0x000fe20000000000 */
[----:B------:R-:W-:Y:S01]  /*11070*/  UMOV UR5, 0x380fffff ;  /* 0x380fffff00057882 */ /* 0x000fe20000000000 */
[----:B------:R-:W0:Y:S01]  /*11080*/  F2F.F32.F64 R0, R4 ;  /* 0x0000000400007310 */ /* 0x000e220000301000 */
[----:B------:R-:W-:-:S14]  /*11090*/  DSETP.GEU.AND P0, PT, |R4|, UR4, PT ;  /* 0x0000000404007e2a */ /* 0x000fdc000bf0e200 */
[----:B0-----:R-:W-:-:S05]  /*110a0*/  @!P0 FMUL R0, R0, 1.175494350822287508e-38 ;  /* 0x0080000000008820 */ /* 0x001fca0000400000 */
[----:B------:R-:W-:-:S05]  /*110b0*/  F2FP.BF16.F32.PACK_AB R0, RZ, R0 ;  /* 0x00000000ff00723e */ /* 0x000fca00000010ff */
[----:B------:R-:W-:Y:S01]  /*110c0*/  STG.E.U16 desc[UR36][R16.64], R0 ;  /* 0x0000000010007986 */ /* 0x000fe2000c101524 */
[----:B------:R-:W-:Y:S05]  /*110d0*/  EXIT ;  /* 0x000000000000794d */ /* 0x000fea0003800000 */
.L_x_6359:
        /* <DEDUP_REMOVED lines=9> */
[----:B0-----:R-:W-:Y:S01]  /*11170*/  STG.E.U16 desc[UR36][R16.64], R5 ;  /* 0x0000000510007986 */ /* 0x001fe2000c101524 */
[----:B------:R-:W-:Y:S05]  /*11180*/  EXIT ;  /* 0x000000000000794d */ /* 0x000fea0003800000 */
.L_x_6371:
        /* <DEDUP_REMOVED lines=21> */
.L_x_6374:
[----:B------:R-:W-:-:S04]  /*112e0*/  LOP3.LUT R2, R3, 0x80000000, RZ, 0xc0, !PT ;  /* 0x8000000003027812 */ /* 0x000fc800078ec0ff */
[----:B------:R-:W-:-:S04]  /*112f0*/  SHF.R.U32.HI R3, RZ, 0x18, R2 ;  /* 0x00000018ff037819 */ /* 0x000fc80000011602 */
[----:B------:R-:W-:-:S04]  /*11300*/  LOP3.LUT R0, R0, R3, RZ, 0xfc, !PT ;  /* 0x0000000300007212 */ /* 0x000fc800078efcff */
[----:B------:R-:W-:-:S07]  /*11310*/  PRMT R8, R0, 0x7610, R8 ;  /* 0x0000761000087816 */ /* 0x000fce0000000008 */
.L_x_6373:
[----:B------:R-:W-:Y:S05]  /*11320*/  BSYNC B0 ;  /* 0x0000000000007941 */ /* 0x000fea0003800000 */
.L_x_6372:
[----:B------:R-:W-:Y:S01]  /*11330*/  STG.E.U8 desc[UR36][R16.64], R8 ;  /* 0x0000000810007986 */ /* 0x000fe2000c101124 */
[----:B------:R-:W-:Y:S05]  /*11340*/  EXIT ;  /* 0x000000000000794d */ /* 0x000fea0003800000 */
.L_x_6370:
        /* <DEDUP_REMOVED lines=21> */
.L_x_6377:
[----:B------:R-:W-:-:S04]  /*114a0*/  LOP3.LUT R2, R3, 0x80000000, RZ, 0xc0, !PT ;  /* 0x8000000003027812 */ /* 0x000fc800078ec0ff */
[----:B------:R-:W-:-:S04]  /*114b0*/  SHF.R.U32.HI R3, RZ, 0x18, R2 ;  /* 0x00000018ff037819 */ /* 0x000fc80000011602 */
[----:B------:R-:W-:-:S04]  /*114c0*/  LOP3.LUT R0, R0, R3, RZ, 0xfc, !PT ;  /* 0x0000000300007212 */ /* 0x000fc800078efcff */
[----:B------:R-:W-:-:S07]  /*114d0*/  PRMT R8, R0, 0x7610, R8 ;  /* 0x0000761000087816 */ /* 0x000fce0000000008 */
.L_x_6376:
[----:B------:R-:W-:Y:S05]  /*114e0*/  BSYNC B0 ;  /* 0x0000000000007941 */ /* 0x000fea0003800000 */
.L_x_6375:
[----:B------:R-:W-:Y:S01]  /*114f0*/  STG.E.U8 desc[UR36][R16.64], R8 ;  /* 0x0000000810007986 */ /* 0x000fe2000c101124 */
[----:B------:R-:W-:Y:S05]  /*11500*/  EXIT ;  /* 0x000000000000794d */ /* 0x000fea0003800000 */
.L_x_6369:
        /* <DEDUP_REMOVED lines=26> */
.L_x_6352:
        /* <DEDUP_REMOVED lines=16> */
.L_x_6380:
[----:B------:R-:W-:Y:S05]  /*117b0*/  EXIT ;  /* 0x000000000000794d */ /* 0x000fea0003800000 */
.L_x_6379:
[----:B------:R-:W0:Y:S02]  /*117c0*/  F2I.U64.F64.TRUNC R4, R4 ;  /* 0x0000000400047311 */ /* 0x000e24000030d800 */
[----:B0-----:R-:W-:Y:S01]  /*117d0*/  STG.E.64 desc[UR36][R16.64], R4 ;  /* 0x0000000410007986 */ /* 0x001fe2000c101b24 */
[----:B------:R-:W-:Y:S05]  /*117e0*/  EXIT ;  /* 0x000000000000794d */ /* 0x000fea0003800000 */
.L_x_6378:
[----:B------:R-:W0:Y:S02]  /*117f0*/  F2I.U32.F64.TRUNC R5, R4 ;  /* 0x0000000400057311 */ /* 0x000e24000030d000 */
[----:B0-----:R-:W-:Y:S01]  /*11800*/  STG.E desc[UR36][R16.64], R5 ;  /* 0x0000000510007986 */ /* 0x001fe2000c101924 */
[----:B------:R-:W-:Y:S05]  /*11810*/  EXIT ;  /* 0x000000000000794d */ /* 0x000fea0003800000 */
.L_x_6381:
        /* <DEDUP_REMOVED lines=14> */
.L_x_8072:


//--------------------- .text._ZN2at6native27unrolled_elementwise_kernelINS0_13BinaryFunctorIdddZZZNS0_20copysign_kernel_cudaERNS_18TensorIteratorBaseEENKUlvE_clEvENKUlvE_clEvEUlddE_EESt5arrayIPcLm3EELi4E23TrivialOffsetCalculatorILi2EjESC_ILi1EjENS0_6memory12LoadWithCastILi2EEENSF_13StoreWithCastILi1EEEEEviT_T0_T2_T3_T4_T5_ --------------------------
	.section	.text._ZN2at6native27unrolled_elementwise_kernelINS0_13BinaryFunctorIdddZZZNS0_20copysign_kernel_cudaERNS_18TensorIteratorBaseEENKUlvE_clEvENKUlvE_clEvEUlddE_EESt5arrayIPcLm3EELi4E23TrivialOffsetCalculatorILi2EjESC_ILi1EjENS0_6memory12LoadWithCastILi2EEENSF_13StoreWithCastILi1EEEEEviT_T0_T2_T3_T4_T5_,"ax",@progbits
	.align	128
        .global         _ZN2at6native27unrolled_elementwise_kernelINS0_13BinaryFunctorIdddZZZNS0_20copysign_kernel_cudaERNS_18TensorIteratorBaseEENKUlvE_clEvENKUlvE_clEvEUlddE_EESt5arrayIPcLm3EELi4E23TrivialOffsetCalculatorILi2EjESC_ILi1EjENS0_6memory12LoadWithCastILi2EEENSF_13StoreWithCastILi1EEEEEviT_T0_T2_T3_T4_T5_
        .type           _ZN2at6native27unrolled_elementwise_kernelINS0_13BinaryFunctorIdddZZZNS0_20copysign_kernel_cudaERNS_18TensorIteratorBaseEENKUlvE_clEvENKUlvE_clEvEUlddE_EESt5arrayIPcLm3EELi4E23TrivialOffsetCalculatorILi2EjESC_ILi1EjENS0_6memory12LoadWithCastILi2EEENSF_13StoreWithCastILi1EEEEEviT_T0_T2_T3_T4_T5_,@function
        .size           _ZN2at6native27unrolled_elementwise_kernelINS0_13BinaryFunctorIdddZZZNS0_20copysign_kernel_cudaERNS_18TensorIteratorBaseEENKUlvE_clEvENKUlvE_clEvEUlddE_EESt5arrayIPcLm3EELi4E23TrivialOffsetCalculatorILi2EjESC_ILi1EjENS0_6memory12LoadWithCastILi2EEENSF_13StoreWithCastILi1EEEEEviT_T0_T2_T3_T4_T5_,(.L_x_8073 - _ZN2at6native27unrolled_elementwise_kernelINS0_13BinaryFunctorIdddZZZNS0_20copysign_kernel_cudaERNS_18TensorIteratorBaseEENKUlvE_clEvENKUlvE_clEvEUlddE_EESt5arrayIPcLm3EELi4E23TrivialOffsetCalculatorILi2EjESC_ILi1EjENS0_6memory12LoadWithCastILi2EEENSF_13StoreWithCastILi1EEEEEviT_T0_T2_T3_T4_T5_)
        .other          _ZN2at6native27unrolled_elementwise_kernelINS0_13BinaryFunctorIdddZZZNS0_20copysign_kernel_cudaERNS_18TensorIteratorBaseEENKUlvE_clEvENKUlvE_clEvEUlddE_EESt5arrayIPcLm3EELi4E23TrivialOffsetCalculatorILi2EjESC_ILi1EjENS0_6memory12LoadWithCastILi2EEENSF_13StoreWithCastILi1EEEEEviT_T0_T2_T3_T4_T5_,@"STO_CUDA_ENTRY STV_DEFAULT"
_ZN2at6native27unrolled_elementwise_kernelINS0_13BinaryFunctorIdddZZZNS0_20copysign_kernel_cudaERNS_18TensorIteratorBaseEENKUlvE_clEvENKUlvE_clEvEUlddE_EESt5arrayIPcLm3EELi4E23TrivialOffsetCalculatorILi2EjESC_ILi1EjENS0_6memory12LoadWithCastILi2EEENSF_13StoreWithCastILi1EEEEEviT_T0_T2_T3_T4_T5_:
.text._ZN2at6native27unrolled_elementwise_kernelINS0_13BinaryFunctorIdddZZZNS0_20copysign_kernel_cudaERNS_18TensorIteratorBaseEENKUlvE_clEvENKUlvE_clEvEUlddE_EESt5arrayIPcLm3EELi4E23TrivialOffsetCalculatorILi2EjESC_ILi1EjENS0_6memory12LoadWithCastILi2EEENSF_13StoreWithCastILi1EEEEEviT_T0_T2_T3_T4_T5_:
[----:B------:R-:W0:Y:S01]  /*0000*/  LDC R1, c[0x0][0x28] ;  /* 0x00000a00ff017b82 */ /* 0x000e220000000800 */
[----:B------:R-:W1:Y:S07]  /*0010*/  S2R R18, SR_CTAID.X ;  /* 0x0000000000127919 */ /* 0x000e6e0000002500 */
[----:B------:R-:W1:Y:S01]  /*0020*/  LDC R19, c[0x0][0x210] ;  /* 0x00008400ff137b82 */ /* 0x000e620000000800 */
[----:B------:R-:W-:Y:S01]  /*0030*/  ULDC.64 UR36, c[0x0][0x208] ;  /* 0x0000820000247ab9 */ /* 0x000fe20000000a00 */
[----:B------:R-:W-:Y:S01]  /*0040*/  BSSY B6, `(.L_x_6382) ;  /* 0x00001f1000067945 */ /* 0x000fe20003800000 */
[----:B------:R-:W2:Y:S01]  /*0050*/  S2R R2, SR_TID.X ;  /* 0x0000000000027919 */ /* 0x000ea20000002100 */
[----:B------:R-:W-:Y:S01]  /*0060*/  IMAD.MOV.U32 R29, RZ, RZ, RZ ;  /* 0x000000ffff1d7224 */ /* 0x000fe200078e00ff */
[----:B------:R-:W-:-:S02]  /*0070*/  CS2R R32, SRZ ;  /* 0x0000000000207805 */ /* 0x000fc4000001ff00 */
[----:B------:R-:W-:Y:S01]  /*0080*/  CS2R R34, SRZ ;  /* 0x0000000000227805 */ /* 0x000fe2000001ff00 */
[----:B------:R-:W3:Y:S08]  /*0090*/  LDC.U8 R22, c[0x0][0x234] ;  /* 0x00008d00ff167b82 */ /* 0x000ef00000000000 */
        /* <DEDUP_REMOVED lines=24> */
.L_x_6387:
[----:B------:R-:W2:Y:S02]  /*0220*/  LDG.E.U8 R2, desc[UR36][R2.64] ;  /* 0x0000002402027981 */ /* 0x000ea4000c1e1100 */
[----:B--2---:R0:W1:Y:S01]  /*0230*/  I2F.F64.U16 R34, R2 ;  /* 0x0000000200227312 */ /* 0x0040620000101800 */
[----:B------:R-:W-:Y:S05]  /*0240*/  BRA `(.L_x_6389) ;  /* 0x0000000c00747947 */ /* 0x000fea0003800000 */
.L_x_6386:
        /* <DEDUP_REMOVED lines=9> */
.L_x_6391:
[----:B------:R-:W2:Y:S02]  /*02e0*/  LDG.E R2, desc[UR36][R2.64] ;  /* 0x0000002402027981 */ /* 0x000ea4000c1e1900 */
[----:B--2---:R1:W2:Y:S01]  /*02f0*/  I2F.F64 R34, R2 ;  /* 0x0000000200227312 */ /* 0x0042a20000201c00 */
[----:B------:R-:W-:Y:S05]  /*0300*/  BRA `(.L_x_6389) ;  /* 0x0000000c00447947 */ /* 0x000fea0003800000 */
.L_x_6390:
[----:B------:R-:W2:Y:S02]  /*0310*/  LDG.E.U16 R2, desc[UR36][R2.64] ;  /* 0x0000002402027981 */ /* 0x000ea4000c1e1500 */
[----:B--2---:R3:W4:Y:S01]  /*0320*/  I2F.F64.S16 R34, R2 ;  /* 0x0000000200227312 */ /* 0x0047220000101c00 */
[----:B------:R-:W-:Y:S05]  /*0330*/  BRA `(.L_x_6389) ;  /* 0x0000000c00387947 */ /* 0x000fea0003800000 */
.L_x_6385:
        /* <DEDUP_REMOVED lines=10> */
.L_x_6393:
[----:B------:R-:W2:Y:S02]  /*03e0*/  LDG.E.U16 R0, desc[UR36][R2.64] ;  /* 0x0000002402007981 */ /* 0x000ea4000c1e1500 */
[----:B--2---:R-:W-:-:S05]  /*03f0*/  HADD2.F32 R0, -RZ, R0.H0_H0 ;  /* 0x20000000ff007230 */ /* 0x004fca0000004100 */
[----:B------:R-:W-:-:S04]  /*0400*/  FMUL.FTZ R0, R0, 1 ;  /* 0x3f80000000007820 */ /* 0x000fc80000410000 */
[----:B------:R0:W1:Y:S01]  /*0410*/  F2F.F64.F32 R34, R0 ;  /* 0x0000000000227310 */ /* 0x0000620000201800 */
[----:B------:R-:W-:Y:S05]  /*0420*/  BRA `(.L_x_6389) ;  /* 0x0000000800fc7947 */ /* 0x000fea0003800000 */
.L_x_6392:
        /* <DEDUP_REMOVED lines=10> */
.L_x_6395:
[----:B------:R-:W2:Y:S02]  /*04d0*/  LDG.E.U16 R2, desc[UR36][R2.64] ;  /* 0x0000002402027981 */ /* 0x000ea4000c1e1500 */
[----:B--2---:R-:W-:-:S05]  /*04e0*/  HADD2.F32 R0, -RZ, R2.H0_H0 ;  /* 0x20000002ff007230 */ /* 0x004fca0000004100 */
[----:B------:R-:W-:-:S04]  /*04f0*/  FMUL.FTZ R0, R0, 1 ;  /* 0x3f80000000007820 */ /* 0x000fc80000410000 */
[----:B------:R0:W1:Y:S01]  /*0500*/  F2F.F64.F32 R34, R0 ;  /* 0x0000000000227310 */ /* 0x0000620000201800 */
[----:B------:R-:W-:Y:S05]  /*0510*/  BRA `(.L_x_6389) ;  /* 0x0000000800c07947 */ /* 0x000fea0003800000 */
.L_x_6394:
[----:B------:R0:W5:Y:S01]  /*0520*/  LDG.E.64 R34, desc[UR36][R2.64] ;  /* 0x0000002402227981 */ /* 0x000162000c1e1b00 */
[----:B------:R-:W-:Y:S05]  /*0530*/  BRA `(.L_x_6389) ;  /* 0x0000000800b87947 */ /* 0x000fea0003800000 */
.L_x_6384:
        /* <DEDUP_REMOVED lines=13> */
.L_x_6398:
[----:B------:R0:W5:Y:S01]  /*0610*/  LDG.E.64 R34, desc[UR36][R2.64] ;  /* 0x0000002402227981 */ /* 0x000162000c1e1b00 */
[----:B------:R-:W-:Y:S05]  /*0620*/  BRA `(.L_x_6389) ;  /* 0x00000008007c7947 */ /* 0x000fea0003800000 */
.L_x_6397:
        /* <DEDUP_REMOVED lines=28> */
.L_x_6400:
        /* <DEDUP_REMOVED lines=16> */
.L_x_6399:
[----:B------:R-:W2:Y:S02]  /*08f0*/  LDG.E.U16 R0, desc[UR36][R2.64] ;  /* 0x0000002402007981 */ /* 0x000ea4000c1e1500 */
[----:B--2---:R-:W-:-:S04]  /*0900*/  IMAD.U32 R0, R0, 0x10000, RZ ;  /* 0x0001000000007824 */ /* 0x004fc800078e00ff */
[----:B------:R-:W-:-:S04]  /*0910*/  FMUL.FTZ R0, R0, 1 ;  /* 0x3f80000000007820 */ /* 0x000fc80000410000 */
[----:B------:R0:W1:Y:S01]  /*0920*/  F2F.F64.F32 R34, R0 ;  /* 0x0000000000227310 */ /* 0x0000620000201800 */
[----:B------:R-:W-:Y:S05]  /*0930*/  BRA `(.L_x_6389) ;  /* 0x0000000400b87947 */ /* 0x000fea0003800000 */
.L_x_6396:
        /* <DEDUP_REMOVED lines=11> */
.L_x_6403:
        /* <DEDUP_REMOVED lines=21> */
.L_x_6407:
[----:B------:R-:W-:Y:S05]  /*0b40*/  BSYNC B1 ;  /* 0x0000000000017941 */ /* 0x000fea0003800000 */
.L_x_6406:
[----:B------:R-:W-:Y:S01]  /*0b50*/  LEA R3, R0, 0x3b800000, 0x17 ;  /* 0x3b80000000037811 */ /* 0x000fe200078eb8ff */
[----:B------:R-:W-:-:S05]  /*0b60*/  IMAD.SHL.U32 R0, R2, 0x100000, RZ ;  /* 0x0010000002007824 */ /* 0x000fca00078e00ff */
[----:B------:R-:W-:-:S07]  /*0b70*/  LOP3.LUT R0, R3, R0, R4, 0xfe, !PT ;  /* 0x0000000003007212 */ /* 0x000fce00078efe04 */
.L_x_6405:
[----:B------:R-:W-:Y:S05]  /*0b80*/  BSYNC B0 ;  /* 0x0000000000007941 */ /* 0x000fea0003800000 */
.L_x_6404:
[----:B------:R-:W-:-:S04]  /*0b90*/  FMUL.FTZ R0, R0, 1 ;  /* 0x3f80000000007820 */ /* 0x000fc80000410000 */
[----:B------:R0:W1:Y:S01]  /*0ba0*/  F2F.F64.F32 R34, R0 ;  /* 0x0000000000227310 */ /* 0x0000620000201800 */
[----:B------:R-:W-:Y:S05]  /*0bb0*/  BRA `(.L_x_6389) ;  /* 0x0000000400187947 */ /* 0x000fea0003800000 */
.L_x_6402:
        /* <DEDUP_REMOVED lines=21> */
.L_x_6411:
[----:B------:R-:W-:Y:S05]  /*0d10*/  BSYNC B1 ;  /* 0x0000000000017941 */ /* 0x000fea0003800000 */
.L_x_6410:
[----:B------:R-:W-:Y:S01]  /*0d20*/  LEA R3, R0, 0x37800000, 0x17 ;  /* 0x3780000000037811 */ /* 0x000fe200078eb8ff */
[----:B------:R-:W-:-:S05]  /*0d30*/  IMAD.SHL.U32 R0, R2, 0x200000, RZ ;  /* 0x0020000002007824 */ /* 0x000fca00078e00ff */
[----:B------:R-:W-:-:S07]  /*0d40*/  LOP3.LUT R0, R3, R0, R4, 0xfe, !PT ;  /* 0x0000000003007212 */ /* 0x000fce00078efe04 */
.L_x_6409:
[----:B------:R-:W-:Y:S05]  /*0d50*/  BSYNC B0 ;  /* 0x0000000000007941 */ /* 0x000fea0003800000 */
.L_x_6408:
[----:B------:R-:W-:-:S04]  /*0d60*/  FMUL.FTZ R0, R0, 1 ;  /* 0x3f80000000007820 */ /* 0x000fc80000410000 */
[----:B------:R0:W1:Y:S01]  /*0d70*/  F2F.F64.F32 R34, R0 ;  /* 0x0000000000227310 */ /* 0x0000620000201800 */
[----:B------:R-:W-:Y:S05]  /*0d80*/  BRA `(.L_x_6389) ;  /* 0x0000000000a47947 */ /* 0x000fea0003800000 */
.L_x_6401:
        /* <DEDUP_REMOVED lines=14> */
.L_x_6415:
[----:B------:R-:W-:Y:S05]  /*0e70*/  BSYNC B0 ;  /* 0x0000000000007941 */ /* 0x000fea0003800000 */
.L_x_6414:
[----:B------:R-:W-:-:S04]  /*0e80*/  FMUL.FTZ R0, R0, 1 ;  /* 0x3f80000000007820 */ /* 0x000fc80000410000 */
[----:B------:R0:W1:Y:S01]  /*0e90*/  F2F.F64.F32 R34, R0 ;  /* 0x0000000000227310 */ /* 0x0000620000201800 */
[----:B------:R-:W-:Y:S05]  /*0ea0*/  BRA `(.L_x_6389) ;  /* 0x00000000005c7947 */ /* 0x000fea0003800000 */
.L_x_6388:
        /* <DEDUP_REMOVED lines=16> */
.L_x_6416:
[----:B------:R-:W-:Y:S01]  /*0fb0*/  CS2R R34, SRZ ;  /* 0x0000000000227805 */ /* 0x000fe2000001ff00 */
[----:B------:R-:W-:Y:S06]  /*0fc0*/  BRA `(.L_x_6389) ;  /* 0x0000000000147947 */ /* 0x000fec0003800000 */
.L_x_6413:
[----:B------:R-:W2:Y:S02]  /*0fd0*/  LDG.E.64 R34, desc[UR36][R2.64] ;  /* 0x0000002402227981 */ /* 0x000ea4000c1e1b00 */
[----:B--2---:R-:W0:Y:S01]  /*0fe0*/  I2F.F64.U64 R34, R34 ;  /* 0x0000002200227312 */ /* 0x004e220000301800 */
[----:B------:R-:W-:Y:S05]  /*0ff0*/  BRA `(.L_x_6389) ;  /* 0x0000000000087947 */ /* 0x000fea0003800000 */
.L_x_6412:
[----:B------:R-:W2:Y:S02]  /*1000*/  LDG.E R2, desc[UR36][R2.64] ;  /* 0x0000002402027981 */ /* 0x000ea4000c1e1900 */
[----:B--2---:R0:W1:Y:S02]  /*1010*/  I2F.F64.U32 R34, R2 ;  /* 0x0000000200227312 */ /* 0x0040640000201800 */
.L_x_6389:
[----:B01-3--:R-:W0:Y:S01]  /*1020*/  LDC.64 R2, c[0x0][0x228] ;  /* 0x00008a00ff027b82 */ /* 0x00be220000000a00 */
        /* <DEDUP_REMOVED lines=18> */
.L_x_6420:
[----:B------:R-:W3:Y:S02]  /*1150*/  LDG.E.U8 R28, desc[UR36][R2.64] ;  /* 0x00000024021c7981 */ /* 0x000ee4000c1e1100 */
[----:B---3--:R-:W1:Y:S01]  /*1160*/  I2F.F64.U16 R28, R28 ;  /* 0x0000001c001c7312 */ /* 0x008e620000101800 */
[----:B------:R-:W-:Y:S05]  /*1170*/  BRA `(.L_x_6422) ;  /* 0x0000000c006c7947 */ /* 0x000fea0003800000 */
.L_x_6419:
[----:B------:R-:W-:-:S13]  /*1180*/  ISETP.NE.AND P0, PT, R0, 0x2, PT ;  /* 0x000000020000780c */ /* 0x000fda0003f05270 */
[----:B------:R-:W-:Y:S05]  /*1190*/  @!P0 BRA `(.L_x_6423) ;  /* 0x0000000000288947 */ /* 0x000fea0003800000 */
[----:B------:R-:W-:-:S13]  /*11a0*/  ISETP.NE.AND P0, PT, R0, 0x3, PT ;  /* 0x000000030000780c */ /* 0x000fda0003f05270 */
[----:B------:R-:W-:Y:S05]  /*11b0*/  @!P0 BRA `(.L_x_6424) ;  /* 0x0000000000148947 */ /* 0x000fea0003800000 */
[----:B------:R-:W-:-:S13]  /*11c0*/  ISETP.NE.AND P0, PT, R0, 0x4, PT ;  /* 0x000000040000780c */ /* 0x000fda0003f05270 */
[----:B------:R-:W-:Y:S05]  /*11d0*/  @P0 BRA `(.L_x_6421) ;  /* 0x0000000800f80947 */ /* 0x000fea0003800000 */
[----:B------:R-:W3:Y:S02]  /*11e0*/  LDG.E.64 R2, desc[UR36][R2.64] ;  /* 0x0000002402027981 */ /* 0x000ee4000c1e1b00 */
[----:B---3--:R0:W1:Y:S01]  /*11f0*/  I2F.F64.S64 R28, R2 ;  /* 0x00000002001c7312 */ /* 0x0080620000301c00 */
[----:B------:R-:W-:Y:S05]  /*1200*/  BRA `(.L_x_6422) ;  /* 0x0000000c00487947 */ /* 0x000fea0003800000 */
.L_x_6424:
[----:B------:R-:W3:Y:S02]  /*1210*/  LDG.E R28, desc[UR36][R2.64] ;  /* 0x00000024021c7981 */ /* 0x000ee4000c1e1900 */
[----:B---3--:R-:W0:Y:S01]  /*1220*/  I2F.F64 R28, R28 ;  /* 0x0000001c001c7312 */ /* 0x008e220000201c00 */
[----:B------:R-:W-:Y:S05]  /*1230*/  BRA `(.L_x_6422) ;  /* 0x0000000c003c7947 */ /* 0x000fea0003800000 */
.L_x_6423:
[----:B------:R-:W3:Y:S02]  /*1240*/  LDG.E.U16 R28, desc[UR36][R2.64] ;  /* 0x00000024021c7981 */ /* 0x000ee4000c1e1500 */
[----:B---3--:R-:W3:Y:S01]  /*1250*/  I2F.F64.S16 R28, R28 ;  /* 0x0000001c001c7312 */ /* 0x008ee20000101c00 */
[----:B------:R-:W-:Y:S05]  /*1260*/  BRA `(.L_x_6422) ;  /* 0x0000000c00307947 */ /* 0x000fea0003800000 */
.L_x_6418:
        /* <DEDUP_REMOVED lines=10> */
.L_x_6426:
[----:B------:R-:W3:Y:S02]  /*1310*/  LDG.E.U16 R0, desc[UR36][R2.64] ;  /* 0x0000002402007981 */ /* 0x000ee4000c1e1500 */
[----:B---3--:R-:W-:-:S05]  /*1320*/  HADD2.F32 R0, -RZ, R0.H0_H0 ;  /* 0x20000000ff007230 */ /* 0x008fca0000004100 */
[----:B------:R-:W-:-:S04]  /*1330*/  FMUL.FTZ R0, R0, 1 ;  /* 0x3f80000000007820 */ /* 0x000fc80000410000 */
[----:B------:R0:W1:Y:S01]  /*1340*/  F2F.F64.F32 R28, R0 ;  /* 0x00000000001c7310 */ /* 0x0000620000201800 */
[----:B------:R-:W-:Y:S05]  /*1350*/  BRA `(.L_x_6422) ;  /* 0x0000000800f47947 */ /* 0x000fea0003800000 */
.L_x_6425:
        /* <DEDUP_REMOVED lines=10> */
.L_x_6428:
[----:B------:R-:W3:Y:S02]  /*1400*/  LDG.E.U16 R2, desc[UR36][R2.64] ;  /* 0x0000002402027981 */ /* 0x000ee4000c1e1500 */
[----:B---3--:R-:W-:-:S05]  /*1410*/  HADD2.F32 R0, -RZ, R2.H0_H0 ;  /* 0x20000002ff007230 */ /* 0x008fca0000004100 */
[----:B------:R-:W-:-:S04]  /*1420*/  FMUL.FTZ R0, R0, 1 ;  /* 0x3f80000000007820 */ /* 0x000fc80000410000 */
[----:B------:R0:W1:Y:S01]  /*1430*/  F2F.F64.F32 R28, R0 ;  /* 0x00000000001c7310 */ /* 0x0000620000201800 */
[----:B------:R-:W-:Y:S05]  /*1440*/  BRA `(.L_x_6422) ;  /* 0x0000000800b87947 */ /* 0x000fea0003800000 */
.L_x_6427:
[----:B------:R0:W5:Y:S01]  /*1450*/  LDG.E R29, desc[UR36][R2.64+0x4] ;  /* 0x00000424021d7981 */ /* 0x000162000c1e1900 */
[----:B------:R-:W-:Y:S05]  /*1460*/  BRA `(.L_x_6422) ;  /* 0x0000000800b07947 */ /* 0x000fea0003800000 */
.L_x_6417:
        /* <DEDUP_REMOVED lines=12> */
.L_x_6431:
[----:B------:R0:W5:Y:S01]  /*1530*/  LDG.E R29, desc[UR36][R2.64+0x4] ;  /* 0x00000424021d7981 */ /* 0x000162000c1e1900 */
[----:B------:R-:W-:Y:S05]  /*1540*/  BRA `(.L_x_6422) ;  /* 0x0000000800787947 */ /* 0x000fea0003800000 */
.L_x_6430:
        /* <DEDUP_REMOVED lines=28> */
.L_x_6433:
[----:B------:R-:W3:Y:S02]  /*1710*/  LDG.E.U8 R2, desc[UR36][R2.64] ;  /* 0x0000002402027981 */ /* 0x000ee4000c1e1100 */
[C---:B---3--:R-:W-:Y:S02]  /*1720*/  IMAD.SHL.U32 R0, R2.reuse, 0x2000000, RZ ;  /* 0x0200000002007824 */ /* 0x048fe400078e00ff */
        /* <DEDUP_REMOVED lines=13> */
.L_x_6432:
[----:B------:R-:W3:Y:S02]  /*1800*/  LDG.E.U16 R0, desc[UR36][R2.64] ;  /* 0x0000002402007981 */ /* 0x000ee4000c1e1500 */
[----:B---3--:R-:W-:-:S04]  /*1810*/  IMAD.U32 R0, R0, 0x10000, RZ ;  /* 0x0001000000007824 */ /* 0x008fc800078e00ff */
[----:B------:R-:W-:-:S04]  /*1820*/  FMUL.FTZ R0, R0, 1 ;  /* 0x3f80000000007820 */ /* 0x000fc80000410000 */
[----:B------:R0:W1:Y:S01]  /*1830*/  F2F.F64.F32 R28, R0 ;  /* 0x00000000001c7310 */ /* 0x0000620000201800 */
[----:B------:R-:W-:Y:S05]  /*1840*/  BRA `(.L_x_6422) ;  /* 0x0000000400b87947 */ /* 0x000fea0003800000 */
.L_x_6429:
        /* <DEDUP_REMOVED lines=11> */
.L_x_6436:
        /* <DEDUP_REMOVED lines=21> */
.L_x_6440:
[----:B------:R-:W-:Y:S05]  /*1a50*/  BSYNC B1 ;  /* 0x0000000000017941 */ /* 0x000fea0003800000 */
.L_x_6439:
[----:B------:R-:W-:Y:S01]  /*1a60*/  LEA R3, R0, 0x3b800000, 0x17 ;  /* 0x3b80000000037811 */ /* 0x000fe200078eb8ff */
[----:B------:R-:W-:-:S05]  /*1a70*/  IMAD.SHL.U32 R0, R2, 0x100000, RZ ;  /* 0x0010000002007824 */ /* 0x000fca00078e00ff */
[----:B------:R-:W-:-:S07]  /*1a80*/  LOP3.LUT R0, R3, R0, R4, 0xfe, !PT ;  /* 0x0000000003007212 */ /* 0x000fce00078efe04 */
.L_x_6438:
[----:B------:R-:W-:Y:S05]  /*1a90*/  BSYNC B0 ;  /* 0x0000000000007941 */ /* 0x000fea0003800000 */
.L_x_6437:
[----:B------:R-:W-:-:S04]  /*1aa0*/  FMUL.FTZ R0, R0, 1 ;  /* 0x3f80000000007820 */ /* 0x000fc80000410000 */
[----:B------:R0:W1:Y:S01]  /*1ab0*/  F2F.F64.F32 R28, R0 ;  /* 0x00000000001c7310 */ /* 0x0000620000201800 */
[----:B------:R-:W-:Y:S05]  /*1ac0*/  BRA `(.L_x_6422) ;  /* 0x0000000400187947 */ /* 0x000fea0003800000 */
.L_x_6435:
        /* <DEDUP_REMOVED lines=21> */
.L_x_6444:
[----:B------:R-:W-:Y:S05]  /*1c20*/  BSYNC B1 ;  /* 0x0000000000017941 */ /* 0x000fea0003800000 */
.L_x_6443:
[----:B------:R-:W-:Y:S01]  /*1c30*/  LEA R3, R0, 0x37800000, 0x17 ;  /* 0x3780000000037811 */ /* 0x000fe200078eb8ff */
[----:B------:R-:W-:-:S05]  /*1c40*/  IMAD.SHL.U32 R0, R2, 0x200000, RZ ;  /* 0x0020000002007824 */ /* 0x000fca00078e00ff */
[----:B------:R-:W-:-:S07]  /*1c50*/  LOP3.LUT R0, R3, R0, R4, 0xfe, !PT ;  /* 0x0000000003007212 */ /* 0x000fce00078efe04 */
.L_x_6442:
[----:B------:R-:W-:Y:S05]  /*1c60*/  BSYNC B0 ;  /* 0x0000000000007941 */ /* 0x000fea0003800000 */
.L_x_6441:
[----:B------:R-:W-:-:S04]  /*1c70*/  FMUL.FTZ R0, R0, 1 ;  /* 0x3f80000000007820 */ /* 0x000fc80000410000 */
[----:B------:R0:W1:Y:S01]  /*1c80*/  F2F.F64.F32 R28, R0 ;  /* 0x00000000001c7310 */ /* 0x0000620000201800 */
[----:B------:R-:W-:Y:S05]  /*1c90*/  BRA `(.L_x_6422) ;  /* 0x0000000000a47947 */ /* 0x000fea0003800000 */
.L_x_6434:
        /* <DEDUP_REMOVED lines=14> */
.L_x_6448:
[----:B------:R-:W-:Y:S05]  /*1d80*/  BSYNC B0 ;  /* 0x0000000000007941 */ /* 0x000fea0003800000 */
.L_x_6447:
[----:B------:R-:W-:-:S04]  /*1d90*/  FMUL.FTZ R0, R0, 1 ;  /* 0x3f80000000007820 */ /* 0x000fc80000410000 */
[----:B------:R0:W1:Y:S01]  /*1da0*/  F2F.F64.F32 R28, R0 ;  /* 0x00000000001c7310 */ /* 0x0000620000201800 */
[----:B------:R-:W-:Y:S05]  /*1db0*/  BRA `(.L_x_6422) ;  /* 0x00000000005c7947 */ /* 0x000fea0003800000 */
.L_x_6421:
        /* <DEDUP_REMOVED lines=16> */
.L_x_6449:
[----:B------:R-:W-:Y:S01]  /*1ec0*/  IMAD.MOV.U32 R29, RZ, RZ, RZ ;  /* 0x000000ffff1d7224 */ /* 0x000fe200078e00ff */
[----:B------:R-:W-:Y:S06]  /*1ed0*/  BRA `(.L_x_6422) ;  /* 0x0000000000147947 */ /* 0x000fec0003800000 */
.L_x_6446:
[----:B------:R-:W3:Y:S02]  /*1ee0*/  LDG.E.64 R2, desc[UR36][R2.64] ;  /* 0x0000002402027981 */ /* 0x000ee4000c1e1b00 */
[----:B---3--:R0:W1:Y:S01]  /*1ef0*/  I2F.F64.U64 R28, R2 ;  /* 0x00000002001c7312 */ /* 0x0080620000301800 */
[----:B------:R-:W-:Y:S05]  /*1f00*/  BRA `(.L_x_6422) ;  /* 0x0000000000087947 */ /* 0x000fea0003800000 */
.L_x_6445:
[----:B------:R-:W3:Y:S02]  /*1f10*/  LDG.E R28, desc[UR36][R2.64] ;  /* 0x00000024021c7981 */ /* 0x000ee4000c1e1900 */
[----:B---3--:R-:W0:Y:S02]  /*1f20*/  I2F.F64.U32 R28, R28 ;  /* 0x0000001c001c7312 */ /* 0x008e240000201800 */
.L_x_6422:
[----:B0-----:R-:W0:Y:S02]  /*1f30*/  S2R R2, SR_TID.X ;  /* 0x0000000000027919 */ /* 0x001e240000002100 */
[----:B0-----:R-:W-:-:S07]  /*1f40*/  VIADD R2, R2, 0x80 ;  /* 0x0000008002027836 */ /* 0x001fce0000000000 */
.L_x_6383:
[----:B------:R-:W-:Y:S05]  /*1f50*/  BSYNC B6 ;  /* 0x0000000000067941 */ /* 0x000fea0003800000 */
.L_x_6382:
[----:B------:R-:W-:Y:S01]  /*1f60*/  ISETP.GE.AND P0, PT, R2, R19, PT ;  /* 0x000000130200720c */ /* 0x000fe20003f06270 */
[----:B------:R-:W-:Y:S01]  /*1f70*/  BSSY B6, `(.L_x_6450) ;  /* 0x00001e8000067945 */ /* 0x000fe20003800000 */
[----:B------:R-:W-:-:S11]  /*1f80*/  IMAD.MOV.U32 R27, RZ, RZ, RZ ;  /* 0x000000ffff1b7224 */ /* 0x000fd600078e00ff */
[----:B------:R-:W-:Y:S05]  /*1f90*/  @P0 BRA `(.L_x_6451) ;  /* 0x0000001c00940947 */ /* 0x000fea0003800000 */
        /* <DEDUP_REMOVED lines=18> */
[----:B--2---:R0:W2:Y:S01]  /*20c0*/  I2F.F64.S16 R32, R4 ;  /* 0x0000000400207312 */ /* 0x0040a20000101c00 */
[----:B------:R-:W-:Y:S05]  /*20d0*/  BRA `(.L_x_6457) ;  /* 0x0000000c007c7947 */ /* 0x000fea0003800000 */
.L_x_6455:
[----:B------:R-:W2:Y:S02]  /*20e0*/  LDG.E.U8 R4, desc[UR36][R4.64] ;  /* 0x0000002404047981 */ /* 0x000ea4000c1e1100 */
[----:B--2---:R0:W2:Y:S01]  /*20f0*/  I2F.F64.U16 R32, R4 ;  /* 0x0000000400207312 */ /* 0x0040a20000101800 */
[----:B------:R-:W-:Y:S05]  /*2100*/  BRA `(.L_x_6457) ;  /* 0x0000000c00707947 */ /* 0x000fea0003800000 */
.L_x_6454:
        /* <DEDUP_REMOVED lines=9> */
.L_x_6459:
[----:B------:R-:W2:Y:S02]  /*21a0*/  LDG.E R4, desc[UR36][R4.64] ;  /* 0x0000002404047981 */ /* 0x000ea4000c1e1900 */
[----:B--2---:R0:W2:Y:S01]  /*21b0*/  I2F.F64 R32, R4 ;  /* 0x0000000400207312 */ /* 0x0040a20000201c00 */
[----:B------:R-:W-:Y:S05]  /*21c0*/  BRA `(.L_x_6457) ;  /* 0x0000000c00407947 */ /* 0x000fea0003800000 */
.L_x_6458:
[----:B------:R-:W2:Y:S02]  /*21d0*/  LDG.E.U16 R4, desc[UR36][R4.64] ;  /* 0x0000002404047981 */ /* 0x000ea4000c1e1500 */
[----:B--2---:R0:W2:Y:S01]  /*21e0*/  I2F.F64.S16 R32, R4 ;  /* 0x0000000400207312 */ /* 0x0040a20000101c00 */
[----:B------:R-:W-:Y:S05]  /*21f0*/  BRA `(.L_x_6457) ;  /* 0x0000000c00347947 */ /* 0x000fea0003800000 */
.L_x_6453:
        /* <DEDUP_REMOVED lines=10> */
.L_x_6461:
[----:B------:R-:W2:Y:S02]  /*22a0*/  LDG.E.U16 R0, desc[UR36][R4.64] ;  /* 0x0000002404007981 */ /* 0x000ea4000c1e1500 */
[----:B--2---:R-:W-:-:S05]  /*22b0*/  HADD2.F32 R0, -RZ, R0.H0_H0 ;  /* 0x20000000ff007230 */ /* 0x004fca0000004100 */
[----:B------:R-:W-:-:S04]  /*22c0*/  FMUL.FTZ R0, R0, 1 ;  /* 0x3f80000000007820 */ /* 0x000fc80000410000 */
[----:B------:R0:W2:Y:S01]  /*22d0*/  F2F.F64.F32 R32, R0 ;  /* 0x0000000000207310 */ /* 0x0000a20000201800 */
[----:B------:R-:W-:Y:S05]  /*22e0*/  BRA `(.L_x_6457) ;  /* 0x0000000800f87947 */ /* 0x000fea0003800000 */
.L_x_6460:
        /* <DEDUP_REMOVED lines=10> */
.L_x_6463:
[----:B------:R-:W2:Y:S02]  /*2390*/  LDG.E.U16 R4, desc[UR36][R4.64] ;  /* 0x0000002404047981 */ /* 0x000ea4000c1e1500 */
[----:B--2---:R-:W-:-:S05]  /*23a0*/  HADD2.F32 R0, -RZ, R4.H0_H0 ;  /* 0x20000004ff007230 */ /* 0x004fca0000004100 */
[----:B------:R-:W-:-:S04]  /*23b0*/  FMUL.FTZ R0, R0, 1 ;  /* 0x3f80000000007820 */ /* 0x000fc80000410000 */
[----:B------:R0:W2:Y:S01]  /*23c0*/  F2F.F64.F32 R32, R0 ;  /* 0x0000000000207310 */ /* 0x0000a20000201800 */
[----:B------:R-:W-:Y:S05]  /*23d0*/  BRA `(.L_x_6457) ;  /* 0x0000000800bc7947 */ /* 0x000fea0003800000 */
.L_x_6462:
[----:B------:R0:W5:Y:S01]  /*23e0*/  LDG.E.64 R32, desc[UR36][R4.64] ;  /* 0x0000002404207981 */ /* 0x000162000c1e1b00 */
[----:B------:R-:W-:Y:S05]  /*23f0*/  BRA `(.L_x_6457) ;  /* 0x0000000800b47947 */ /* 0x000fea0003800000 */
.L_x_6452:
        /* <DEDUP_REMOVED lines=13> */
.L_x_6466:
[----:B------:R0:W5:Y:S01]  /*24d0*/  LDG.E.64 R32, desc[UR36][R4.64] ;  /* 0x0000002404207981 */ /* 0x000162000c1e1b00 */
[----:B------:R-:W-:Y:S05]  /*24e0*/  BRA `(.L_x_6457) ;  /* 0x0000000800787947 */ /* 0x000fea0003800000 */
.L_x_6465:
        /* <DEDUP_REMOVED lines=26> */
[----:B------:R0:W2:Y:S01]  /*2690*/  F2F.F64.F32 R32, R7 ;  /* 0x0000000700207310 */ /* 0x0000a20000201800 */
[----:B------:R-:W-:Y:S05]  /*26a0*/  BRA `(.L_x_6457) ;  /* 0x0000000800087947 */ /* 0x000fea0003800000 */
.L_x_6468:
        /* <DEDUP_REMOVED lines=11> */
[----:B------:R-:W-:-:S05]  /*2760*/  LOP3.LUT R0, R3, 0x80000000, R0, 0xf8, !PT ;  /* 0x8000000003007812 */ /* 0x000fca00078ef800 */
[----:B------:R-:W-:-:S04]  /*2770*/  FMUL.FTZ R0, R0, 1 ;  /* 0x3f80000000007820 */ /* 0x000fc80000410000 */
[----:B------:R0:W2:Y:S01]  /*2780*/  F2F.F64.F32 R32, R0 ;  /* 0x0000000000207310 */ /* 0x0000a20000201800 */
[----:B------:R-:W-:Y:S05]  /*2790*/  BRA `(.L_x_6457) ;  /* 0x0000000400cc7947 */ /* 0x000fea0003800000 */
.L_x_6467:
[----:B------:R-:W2:Y:S02]  /*27a0*/  LDG.E.U16 R0, desc[UR36][R4.64] ;  /* 0x0000002404007981 */ /* 0x000ea4000c1e1500 */
[----:B--2---:R-:W-:-:S04]  /*27b0*/  IMAD.U32 R0, R0, 0x10000, RZ ;  /* 0x0001000000007824 */ /* 0x004fc800078e00ff */
[----:B------:R-:W-:-:S04]  /*27c0*/  FMUL.FTZ R0, R0, 1 ;  /* 0x3f80000000007820 */ /* 0x000fc80000410000 */
[----:B------:R0:W2:Y:S01]  /*27d0*/  F2F.F64.F32 R32, R0 ;  /* 0x0000000000207310 */ /* 0x0000a20000201800 */
[----:B------:R-:W-:Y:S05]  /*27e0*/  BRA `(.L_x_6457) ;  /* 0x0000000400b87947 */ /* 0x000fea0003800000 */
.L_x_6464:
        /* <DEDUP_REMOVED lines=9> */
[----:B--2---:R0:W2:Y:S01]  /*2880*/  I2F.F64.U16 R32, R4 ;  /* 0x0000000400207312 */ /* 0x0040a20000101800 */
[----:B------:R-:W-:Y:S05]  /*2890*/  BRA `(.L_x_6457) ;  /* 0x00000004008c7947 */ /* 0x000fea0003800000 */
.L_x_6471:
        /* <DEDUP_REMOVED lines=21> */
.L_x_6475:
[----:B------:R-:W-:Y:S05]  /*29f0*/  BSYNC B1 ;  /* 0x0000000000017941 */ /* 0x000fea0003800000 */
.L_x_6474:
[----:B------:R-:W-:Y:S01]  /*2a00*/  LEA R5, R0, 0x3b800000, 0x17 ;  /* 0x3b80000000057811 */ /* 0x000fe200078eb8ff */
[----:B------:R-:W-:-:S05]  /*2a10*/  IMAD.SHL.U32 R0, R3, 0x100000, RZ ;  /* 0x0010000003007824 */ /* 0x000fca00078e00ff */
[----:B------:R-:W-:-:S07]  /*2a20*/  LOP3.LUT R0, R5, R0, R6, 0xfe, !PT ;  /* 0x0000000005007212 */ /* 0x000fce00078efe06 */
.L_x_6473:
[----:B------:R-:W-:Y:S05]  /*2a30*/  BSYNC B0 ;  /* 0x0000000000007941 */ /* 0x000fea0003800000 */
.L_x_6472:
[----:B------:R-:W-:-:S04]  /*2a40*/  FMUL.FTZ R0, R0, 1 ;  /* 0x3f80000000007820 */ /* 0x000fc80000410000 */
[----:B------:R0:W2:Y:S01]  /*2a50*/  F2F.F64.F32 R32, R0 ;  /* 0x0000000000207310 */ /* 0x0000a20000201800 */
[----:B------:R-:W-:Y:S05]  /*2a60*/  BRA `(.L_x_6457) ;  /* 0x0000000400187947 */ /* 0x000fea0003800000 */
.L_x_6470:
        /* <DEDUP_REMOVED lines=21> */
.L_x_6479:
[----:B------:R-:W-:Y:S05]  /*2bc0*/  BSYNC B1 ;  /* 0x0000000000017941 */ /* 0x000fea0003800000 */
.L_x_6478:
[----:B------:R-:W-:Y:S01]  /*2bd0*/  LEA R5, R0, 0x37800000, 0x17 ;  /* 0x3780000000057811 */ /* 0x000fe200078eb8ff */
[----:B------:R-:W-:-:S05]  /*2be0*/  IMAD.SHL.U32 R0, R3, 0x200000, RZ ;  /* 0x0020000003007824 */ /* 0x000fca00078e00ff */
[----:B------:R-:W-:-:S07]  /*2bf0*/  LOP3.LUT R0, R5, R0, R6, 0xfe, !PT ;  /* 0x0000000005007212 */ /* 0x000fce00078efe06 */
.L_x_6477:
[----:B------:R-:W-:Y:S05]  /*2c00*/  BSYNC B0 ;  /* 0x0000000000007941 */ /* 0x000fea0003800000 */
.L_x_6476:
[----:B------:R-:W-:-:S04]  /*2c10*/  FMUL.FTZ R0, R0, 1 ;  /* 0x3f80000000007820 */ /* 0x000fc80000410000 */
[----:B------:R0:W2:Y:S01]  /*2c20*/  F2F.F64.F32 R32, R0 ;  /* 0x0000000000207310 */ /* 0x0000a20000201800 */
[----:B------:R-:W-:Y:S05]  /*2c30*/  BRA `(.L_x_6457) ;  /* 0x0000000000a47947 */ /* 0x000fea0003800000 */
.L_x_6469:
        /* <DEDUP_REMOVED lines=14> */
.L_x_6483:
[----:B------:R-:W-:Y:S05]  /*2d20*/  BSYNC B0 ;  /* 0x0000000000007941 */ /* 0x000fea0003800000 */
.L_x_6482:
[----:B------:R-:W-:-:S04]  /*2d30*/  FMUL.FTZ R0, R0, 1 ;  /* 0x3f80000000007820 */ /* 0x000fc80000410000 */
[----:B------:R0:W2:Y:S01]  /*2d40*/  F2F.F64.F32 R32, R0 ;  /* 0x0000000000207310 */ /* 0x0000a20000201800 */
[----:B------:R-:W-:Y:S05]  /*2d50*/  BRA `(.L_x_6457) ;  /* 0x00000000005c7947 */ /* 0x000fea0003800000 */
.L_x_6456:
        /* <DEDUP_REMOVED lines=16> */
.L_x_6484:
[----:B------:R-:W-:Y:S01]  /*2e60*/  CS2R R32, SRZ ;  /* 0x0000000000207805 */ /* 0x000fe2000001ff00 */
[----:B------:R-:W-:Y:S06]  /*2e70*/  BRA `(.L_x_6457) ;  /* 0x0000000000147947 */ /* 0x000fec0003800000 */
.L_x_6481:
[----:B------:R-:W2:Y:S02]  /*2e80*/  LDG.E.64 R32, desc[UR36][R4.64] ;  /* 0x0000002404207981 */ /* 0x000ea4000c1e1b00 */
[----:B--2---:R-:W0:Y:S01]  /*2e90*/  I2F.F64.U64 R32, R32 ;  /* 0x0000002000207312 */ /* 0x004e220000301800 */
[----:B------:R-:W-:Y:S05]  /*2ea0*/  BRA `(.L_x_6457) ;  /* 0x0000000000087947 */ /* 0x000fea0003800000 */
.L_x_6480:
[----:B------:R-:W2:Y:S02]  /*2eb0*/  LDG.E R4, desc[UR36][R4.64] ;  /* 0x0000002404047981 */ /* 0x000ea4000c1e1900 */
[----:B--2---:R0:W2:Y:S02]  /*2ec0*/  I2F.F64.U32 R32, R4 ;  /* 0x0000000400207312 */ /* 0x0040a40000201800 */
.L_x_6457:
        /* <DEDUP_REMOVED lines=19> */
.L_x_6488:
[----:B------:R-:W2:Y:S02]  /*3000*/  LDG.E.U8 R26, desc[UR36][R4.64] ;  /* 0x00000024041a7981 */ /* 0x000ea4000c1e1100 */
[----:B--2---:R-:W0:Y:S01]  /*3010*/  I2F.F64.U16 R26, R26 ;  /* 0x0000001a001a7312 */ /* 0x004e220000101800 */
[----:B------:R-:W-:Y:S05]  /*3020*/  BRA `(.L_x_6490) ;  /* 0x0000000c006c7947 */ /* 0x000fea0003800000 */
.L_x_6487:
[----:B------:R-:W-:-:S13]  /*3030*/  ISETP.NE.AND P0, PT, R0, 0x2, PT ;  /* 0x000000020000780c */ /* 0x000fda0003f05270 */
[----:B------:R-:W-:Y:S05]  /*3040*/  @!P0 BRA `(.L_x_6491) ;  /* 0x0000000000288947 */ /* 0x000fea0003800000 */
[----:B------:R-:W-:-:S13]  /*3050*/  ISETP.NE.AND P0, PT, R0, 0x3, PT ;  /* 0x000000030000780c */ /* 0x000fda0003f05270 */
[----:B------:R-:W-:Y:S05]  /*3060*/  @!P0 BRA `(.L_x_6492) ;  /* 0x0000000000148947 */ /* 0x000fea0003800000 */
[----:B------:R-:W-:-:S13]  /*3070*/  ISETP.NE.AND P0, PT, R0, 0x4, PT ;  /* 0x000000040000780c */ /* 0x000fda0003f05270 */
[----:B------:R-:W-:Y:S05]  /*3080*/  @P0 BRA `(.L_x_6489) ;  /* 0x0000000800f80947 */ /* 0x000fea0003800000 */
[----:B------:R-:W2:Y:S02]  /*3090*/  LDG.E.64 R4, desc[UR36][R4.64] ;  /* 0x0000002404047981 */ /* 0x000ea4000c1e1b00 */
[----:B--2---:R0:W2:Y:S01]  /*30a0*/  I2F.F64.S64 R26, R4 ;  /* 0x00000004001a7312 */ /* 0x0040a20000301c00 */
[----:B------:R-:W-:Y:S05]  /*30b0*/  BRA `(.L_x_6490) ;  /* 0x0000000c00487947 */ /* 0x000fea0003800000 */
.L_x_6492:
[----:B------:R-:W2:Y:S02]  /*30c0*/  LDG.E R26, desc[UR36][R4.64] ;  /* 0x00000024041a7981 */ /* 0x000ea4000c1e1900 */
[----:B--2---:R-:W0:Y:S01]  /*30d0*/  I2F.F64 R26, R26 ;  /* 0x0000001a001a7312 */ /* 0x004e220000201c00 */
[----:B------:R-:W-:Y:S05]  /*30e0*/  BRA `(.L_x_6490) ;  /* 0x0000000c003c7947 */ /* 0x000fea0003800000 */
.L_x_6491:
[----:B------:R-:W2:Y:S02]  /*30f0*/  LDG.E.U16 R26, desc[UR36][R4.64] ;  /* 0x00000024041a7981 */ /* 0x000ea4000c1e1500 */
[----:B--2---:R-:W0:Y:S01]  /*3100*/  I2F.F64.S16 R26, R26 ;  /* 0x0000001a001a7312 */ /* 0x004e220000101c00 */
[----:B------:R-:W-:Y:S05]  /*3110*/  BRA `(.L_x_6490) ;  /* 0x0000000c00307947 */ /* 0x000fea0003800000 */
.L_x_6486:
        /* <DEDUP_REMOVED lines=10> */
.L_x_6494:
[----:B------:R-:W2:Y:S02]  /*31c0*/  LDG.E.U16 R0, desc[UR36][R4.64] ;  /* 0x0000002404007981 */ /* 0x000ea4000c1e1500 */
[----:B--2---:R-:W-:-:S05]  /*31d0*/  HADD2.F32 R0, -RZ, R0.H0_H0 ;  /* 0x20000000ff007230 */ /* 0x004fca0000004100 */
[----:B------:R-:W-:-:S04]  /*31e0*/  FMUL.FTZ R0, R0, 1 ;  /* 0x3f80000000007820 */ /* 0x000fc80000410000 */
[----:B------:R0:W2:Y:S01]  /*31f0*/  F2F.F64.F32 R26, R0 ;  /* 0x00000000001a7310 */ /* 0x0000a20000201800 */
[----:B------:R-:W-:Y:S05]  /*3200*/  BRA `(.L_x_6490) ;  /* 0x0000000800f47947 */ /* 0x000fea0003800000 */
.L_x_6493:
        /* <DEDUP_REMOVED lines=10> */
.L_x_6496:
[----:B------:R-:W2:Y:S02]  /*32b0*/  LDG.E.U16 R4, desc[UR36][R4.64] ;  /* 0x0000002404047981 */ /* 0x000ea4000c1e1500 */
[----:B--2---:R-:W-:-:S05]  /*32c0*/  HADD2.F32 R0, -RZ, R4.H0_H0 ;  /* 0x20000004ff007230 */ /* 0x004fca0000004100 */
[----:B------:R-:W-:-:S04]  /*32d0*/  FMUL.FTZ R0, R0, 1 ;  /* 0x3f80000000007820 */ /* 0x000fc80000410000 */
[----:B------:R0:W2:Y:S01]  /*32e0*/  F2F.F64.F32 R26, R0 ;  /* 0x00000000001a7310 */ /* 0x0000a20000201800 */
[----:B------:R-:W-:Y:S05]  /*32f0*/  BRA `(.L_x_6490) ;  /* 0x0000000800b87947 */ /* 0x000fea0003800000 */
.L_x_6495:
[----:B------:R0:W5:Y:S01]  /*3300*/  LDG.E R27, desc[UR36][R4.64+0x4] ;  /* 0x00000424041b7981 */ /* 0x000162000c1e1900 */
[----:B------:R-:W-:Y:S05]  /*3310*/  BRA `(.L_x_6490) ;  /* 0x0000000800b07947 */ /* 0x000fea0003800000 */
.L_x_6485:
        /* <DEDUP_REMOVED lines=12> */
.L_x_6499:
[----:B------:R0:W5:Y:S01]  /*33e0*/  LDG.E R27, desc[UR36][R4.64+0x4] ;  /* 0x00000424041b7981 */ /* 0x000162000c1e1900 */
[----:B------:R-:W-:Y:S05]  /*33f0*/  BRA `(.L_x_6490) ;  /* 0x0000000800787947 */ /* 0x000fea0003800000 */
.L_x_6498:
        /* <DEDUP_REMOVED lines=28> */
.L_x_6501:
        /* <DEDUP_REMOVED lines=15> */
.L_x_6500:
[----:B------:R-:W2:Y:S02]  /*36b0*/  LDG.E.U16 R0, desc[UR36][R4.64] ;  /* 0x0000002404007981 */ /* 0x000ea4000c1e1500 */
[----:B--2---:R-:W-:-:S04]  /*36c0*/  IMAD.U32 R0, R0, 0x10000, RZ ;  /* 0x0001000000007824 */ /* 0x004fc800078e00ff */
[----:B------:R-:W-:-:S04]  /*36d0*/  FMUL.FTZ R0, R0, 1 ;  /* 0x3f80000000007820 */ /* 0x000fc80000410000 */
[----:B------:R0:W2:Y:S01]  /*36e0*/  F2F.F64.F32 R26, R0 ;  /* 0x00000000001a7310 */ /* 0x0000a20000201800 */
[----:B------:R-:W-:Y:S05]  /*36f0*/  BRA `(.L_x_6490) ;  /* 0x0000000400b87947 */ /* 0x000fea0003800000 */
.L_x_6497:
        /* <DEDUP_REMOVED lines=11> */
.L_x_6504:
        /* <DEDUP_REMOVED lines=21> */
.L_x_6508:
[----:B------:R-:W-:Y:S05]  /*3900*/  BSYNC B1 ;  /* 0x0000000000017941 */ /* 0x000fea0003800000 */
.L_x_6507:
[----:B------:R-:W-:Y:S01]  /*3910*/  LEA R5, R0, 0x3b800000, 0x17 ;  /* 0x3b80000000057811 */ /* 0x000fe200078eb8ff */
[----:B------:R-:W-:-:S05]  /*3920*/  IMAD.SHL.U32 R0, R3, 0x100000, RZ ;  /* 0x0010000003007824 */ /* 0x000fca00078e00ff */
[----:B------:R-:W-:-:S07]  /*3930*/  LOP3.LUT R0, R5, R0, R6, 0xfe, !PT ;  /* 0x0000000005007212 */ /* 0x000fce00078efe06 */
.L_x_6506:
[----:B------:R-:W-:Y:S05]  /*3940*/  BSYNC B0 ;  /* 0x0000000000007941 */ /* 0x000fea0003800000 */
.L_x_6505:
[----:B------:R-:W-:-:S04]  /*3950*/  FMUL.FTZ R0, R0, 1 ;  /* 0x3f80000000007820 */ /* 0x000fc80000410000 */
[----:B------:R0:W2:Y:S01]  /*3960*/  F2F.F64.F32 R26, R0 ;  /* 0x00000000001a7310 */ /* 0x0000a20000201800 */
[----:B------:R-:W-:Y:S05]  /*3970*/  BRA `(.L_x_6490) ;  /* 0x0000000400187947 */ /* 0x000fea0003800000 */
.L_x_6503:
        /* <DEDUP_REMOVED lines=21> */
.L_x_6512:
[----:B------:R-:W-:Y:S05]  /*3ad0*/  BSYNC B1 ;  /* 0x0000000000017941 */ /* 0x000fea0003800000 */
.L_x_6511:
[----:B------:R-:W-:Y:S01]  /*3ae0*/  LEA R5, R0, 0x37800000, 0x17 ;  /* 0x3780000000057811 */ /* 0x000fe200078eb8ff */
[----:B------:R-:W-:-:S05]  /*3af0*/  IMAD.SHL.U32 R0, R3, 0x200000, RZ ;  /* 0x0020000003007824 */ /* 0x000fca00078e00ff */
[----:B------:R-:W-:-:S07]  /*3b00*/  LOP3.LUT R0, R5, R0, R6, 0xfe, !PT ;  /* 0x0000000005007212 */ /* 0x000fce00078efe06 */
.L_x_6510:
[----:B------:R-:W-:Y:S05]  /*3b10*/  BSYNC B0 ;  /* 0x0000000000007941 */ /* 0x000fea0003800000 */
.L_x_6509:
[----:B------:R-:W-:-:S04]  /*3b20*/  FMUL.FTZ R0, R0, 1 ;  /* 0x3f80000000007820 */ /* 0x000fc80000410000 */
[----:B------:R0:W2:Y:S01]  /*3b30*/  F2F.F64.F32 R26, R0 ;  /* 0x00000000001a7310 */ /* 0x0000a20000201800 */
[----:B------:R-:W-:Y:S05]  /*3b40*/  BRA `(.L_x_6490) ;  /* 0x0000000000a47947 */ /* 0x000fea0003800000 */
.L_x_6502:
        /* <DEDUP_REMOVED lines=14> */
.L_x_6516:
[----:B------:R-:W-:Y:S05]  /*3c30*/  BSYNC B0 ;  /* 0x0000000000007941 */ /* 0x000fea0003800000 */
.L_x_6515:
[----:B------:R-:W-:-:S04]  /*3c40*/  FMUL.FTZ R0, R0, 1 ;  /* 0x3f80000000007820 */ /* 0x000fc80000410000 */
[----:B------:R0:W2:Y:S01]  /*3c50*/  F2F.F64.F32 R26, R0 ;  /* 0x00000000001a7310 */ /* 0x0000a20000201800 */
[----:B------:R-:W-:Y:S05]  /*3c60*/  BRA `(.L_x_6490) ;  /* 0x00000000005c7947 */ /* 0x000fea0003800000 */
.L_x_6489:
        /* <DEDUP_REMOVED lines=16> */
.L_x_6517:
[----:B------:R-:W-:Y:S01]  /*3d70*/  IMAD.MOV.U32 R27, RZ, RZ, RZ ;  /* 0x000000ffff1b7224 */ /* 0x000fe200078e00ff */
[----:B------:R-:W-:Y:S06]  /*3d80*/  BRA `(.L_x_6490) ;  /* 0x0000000000147947 */ /* 0x000fec0003800000 */
.L_x_6514:
[----:B------:R-:W2:Y:S02]  /*3d90*/  LDG.E.64 R4, desc[UR36][R4.64] ;  /* 0x0000002404047981 */ /* 0x000ea4000c1e1b00 */
[----:B--2---:R0:W2:Y:S01]  /*3da0*/  I2F.F64.U64 R26, R4 ;  /* 0x00000004001a7312 */ /* 0x0040a20000301800 */
[----:B------:R-:W-:Y:S05]  /*3db0*/  BRA `(.L_x_6490) ;  /* 0x0000000000087947 */ /* 0x000fea0003800000 */
.L_x_6513:
[----:B------:R-:W2:Y:S02]  /*3dc0*/  LDG.E R26, desc[UR36][R4.64] ;  /* 0x00000024041a7981 */ /* 0x000ea4000c1e1900 */
[----:B--2---:R-:W0:Y:S02]  /*3dd0*/  I2F.F64.U32 R26, R26 ;  /* 0x0000001a001a7312 */ /* 0x004e240000201800 */
.L_x_6490:
[----:B------:R-:W-:-:S07]  /*3de0*/  VIADD R2, R2, 0x80 ;  /* 0x0000008002027836 */ /* 0x000fce0000000000 */
.L_x_6451:
[----:B------:R-:W-:Y:S05]  /*3df0*/  BSYNC B6 ;  /* 0x0000000000067941 */ /* 0x000fea0003800000 */
.L_x_6450:
[----:B------:R-:W-:Y:S01]  /*3e00*/  ISETP.GE.AND P0, PT, R2, R19, PT ;  /* 0x000000130200720c */ /* 0x000fe20003f06270 */
[----:B------:R-:W-:Y:S01]  /*3e10*/  BSSY B6, `(.L_x_6518) ;  /* 0x00001fc000067945 */ /* 0x000fe20003800000 */
[----:B------:R-:W-:Y:S01]  /*3e20*/  IMAD.MOV.U32 R25, RZ, RZ, RZ ;  /* 0x000000ffff197224 */ /* 0x000fe200078e00ff */
[----:B------:R-:W-:Y:S01]  /*3e30*/  CS2R R30, SRZ ;  /* 0x00000000001e7805 */ /* 0x000fe2000001ff00 */
[----:B------:R-:W-:-:S09]  /*3e40*/  IMAD.MOV.U32 R23, RZ, RZ, RZ ;  /* 0x000000ffff177224 */ /* 0x000fd200078e00ff */
        /* <DEDUP_REMOVED lines=21> */
.L_x_6523:
[----:B------:R-:W2:Y:S02]  /*3fa0*/  LDG.E.U8 R4, desc[UR36][R4.64] ;  /* 0x0000002404047981 */ /* 0x000ea4000c1e1100 */
[----:B--2---:R0:W2:Y:S01]  /*3fb0*/  I2F.F64.U16 R30, R4 ;  /* 0x00000004001e7312 */ /* 0x0040a20000101800 */
[----:B------:R-:W-:Y:S05]  /*3fc0*/  BRA `(.L_x_6525) ;  /* 0x0000000c00707947 */ /* 0x000fea0003800000 */
.L_x_6522:
        /* <DEDUP_REMOVED lines=9> */
.L_x_6527:
[----:B------:R-:W2:Y:S02]  /*4060*/  LDG.E R4, desc[UR36][R4.64] ;  /* 0x0000002404047981 */ /* 0x000ea4000c1e1900 */
[----:B--2---:R0:W2:Y:S01]  /*4070*/  I2F.F64 R30, R4 ;  /* 0x00000004001e7312 */ /* 0x0040a20000201c00 */
[----:B------:R-:W-:Y:S05]  /*4080*/  BRA `(.L_x_6525) ;  /* 0x0000000c00407947 */ /* 0x000fea0003800000 */
.L_x_6526:
[----:B------:R-:W2:Y:S02]  /*4090*/  LDG.E.U16 R4, desc[UR36][R4.64] ;  /* 0x0000002404047981 */ /* 0x000ea4000c1e1500 */
[----:B--2---:R0:W2:Y:S01]  /*40a0*/  I2F.F64.S16 R30, R4 ;  /* 0x00000004001e7312 */ /* 0x0040a20000101c00 */
[----:B------:R-:W-:Y:S05]  /*40b0*/  BRA `(.L_x_6525) ;  /* 0x0000000c00347947 */ /* 0x000fea0003800000 */
.L_x_6521:
        /* <DEDUP_REMOVED lines=10> */
.L_x_6529:
[----:B------:R-:W2:Y:S02]  /*4160*/  LDG.E.U16 R0, desc[UR36][R4.64] ;  /* 0x0000002404007981 */ /* 0x000ea4000c1e1500 */
[----:B--2---:R-:W-:-:S05]  /*4170*/  HADD2.F32 R0, -RZ, R0.H0_H0 ;  /* 0x20000000ff007230 */ /* 0x004fca0000004100 */
[----:B------:R-:W-:-:S04]  /*4180*/  FMUL.FTZ R0, R0, 1 ;  /* 0x3f80000000007820 */ /* 0x000fc80000410000 */
[----:B------:R0:W2:Y:S01]  /*4190*/  F2F.F64.F32 R30, R0 ;  /* 0x00000000001e7310 */ /* 0x0000a20000201800 */
[----:B------:R-:W-:Y:S05]  /*41a0*/  BRA `(.L_x_6525) ;  /* 0x0000000800f87947 */ /* 0x000fea0003800000 */
.L_x_6528:
        /* <DEDUP_REMOVED lines=10> */
.L_x_6531:
[----:B------:R-:W2:Y:S02]  /*4250*/  LDG.E.U16 R4, desc[UR36][R4.64] ;  /* 0x0000002404047981 */ /* 0x000ea4000c1e1500 */
[----:B--2---:R-:W-:-:S05]  /*4260*/  HADD2.F32 R0, -RZ, R4.H0_H0 ;  /* 0x20000004ff007230 */ /* 0x004fca0000004100 */
[----:B------:R-:W-:-:S04]  /*4270*/  FMUL.FTZ R0, R0, 1 ;  /* 0x3f80000000007820 */ /* 0x000fc80000410000 */
[----:B------:R0:W2:Y:S01]  /*4280*/  F2F.F64.F32 R30, R0 ;  /* 0x00000000001e7310 */ /* 0x0000a20000201800 */
[----:B------:R-:W-:Y:S05]  /*4290*/  BRA `(.L_x_6525) ;  /* 0x0000000800bc7947 */ /* 0x000fea0003800000 */
.L_x_6530:
[----:B------:R0:W5:Y:S01]  /*42a0*/  LDG.E.64 R30, desc[UR36][R4.64] ;  /* 0x00000024041e7981 */ /* 0x000162000c1e1b00 */
[----:B------:R-:W-:Y:S05]  /*42b0*/  BRA `(.L_x_6525) ;  /* 0x0000000800b47947 */ /* 0x000fea0003800000 */
.L_x_6520:
        /* <DEDUP_REMOVED lines=13> */
.L_x_6534:
[----:B------:R0:W5:Y:S01]  /*4390*/  LDG.E.64 R30, desc[UR36][R4.64] ;  /* 0x00000024041e7981 */ /* 0x000162000c1e1b00 */
[----:B------:R-:W-:Y:S05]  /*43a0*/  BRA `(.L_x_6525) ;  /* 0x0000000800787947 */ /* 0x000fea0003800000 */
.L_x_6533:
        /* <DEDUP_REMOVED lines=28> */
.L_x_6536:
        /* <DEDUP_REMOVED lines=15> */
.L_x_6535:
[----:B------:R-:W2:Y:S02]  /*4660*/  LDG.E.U16 R0, desc[UR36][R4.64] ;  /* 0x0000002404007981 */ /* 0x000ea4000c1e1500 */
[----:B--2---:R-:W-:-:S04]  /*4670*/  IMAD.U32 R0, R0, 0x10000, RZ ;  /* 0x0001000000007824 */ /* 0x004fc800078e00ff */
[----:B------:R-:W-:-:S04]  /*4680*/  FMUL.FTZ R0, R0, 1 ;  /* 0x3f80000000007820 */ /* 0x000fc80000410000 */
[----:B------:R0:W2:Y:S01]  /*4690*/  F2F.F64.F32 R30, R0 ;  /* 0x00000000001e7310 */ /* 0x0000a20000201800 */
[----:B------:R-:W-:Y:S05]  /*46a0*/  BRA `(.L_x_6525) ;  /* 0x0000000400b87947 */ /* 0x000fea0003800000 */
.L_x_6532:
        /* <DEDUP_REMOVED lines=11> */
.L_x_6539:
        /* <DEDUP_REMOVED lines=21> */
.L_x_6543:
[----:B------:R-:W-:Y:S05]  /*48b0*/  BSYNC B1 ;  /* 0x0000000000017941 */ /* 0x000fea0003800000 */
.L_x_6542:
[----:B------:R-:W-:Y:S01]  /*48c0*/  LEA R5, R0, 0x3b800000, 0x17 ;  /* 0x3b80000000057811 */ /* 0x000fe200078eb8ff */
[----:B------:R-:W-:-:S05]  /*48d0*/  IMAD.SHL.U32 R0, R3, 0x100000, RZ ;  /* 0x0010000003007824 */ /* 0x000fca00078e00ff */
[----:B------:R-:W-:-:S07]  /*48e0*/  LOP3.LUT R0, R5, R0, R6, 0xfe, !PT ;  /* 0x0000000005007212 */ /* 0x000fce00078efe06 */
.L_x_6541:
[----:B------:R-:W-:Y:S05]  /*48f0*/  BSYNC B0 ;  /* 0x0000000000007941 */ /* 0x000fea0003800000 */
.L_x_6540:
[----:B------:R-:W-:-:S04]  /*4900*/  FMUL.FTZ R0, R0, 1 ;  /* 0x3f80000000007820 */ /* 0x000fc80000410000 */
[----:B------:R0:W2:Y:S01]  /*4910*/  F2F.F64.F32 R30, R0 ;  /* 0x00000000001e7310 */ /* 0x0000a20000201800 */
[----:B------:R-:W-:Y:S05]  /*4920*/  BRA `(.L_x_6525) ;  /* 0x0000000400187947 */ /* 0x000fea0003800000 */
.L_x_6538:
        /* <DEDUP_REMOVED lines=21> */
.L_x_6547:
[----:B------:R-:W-:Y:S05]  /*4a80*/  BSYNC B1 ;  /* 0x0000000000017941 */ /* 0x000fea0003800000 */
.L_x_6546:
[----:B------:R-:W-:Y:S01]  /*4a90*/  LEA R5, R0, 0x37800000, 0x17 ;  /* 0x3780000000057811 */ /* 0x000fe200078eb8ff */
[----:B------:R-:W-:-:S05]  /*4aa0*/  IMAD.SHL.U32 R0, R3, 0x200000, RZ ;  /* 0x0020000003007824 */ /* 0x000fca00078e00ff */
[----:B------:R-:W-:-:S07]  /*4ab0*/  LOP3.LUT R0, R5, R0, R6, 0xfe, !PT ;  /* 0x0000000005007212 */ /* 0x000fce00078efe06 */
.L_x_6545:
[----:B------:R-:W-:Y:S05]  /*4ac0*/  BSYNC B0 ;  /* 0x0000000000007941 */ /* 0x000fea0003800000 */
.L_x_6544:
[----:B------:R-:W-:-:S04]  /*4ad0*/  FMUL.FTZ R0, R0, 1 ;  /* 0x3f80000000007820 */ /* 0x000fc80000410000 */
[----:B------:R0:W2:Y:S01]  /*4ae0*/  F2F.F64.F32 R30, R0 ;  /* 0x00000000001e7310 */ /* 0x0000a20000201800 */
[----:B------:R-:W-:Y:S05]  /*4af0*/  BRA `(.L_x_6525) ;  /* 0x0000000000a47947 */ /* 0x000fea0003800000 */
.L_x_6537:
        /* <DEDUP_REMOVED lines=14> */
.L_x_6551:
[----:B------:R-:W-:Y:S05]  /*4be0*/  BSYNC B0 ;  /* 0x0000000000007941 */ /* 0x000fea0003800000 */
.L_x_6550:
[----:B------:R-:W-:-:S04]  /*4bf0*/  FMUL.FTZ R0, R0, 1 ;  /* 0x3f80000000007820 */ /* 0x000fc80000410000 */
[----:B------:R0:W2:Y:S01]  /*4c00*/  F2F.F64.F32 R30, R0 ;  /* 0x00000000001e7310 */ /* 0x0000a20000201800 */
[----:B------:R-:W-:Y:S05]  /*4c10*/  BRA `(.L_x_6525) ;  /* 0x00000000005c7947 */ /* 0x000fea0003800000 */
.L_x_6524:
        /* <DEDUP_REMOVED lines=16> */
.L_x_6552:
[----:B------:R-:W-:Y:S01]  /*4d20*/  CS2R R30, SRZ ;  /* 0x00000000001e7805 */ /* 0x000fe2000001ff00 */
[----:B------:R-:W-:Y:S06]  /*4d30*/  BRA `(.L_x_6525) ;  /* 0x0000000000147947 */ /* 0x000fec0003800000 */
.L_x_6549:
[----:B------:R-:W2:Y:S02]  /*4d40*/  LDG.E.64 R30, desc[UR36][R4.64] ;  /* 0x00000024041e7981 */ /* 0x000ea4000c1e1b00 */
[----:B--2---:R-:W0:Y:S01]  /*4d50*/  I2F.F64.U64 R30, R30 ;  /* 0x0000001e001e7312 */ /* 0x004e220000301800 */
[----:B------:R-:W-:Y:S05]  /*4d60*/  BRA `(.L_x_6525) ;  /* 0x0000000000087947 */ /* 0x000fea0003800000 */
.L_x_6548:
[----:B------:R-:W2:Y:S02]  /*4d70*/  LDG.E R4, desc[UR36][R4.64] ;  /* 0x0000002404047981 */ /* 0x000ea4000c1e1900 */
[----:B--2---:R0:W2:Y:S02]  /*4d80*/  I2F.F64.U32 R30, R4 ;  /* 0x00000004001e7312 */ /* 0x0040a40000201800 */
.L_x_6525:
        /* <DEDUP_REMOVED lines=17> */
[----:B--2---:R-:W0:Y:S02]  /*4ea0*/  I2F.F64.S16 R4, R4 ;  /* 0x0000000400047312 */ /* 0x004e240000101c00 */
[----:B0-----:R-:W-:Y:S01]  /*4eb0*/  IMAD.MOV.U32 R23, RZ, RZ, R5 ;  /* 0x000000ffff177224 */ /* 0x001fe200078e0005 */
[----:B------:R-:W-:Y:S06]  /*4ec0*/  BRA `(.L_x_6558) ;  /* 0x0000000c00bc7947 */ /* 0x000fec0003800000 */
.L_x_6556:
[----:B------:R-:W2:Y:S02]  /*4ed0*/  LDG.E.U8 R4, desc[UR36][R6.64] ;  /* 0x0000002406047981 */ /* 0x000ea4000c1e1100 */
[----:B--2---:R-:W0:Y:S02]  /*4ee0*/  I2F.F64.U16 R4, R4 ;  /* 0x0000000400047312 */ /* 0x004e240000101800 */
[----:B0-----:R-:W-:Y:S01]  /*4ef0*/  IMAD.MOV.U32 R23, RZ, RZ, R5 ;  /* 0x000000ffff177224 */ /* 0x001fe200078e0005 */
[----:B------:R-:W-:Y:S06]  /*4f00*/  BRA `(.L_x_6558) ;  /* 0x0000000c00ac7947 */ /* 0x000fec0003800000 */
.L_x_6555:
[----:B------:R-:W-:-:S13]  /*4f10*/  ISETP.NE.AND P0, PT, R0, 0x2, PT ;  /* 0x000000020000780c */ /* 0x000fda0003f05270 */
[----:B------:R-:W-:Y:S05]  /*4f20*/  @!P0 BRA `(.L_x_6559) ;  /* 0x0000000000308947 */ /* 0x000fea0003800000 */
[----:B------:R-:W-:-:S13]  /*4f30*/  ISETP.NE.AND P0, PT, R0, 0x3, PT ;  /* 0x000000030000780c */ /* 0x000fda0003f05270 */
[----:B------:R-:W-:Y:S05]  /*4f40*/  @!P0 BRA `(.L_x_6560) ;  /* 0x0000000000188947 */ /* 0x000fea0003800000 */
[----:B------:R-:W-:-:S13]  /*4f50*/  ISETP.NE.AND P0, PT, R0, 0x4, PT ;  /* 0x000000040000780c */ /* 0x000fda0003f05270 */
[----:B------:R-:W-:Y:S05]  /*4f60*/  @P0 BRA `(.L_x_6557) ;  /* 0x0000000c00300947 */ /* 0x000fea0003800000 */
[----:B------:R-:W2:Y:S02]  /*4f70*/  LDG.E.64 R4, desc[UR36][R6.64] ;  /* 0x0000002406047981 */ /* 0x000ea4000c1e1b00 */
[----:B--2---:R-:W0:Y:S02]  /*4f80*/  I2F.F64.S64 R4, R4 ;  /* 0x0000000400047312 */ /* 0x004e240000301c00 */
[----:B0-----:R-:W-:Y:S01]  /*4f90*/  IMAD.MOV.U32 R23, RZ, RZ, R5 ;  /* 0x000000ffff177224 */ /* 0x001fe200078e0005 */
[----:B------:R-:W-:Y:S06]  /*4fa0*/  BRA `(.L_x_6558) ;  /* 0x0000000c00847947 */ /* 0x000fec0003800000 */
.L_x_6560:
[----:B------:R-:W2:Y:S02]  /*4fb0*/  LDG.E R4, desc[UR36][R6.64] ;  /* 0x0000002406047981 */ /* 0x000ea4000c1e1900 */
[----:B--2---:R-:W0:Y:S02]  /*4fc0*/  I2F.F64 R4, R4 ;  /* 0x0000000400047312 */ /* 0x004e240000201c00 */
[----:B0-----:R-:W-:Y:S01]  /*4fd0*/  IMAD.MOV.U32 R23, RZ, RZ, R5 ;  /* 0x000000ffff177224 */ /* 0x001fe200078e0005 */
[----:B------:R-:W-:Y:S06]  /*4fe0*/  BRA `(.L_x_6558) ;  /* 0x0000000c00747947 */ /* 0x000fec0003800000 */
.L_x_6559:
[----:B------:R-:W2:Y:S02]  /*4ff0*/  LDG.E.U16 R4, desc[UR36][R6.64] ;  /* 0x0000002406047981 */ /* 0x000ea4000c1e1500 */
[----:B--2---:R-:W0:Y:S02]  /*5000*/  I2F.F64.S16 R4, R4 ;  /* 0x0000000400047312 */ /* 0x004e240000101c00 */
[----:B0-----:R-:W-:Y:S01]  /*5010*/  IMAD.MOV.U32 R23, RZ, RZ, R5 ;  /* 0x000000ffff177224 */ /* 0x001fe200078e0005 */
[----:B------:R-:W-:Y:S06]  /*5020*/  BRA `(.L_x_6558) ;  /* 0x0000000c00647947 */ /* 0x000fec0003800000 */
.L_x_6554:
        /* <DEDUP_REMOVED lines=8> */
[----:B------:R-:W0:Y:S02]  /*50b0*/  F2F.F64.F32 R4, R4 ;  /* 0x0000000400047310 */ /* 0x000e240000201800 */
[----:B0-----:R-:W-:Y:S01]  /*50c0*/  IMAD.MOV.U32 R23, RZ, RZ, R5 ;  /* 0x000000ffff177224 */ /* 0x001fe200078e0005 */
[----:B------:R-:W-:Y:S06]  /*50d0*/  BRA `(.L_x_6558) ;  /* 0x0000000c00387947 */ /* 0x000fec0003800000 */
.L_x_6562:
[----:B------:R-:W2:Y:S02]  /*50e0*/  LDG.E.U16 R0, desc[UR36][R6.64] ;  /* 0x0000002406007981 */ /* 0x000ea4000c1e1500 */
[----:B--2---:R-:W-:-:S05]  /*50f0*/  HADD2.F32 R0, -RZ, R0.H0_H0 ;  /* 0x20000000ff007230 */ /* 0x004fca0000004100 */
[----:B------:R-:W-:-:S04]  /*5100*/  FMUL.FTZ R0, R0, 1 ;  /* 0x3f80000000007820 */ /* 0x000fc80000410000 */
[----:B------:R-:W0:Y:S02]  /*5110*/  F2F.F64.F32 R4, R0 ;  /* 0x0000000000047310 */ /* 0x000e240000201800 */
[----:B0-----:R-:W-:Y:S01]  /*5120*/  IMAD.MOV.U32 R23, RZ, RZ, R5 ;  /* 0x000000ffff177224 */ /* 0x001fe200078e0005 */
[----:B------:R-:W-:Y:S06]  /*5130*/  BRA `(.L_x_6558) ;  /* 0x0000000c00207947 */ /* 0x000fec0003800000 */
.L_x_6561:
        /* <DEDUP_REMOVED lines=11> */
.L_x_6564:
[----:B------:R-:W2:Y:S02]  /*51f0*/  LDG.E.U16 R6, desc[UR36][R6.64] ;  /* 0x0000002406067981 */ /* 0x000ea4000c1e1500 */
[----:B--2---:R-:W-:-:S05]  /*5200*/  HADD2.F32 R0, -RZ, R6.H0_H0 ;  /* 0x20000006ff007230 */ /* 0x004fca0000004100 */
[----:B------:R-:W-:-:S04]  /*5210*/  FMUL.FTZ R0, R0, 1 ;  /* 0x3f80000000007820 */ /* 0x000fc80000410000 */
[----:B------:R-:W0:Y:S02]  /*5220*/  F2F.F64.F32 R4, R0 ;  /* 0x0000000000047310 */ /* 0x000e240000201800 */
[----:B0-----:R-:W-:Y:S01]  /*5230*/  IMAD.MOV.U32 R23, RZ, RZ, R5 ;  /* 0x000000ffff177224 */ /* 0x001fe200078e0005 */
[----:B------:R-:W-:Y:S06]  /*5240*/  BRA `(.L_x_6558) ;  /* 0x0000000800dc7947 */ /* 0x000fec0003800000 */
.L_x_6563:
[----:B------:R0:W5:Y:S01]  /*5250*/  LDG.E R23, desc[UR36][R6.64+0x4] ;  /* 0x0000042406177981 */ /* 0x000162000c1e1900 */
[----:B------:R-:W-:Y:S05]  /*5260*/  BRA `(.L_x_6558) ;  /* 0x0000000800d47947 */ /* 0x000fea0003800000 */
.L_x_6553:
        /* <DEDUP_REMOVED lines=12> */
.L_x_6567:
[----:B------:R0:W5:Y:S01]  /*5330*/  LDG.E R23, desc[UR36][R6.64+0x4] ;  /* 0x0000042406177981 */ /* 0x000162000c1e1900 */
[----:B------:R-:W-:Y:S05]  /*5340*/  BRA `(.L_x_6558) ;  /* 0x00000008009c7947 */ /* 0x000fea0003800000 */
.L_x_6566:
        /* <DEDUP_REMOVED lines=26> */
[----:B------:R-:W0:Y:S02]  /*54f0*/  F2F.F64.F32 R4, R5 ;  /* 0x0000000500047310 */ /* 0x000e240000201800 */
[----:B0-----:R-:W-:Y:S01]  /*5500*/  IMAD.MOV.U32 R23, RZ, RZ, R5 ;  /* 0x000000ffff177224 */ /* 0x001fe200078e0005 */
[----:B------:R-:W-:Y:S06]  /*5510*/  BRA `(.L_x_6558) ;  /* 0x0000000800287947 */ /* 0x000fec0003800000 */
.L_x_6569:
        /* <DEDUP_REMOVED lines=13> */
[----:B------:R-:W0:Y:S02]  /*55f0*/  F2F.F64.F32 R4, R0 ;  /* 0x0000000000047310 */ /* 0x000e240000201800 */
[----:B0-----:R-:W-:Y:S01]  /*5600*/  IMAD.MOV.U32 R23, RZ, RZ, R5 ;  /* 0x000000ffff177224 */ /* 0x001fe200078e0005 */
[----:B------:R-:W-:Y:S06]  /*5610*/  BRA `(.L_x_6558) ;  /* 0x0000000400e87947 */ /* 0x000fec0003800000 */
.L_x_6568:
[----:B------:R-:W2:Y:S02]  /*5620*/  LDG.E.U16 R0, desc[UR36][R6.64] ;  /* 0x0000002406007981 */ /* 0x000ea4000c1e1500 */
[----:B--2---:R-:W-:-:S04]  /*5630*/  IMAD.U32 R0, R0, 0x10000, RZ ;  /* 0x0001000000007824 */ /* 0x004fc800078e00ff */
[----:B------:R-:W-:-:S04]  /*5640*/  FMUL.FTZ R0, R0, 1 ;  /* 0x3f80000000007820 */ /* 0x000fc80000410000 */
[----:B------:R-:W0:Y:S02]  /*5650*/  F2F.F64.F32 R4, R0 ;  /* 0x0000000000047310 */ /* 0x000e240000201800 */
[----:B0-----:R-:W-:Y:S01]  /*5660*/  IMAD.MOV.U32 R23, RZ, RZ, R5 ;  /* 0x000000ffff177224 */ /* 0x001fe200078e0005 */
[----:B------:R-:W-:Y:S06]  /*5670*/  BRA `(.L_x_6558) ;  /* 0x0000000400d07947 */ /* 0x000fec0003800000 */
.L_x_6565:
        /* <DEDUP_REMOVED lines=9> */
[----:B--2---:R-:W0:Y:S02]  /*5710*/  I2F.F64.U16 R4, R4 ;  /* 0x0000000400047312 */ /* 0x004e240000101800 */
[----:B0-----:R-:W-:Y:S01]  /*5720*/  IMAD.MOV.U32 R23, RZ, RZ, R5 ;  /* 0x000000ffff177224 */ /* 0x001fe200078e0005 */
[----:B------:R-:W-:Y:S06]  /*5730*/  BRA `(.L_x_6558) ;  /* 0x0000000400a07947 */ /* 0x000fec0003800000 */
.L_x_6572:
        /* <DEDUP_REMOVED lines=21> */
.L_x_6576:
[----:B------:R-:W-:Y:S05]  /*5890*/  BSYNC B1 ;  /* 0x0000000000017941 */ /* 0x000fea0003800000 */
.L_x_6575:
[----:B------:R-:W-:Y:S01]  /*58a0*/  LEA R5, R0, 0x3b800000, 0x17 ;  /* 0x3b80000000057811 */ /* 0x000fe200078eb8ff */
[----:B------:R-:W-:-:S05]  /*58b0*/  IMAD.SHL.U32 R0, R3, 0x100000, RZ ;  /* 0x0010000003007824 */ /* 0x000fca00078e00ff */
[----:B------:R-:W-:-:S07]  /*58c0*/  LOP3.LUT R0, R5, R0, R6, 0xfe, !PT ;  /* 0x0000000005007212 */ /* 0x000fce00078efe06 */
.L_x_6574:
[----:B------:R-:W-:Y:S05]  /*58d0*/  BSYNC B0 ;  /* 0x0000000000007941 */ /* 0x000fea0003800000 */
.L_x_6573:
[----:B------:R-:W-:-:S04]  /*58e0*/  FMUL.FTZ R0, R0, 1 ;  /* 0x3f80000000007820 */ /* 0x000fc80000410000 */
[----:B------:R-:W0:Y:S02]  /*58f0*/  F2F.F64.F32 R4, R0 ;  /* 0x0000000000047310 */ /* 0x000e240000201800 */
[----:B0-----:R-:W-:Y:S01]  /*5900*/  IMAD.MOV.U32 R23, RZ, RZ, R5 ;  /* 0x000000ffff177224 */ /* 0x001fe200078e0005 */
[----:B------:R-:W-:Y:S06]  /*5910*/  BRA `(.L_x_6558) ;  /* 0x0000000400287947 */ /* 0x000fec0003800000 */
.L_x_6571:
        /* <DEDUP_REMOVED lines=21> */
.L_x_6580:
[----:B------:R-:W-:Y:S05]  /*5a70*/  BSYNC B1 ;  /* 0x0000000000017941 */ /* 0x000fea0003800000 */
.L_x_6579:
[----:B------:R-:W-:Y:S01]  /*5a80*/  LEA R5, R0, 0x37800000, 0x17 ;  /* 0x3780000000057811 */ /* 0x000fe200078eb8ff */
[----:B------:R-:W-:-:S05]  /*5a90*/  IMAD.SHL.U32 R0, R3, 0x200000, RZ ;  /* 0x0020000003007824 */ /* 0x000fca00078e00ff */
[----:B------:R-:W-:-:S07]  /*5aa0*/  LOP3.LUT R0, R5, R0, R6, 0xfe, !PT ;  /* 0x0000000005007212 */ /* 0x000fce00078efe06 */
.L_x_6578:
[----:B------:R-:W-:Y:S05]  /*5ab0*/  BSYNC B0 ;  /* 0x0000000000007941 */ /* 0x000fea0003800000 */
.L_x_6577:
[----:B------:R-:W-:-:S04]  /*5ac0*/  FMUL.FTZ R0, R0, 1 ;  /* 0x3f80000000007820 */ /* 0x000fc80000410000 */
[----:B------:R-:W0:Y:S02]  /*5ad0*/  F2F.F64.F32 R4, R0 ;  /* 0x0000000000047310 */ /* 0x000e240000201800 */
[----:B0-----:R-:W-:Y:S01]  /*5ae0*/  IMAD.MOV.U32 R23, RZ, RZ, R5 ;  /* 0x000000ffff177224 */ /* 0x001fe200078e0005 */
[----:B------:R-:W-:Y:S06]  /*5af0*/  BRA `(.L_x_6558) ;  /* 0x0000000000b07947 */ /* 0x000fec0003800000 */
.L_x_6570:
        /* <DEDUP_REMOVED lines=14> */
.L_x_6584:
[----:B------:R-:W-:Y:S05]  /*5be0*/  BSYNC B0 ;  /* 0x0000000000007941 */ /* 0x000fea0003800000 */
.L_x_6583:
[----:B------:R-:W-:-:S04]  /*5bf0*/  FMUL.FTZ R0, R0, 1 ;  /* 0x3f80000000007820 */ /* 0x000fc80000410000 */
[----:B------:R-:W0:Y:S02]  /*5c00*/  F2F.F64.F32 R4, R0 ;  /* 0x0000000000047310 */ /* 0x000e240000201800 */
[----:B0-----:R-:W-:Y:S01]  /*5c10*/  IMAD.MOV.U32 R23, RZ, RZ, R5 ;  /* 0x000000ffff177224 */ /* 0x001fe200078e0005 */
[----:B------:R-:W-:Y:S06]  /*5c20*/  BRA `(.L_x_6558) ;  /* 0x0000000000647947 */ /* 0x000fec0003800000 */
.L_x_6557:
        /* <DEDUP_REMOVED lines=16> */
.L_x_6585:
[----:B------:R-:W-:Y:S01]  /*5d30*/  IMAD.MOV.U32 R23, RZ, RZ, RZ ;  /* 0x000000ffff177224 */ /* 0x000fe200078e00ff */
[----:B------:R-:W-:Y:S06]  /*5d40*/  BRA `(.L_x_6558) ;  /* 0x00000000001c7947 */ /* 0x000fec0003800000 */
.L_x_6582:
[----:B------:R-:W2:Y:S02]  /*5d50*/  LDG.E.64 R4, desc[UR36][R6.64] ;  /* 0x0000002406047981 */ /* 0x000ea4000c1e1b00 */
[----:B--2---:R-:W0:Y:S02]  /*5d60*/  I2F.F64.U64 R4, R4 ;  /* 0x0000000400047312 */ /* 0x004e240000301800 */
[----:B0-----:R-:W-:Y:S01]  /*5d70*/  IMAD.MOV.U32 R23, RZ, RZ, R5 ;  /* 0x000000ffff177224 */ /* 0x001fe200078e0005 */
[----:B------:R-:W-:Y:S06]  /*5d80*/  BRA `(.L_x_6558) ;  /* 0x00000000000c7947 */ /* 0x000fec0003800000 */
.L_x_6581:
[----:B------:R-:W2:Y:S02]  /*5d90*/  LDG.E R4, desc[UR36][R6.64] ;  /* 0x0000002406047981 */ /* 0x000ea4000c1e1900 */
[----:B--2---:R-:W0:Y:S02]  /*5da0*/  I2F.F64.U32 R4, R4 ;  /* 0x0000000400047312 */ /* 0x004e240000201800 */
[----:B0-----:R-:W-:-:S07]  /*5db0*/  IMAD.MOV.U32 R23, RZ, RZ, R5 ;  /* 0x000000ffff177224 */ /* 0x001fce00078e0005 */
.L_x_6558:
[----:B------:R-:W-:-:S07]  /*5dc0*/  VIADD R2, R2, 0x80 ;  /* 0x0000008002027836 */ /* 0x000fce0000000000 */
.L_x_6519:
[----:B------:R-:W-:Y:S05]  /*5dd0*/  BSYNC B6 ;  /* 0x0000000000067941 */ /* 0x000fea0003800000 */
.L_x_6518:
[----:B------:R-:W-:Y:S01]  /*5de0*/  ISETP.GE.AND P0, PT, R2, R19, PT ;  /* 0x000000130200720c */ /* 0x000fe20003f06270 */
[----:B------:R-:W-:Y:S01]  /*5df0*/  BSSY B6, `(.L_x_6586) ;  /* 0x00001e7000067945 */ /* 0x000fe20003800000 */
[----:B------:R-:W-:-:S11]  /*5e00*/  CS2R R16, SRZ ;  /* 0x0000000000107805 */ /* 0x000fd6000001ff00 */
        /* <DEDUP_REMOVED lines=21> */
.L_x_6591:
[----:B------:R-:W2:Y:S02]  /*5f60*/  LDG.E.U8 R4, desc[UR36][R4.64] ;  /* 0x0000002404047981 */ /* 0x000ea4000c1e1100 */
[----:B--2---:R0:W2:Y:S01]  /*5f70*/  I2F.F64.U16 R16, R4 ;  /* 0x0000000400107312 */ /* 0x0040a20000101800 */
[----:B------:R-:W-:Y:S05]  /*5f80*/  BRA `(.L_x_6593) ;  /* 0x0000000c00707947 */ /* 0x000fea0003800000 */
.L_x_6590:
        /* <DEDUP_REMOVED lines=9> */
.L_x_6595:
[----:B------:R-:W2:Y:S02]  /*6020*/  LDG.E R4, desc[UR36][R4.64] ;  /* 0x0000002404047981 */ /* 0x000ea4000c1e1900 */
[----:B--2---:R0:W2:Y:S01]  /*6030*/  I2F.F64 R16, R4 ;  /* 0x0000000400107312 */ /* 0x0040a20000201c00 */
[----:B------:R-:W-:Y:S05]  /*6040*/  BRA `(.L_x_6593) ;  /* 0x0000000c00407947 */ /* 0x000fea0003800000 */
.L_x_6594:
[----:B------:R-:W2:Y:S02]  /*6050*/  LDG.E.U16 R4, desc[UR36][R4.64] ;  /* 0x0000002404047981 */ /* 0x000ea4000c1e1500 */
[----:B--2---:R0:W2:Y:S01]  /*6060*/  I2F.F64.S16 R16, R4 ;  /* 0x0000000400107312 */ /* 0x0040a20000101c00 */
[----:B------:R-:W-:Y:S05]  /*6070*/  BRA `(.L_x_6593) ;  /* 0x0000000c00347947 */ /* 0x000fea0003800000 */
.L_x_6589:
        /* <DEDUP_REMOVED lines=10> */
.L_x_6597:
[----:B------:R-:W2:Y:S02]  /*6120*/  LDG.E.U16 R0, desc[UR36][R4.64] ;  /* 0x0000002404007981 */ /* 0x000ea4000c1e1500 */
[----:B--2---:R-:W-:-:S05]  /*6130*/  HADD2.F32 R0, -RZ, R0.H0_H0 ;  /* 0x20000000ff007230 */ /* 0x004fca0000004100 */
[----:B------:R-:W-:-:S04]  /*6140*/  FMUL.FTZ R0, R0, 1 ;  /* 0x3f80000000007820 */ /* 0x000fc80000410000 */
[----:B------:R0:W2:Y:S01]  /*6150*/  F2F.F64.F32 R16, R0 ;  /* 0x0000000000107310 */ /* 0x0000a20000201800 */
[----:B------:R-:W-:Y:S05]  /*6160*/  BRA `(.L_x_6593) ;  /* 0x0000000800f87947 */ /* 0x000fea0003800000 */
.L_x_6596:
        /* <DEDUP_REMOVED lines=10> */
.L_x_6599:
[----:B------:R-:W2:Y:S02]  /*6210*/  LDG.E.U16 R4, desc[UR36][R4.64] ;  /* 0x0000002404047981 */ /* 0x000ea4000c1e1500 */
[----:B--2---:R-:W-:-:S05]  /*6220*/  HADD2.F32 R0, -RZ, R4.H0_H0 ;  /* 0x20000004ff007230 */ /* 0x004fca0000004100 */
[----:B------:R-:W-:-:S04]  /*6230*/  FMUL.FTZ R0, R0, 1 ;  /* 0x3f80000000007820 */ /* 0x000fc80000410000 */
[----:B------:R0:W2:Y:S01]  /*6240*/  F2F.F64.F32 R16, R0 ;  /* 0x0000000000107310 */ /* 0x0000a20000201800 */
[----:B------:R-:W-:Y:S05]  /*6250*/  BRA `(.L_x_6593) ;  /* 0x0000000800bc7947 */ /* 0x000fea0003800000 */
.L_x_6598:
[----:B------:R0:W5:Y:S01]  /*6260*/  LDG.E.64 R16, desc[UR36][R4.64] ;  /* 0x0000002404107981 */ /* 0x000162000c1e1b00 */
[----:B------:R-:W-:Y:S05]  /*6270*/  BRA `(.L_x_6593) ;  /* 0x0000000800b47947 */ /* 0x000fea0003800000 */
.L_x_6588:
        /* <DEDUP_REMOVED lines=13> */
.L_x_6602:
[----:B------:R0:W5:Y:S01]  /*6350*/  LDG.E.64 R16, desc[UR36][R4.64] ;  /* 0x0000002404107981 */ /* 0x000162000c1e1b00 */
[----:B------:R-:W-:Y:S05]  /*6360*/  BRA `(.L_x_6593) ;  /* 0x0000000800787947 */ /* 0x000fea0003800000 */
.L_x_6601:
        /* <DEDUP_REMOVED lines=28> */
.L_x_6604:
        /* <DEDUP_REMOVED lines=15> */
.L_x_6603:
[----:B------:R-:W2:Y:S02]  /*6620*/  LDG.E.U16 R0, desc[UR36][R4.64] ;  /* 0x0000002404007981 */ /* 0x000ea4000c1e1500 */
[----:B--2---:R-:W-:-:S04]  /*6630*/  IMAD.U32 R0, R0, 0x10000, RZ ;  /* 0x0001000000007824 */ /* 0x004fc800078e00ff */
[----:B------:R-:W-:-:S04]  /*6640*/  FMUL.FTZ R0, R0, 1 ;  /* 0x3f80000000007820 */ /* 0x000fc80000410000 */
[----:B------:R0:W2:Y:S01]  /*6650*/  F2F.F64.F32 R16, R0 ;  /* 0x0000000000107310 */ /* 0x0000a20000201800 */
[----:B------:R-:W-:Y:S05]  /*6660*/  BRA `(.L_x_6593) ;  /* 0x0000000400b87947 */ /* 0x000fea0003800000 */
.L_x_6600:
        /* <DEDUP_REMOVED lines=11> */
.L_x_6607:
        /* <DEDUP_REMOVED lines=21> */
.L_x_6611:
[----:B------:R-:W-:Y:S05]  /*6870*/  BSYNC B1 ;  /* 0x0000000000017941 */ /* 0x000fea0003800000 */
.L_x_6610:
[----:B------:R-:W-:Y:S01]  /*6880*/  LEA R5, R0, 0x3b800000, 0x17 ;  /* 0x3b80000000057811 */ /* 0x000fe200078eb8ff */
[----:B------:R-:W-:-:S05]  /*6890*/  IMAD.SHL.U32 R0, R3, 0x100000, RZ ;  /* 0x0010000003007824 */ /* 0x000fca00078e00ff */
[----:B------:R-:W-:-:S07]  /*68a0*/  LOP3.LUT R0, R5, R0, R6, 0xfe, !PT ;  /* 0x0000000005007212 */ /* 0x000fce00078efe06 */
.L_x_6609:
[----:B------:R-:W-:Y:S05]  /*68b0*/  BSYNC B0 ;  /* 0x0000000000007941 */ /* 0x000fea0003800000 */
.L_x_6608:
[----:B------:R-:W-:-:S04]  /*68c0*/  FMUL.FTZ R0, R0, 1 ;  /* 0x3f80000000007820 */ /* 0x000fc80000410000 */
[----:B------:R0:W2:Y:S01]  /*68d0*/  F2F.F64.F32 R16, R0 ;  /* 0x0000000000107310 */ /* 0x0000a20000201800 */
[----:B------:R-:W-:Y:S05]  /*68e0*/  BRA `(.L_x_6593) ;  /* 0x0000000400187947 */ /* 0x000fea0003800000 */
.L_x_6606:
        /* <DEDUP_REMOVED lines=21> */
.L_x_6615:
[----:B------:R-:W-:Y:S05]  /*6a40*/  BSYNC B1 ;  /* 0x0000000000017941 */ /* 0x000fea0003800000 */
.L_x_6614:
[----:B------:R-:W-:Y:S01]  /*6a50*/  LEA R5, R0, 0x37800000, 0x17 ;  /* 0x3780000000057811 */ /* 0x000fe200078eb8ff */
[----:B------:R-:W-:-:S05]  /*6a60*/  IMAD.SHL.U32 R0, R3, 0x200000, RZ ;  /* 0x0020000003007824 */ /* 0x000fca00078e00ff */
[----:B------:R-:W-:-:S07]  /*6a70*/  LOP3.LUT R0, R5, R0, R6, 0xfe, !PT ;  /* 0x0000000005007212 */ /* 0x000fce00078efe06 */
.L_x_6613:
[----:B------:R-:W-:Y:S05]  /*6a80*/  BSYNC B0 ;  /* 0x0000000000007941 */ /* 0x000fea0003800000 */
.L_x_6612:
[----:B------:R-:W-:-:S04]  /*6a90*/  FMUL.FTZ R0, R0, 1 ;  /* 0x3f80000000007820 */ /* 0x000fc80000410000 */
[----:B------:R0:W2:Y:S01]  /*6aa0*/  F2F.F64.F32 R16, R0 ;  /* 0x0000000000107310 */ /* 0x0000a20000201800 */
[----:B------:R-:W-:Y:S05]  /*6ab0*/  BRA `(.L_x_6593) ;  /* 0x0000000000a47947 */ /* 0x000fea0003800000 */
.L_x_6605:
        /* <DEDUP_REMOVED lines=14> */
.L_x_6619:
[----:B------:R-:W-:Y:S05]  /*6ba0*/  BSYNC B0 ;  /* 0x0000000000007941 */ /* 0x000fea0003800000 */
.L_x_6618:
[----:B------:R-:W-:-:S04]  /*6bb0*/  FMUL.FTZ R0, R0, 1 ;  /* 0x3f80000000007820 */ /* 0x000fc80000410000 */
[----:B------:R0:W2:Y:S01]  /*6bc0*/  F2F.F64.F32 R16, R0 ;  /* 0x0000000000107310 */ /* 0x0000a20000201800 */
[----:B------:R-:W-:Y:S05]  /*6bd0*/  BRA `(.L_x_6593) ;  /* 0x00000000005c7947 */ /* 0x000fea0003800000 */
.L_x_6592:
        /* <DEDUP_REMOVED lines=16> */
.L_x_6620:
[----:B------:R-:W-:Y:S01]  /*6ce0*/  CS2R R16, SRZ ;  /* 0x0000000000107805 */ /* 0x000fe2000001ff00 */
[----:B------:R-:W-:Y:S06]  /*6cf0*/  BRA `(.L_x_6593) ;  /* 0x0000000000147947 */ /* 0x000fec0003800000 */
.L_x_6617:
[----:B------:R-:W2:Y:S02]  /*6d00*/  LDG.E.64 R16, desc[UR36][R4.64] ;  /* 0x0000002404107981 */ /* 0x000ea4000c1e1b00 */
[----:B--2---:R-:W0:Y:S01]  /*6d10*/  I2F.F64.U64 R16, R16 ;  /* 0x0000001000107312 */ /* 0x004e220000301800 */
[----:B------:R-:W-:Y:S05]  /*6d20*/  BRA `(.L_x_6593) ;  /* 0x0000000000087947 */ /* 0x000fea0003800000 */
.L_x_6616:
[----:B------:R-:W2:Y:S02]  /*6d30*/  LDG.E R4, desc[UR36][R4.64] ;  /* 0x0000002404047981 */ /* 0x000ea4000c1e1900 */
[----:B--2---:R0:W2:Y:S02]  /*6d40*/  I2F.F64.U32 R16, R4 ;  /* 0x0000000400107312 */ /* 0x0040a40000201800 */
.L_x_6593:
        /* <DEDUP_REMOVED lines=20> */
.L_x_6624:
[----:B------:R-:W2:Y:S02]  /*6e90*/  LDG.E.U8 R24, desc[UR36][R2.64] ;  /* 0x0000002402187981 */ /* 0x000ea4000c1e1100 */
[----:B--2---:R-:W0:Y:S01]  /*6ea0*/  I2F.F64.U16 R24, R24 ;  /* 0x0000001800187312 */ /* 0x004e220000101800 */
[----:B------:R-:W-:Y:S05]  /*6eb0*/  BRA `(.L_x_6587) ;  /* 0x0000000c00687947 */ /* 0x000fea0003800000 */
.L_x_6623:
[----:B------:R-:W-:-:S13]  /*6ec0*/  ISETP.NE.AND P0, PT, R0, 0x2, PT ;  /* 0x000000020000780c */ /* 0x000fda0003f05270 */
[----:B------:R-:W-:Y:S05]  /*6ed0*/  @!P0 BRA `(.L_x_6626) ;  /* 0x0000000000288947 */ /* 0x000fea0003800000 */
[----:B------:R-:W-:-:S13]  /*6ee0*/  ISETP.NE.AND P0, PT, R0, 0x3, PT ;  /* 0x000000030000780c */ /* 0x000fda0003f05270 */
[----:B------:R-:W-:Y:S05]  /*6ef0*/  @!P0 BRA `(.L_x_6627) ;  /* 0x0000000000148947 */ /* 0x000fea0003800000 */
[----:B------:R-:W-:-:S13]  /*6f00*/  ISETP.NE.AND P0, PT, R0, 0x4, PT ;  /* 0x000000040000780c */ /* 0x000fda0003f05270 */
[----:B------:R-:W-:Y:S05]  /*6f10*/  @P0 BRA `(.L_x_6625) ;  /* 0x0000000800f80947 */ /* 0x000fea0003800000 */
[----:B------:R-:W2:Y:S02]  /*6f20*/  LDG.E.64 R2, desc[UR36][R2.64] ;  /* 0x0000002402027981 */ /* 0x000ea4000c1e1b00 */
[----:B--2---:R0:W1:Y:S01]  /*6f30*/  I2F.F64.S64 R24, R2 ;  /* 0x0000000200187312 */ /* 0x0040620000301c00 */
[----:B------:R-:W-:Y:S05]  /*6f40*/  BRA `(.L_x_6587) ;  /* 0x0000000c00447947 */ /* 0x000fea0003800000 */
.L_x_6627:
[----:B------:R-:W2:Y:S02]  /*6f50*/  LDG.E R24, desc[UR36][R2.64] ;  /* 0x0000002402187981 */ /* 0x000ea4000c1e1900 */
[----:B--2---:R-:W0:Y:S01]  /*6f60*/  I2F.F64 R24, R24 ;  /* 0x0000001800187312 */ /* 0x004e220000201c00 */
[----:B------:R-:W-:Y:S05]  /*6f70*/  BRA `(.L_x_6587) ;  /* 0x0000000c00387947 */ /* 0x000fea0003800000 */
.L_x_6626:
[----:B------:R-:W2:Y:S02]  /*6f80*/  LDG.E.U16 R24, desc[UR36][R2.64] ;  /* 0x0000002402187981 */ /* 0x000ea4000c1e1500 */
[----:B--2---:R-:W0:Y:S01]  /*6f90*/  I2F.F64.S16 R24, R24 ;  /* 0x0000001800187312 */ /* 0x004e220000101c00 */
[----:B------:R-:W-:Y:S05]  /*6fa0*/  BRA `(.L_x_6587) ;  /* 0x0000000c002c7947 */ /* 0x000fea0003800000 */
.L_x_6622:
        /* <DEDUP_REMOVED lines=10> */
.L_x_6629:
[----:B------:R-:W2:Y:S02]  /*7050*/  LDG.E.U16 R0, desc[UR36][R2.64] ;  /* 0x0000002402007981 */ /* 0x000ea4000c1e1500 */
[----:B--2---:R-:W-:-:S05]  /*7060*/  HADD2.F32 R0, -RZ, R0.H0_H0 ;  /* 0x20000000ff007230 */ /* 0x004fca0000004100 */
[----:B------:R-:W-:-:S04]  /*7070*/  FMUL.FTZ R0, R0, 1 ;  /* 0x3f80000000007820 */ /* 0x000fc80000410000 */
[----:B------:R0:W1:Y:S01]  /*7080*/  F2F.F64.F32 R24, R0 ;  /* 0x0000000000187310 */ /* 0x0000620000201800 */
[----:B------:R-:W-:Y:S05]  /*7090*/  BRA `(.L_x_6587) ;  /* 0x0000000800f07947 */ /* 0x000fea0003800000 */
.L_x_6628:
        /* <DEDUP_REMOVED lines=10> */
.L_x_6631:
[----:B------:R-:W2:Y:S02]  /*7140*/  LDG.E.U16 R2, desc[UR36][R2.64] ;  /* 0x0000002402027981 */ /* 0x000ea4000c1e1500 */
[----:B--2---:R-:W-:-:S05]  /*7150*/  HADD2.F32 R0, -RZ, R2.H0_H0 ;  /* 0x20000002ff007230 */ /* 0x004fca0000004100 */
[----:B------:R-:W-:-:S04]  /*7160*/  FMUL.FTZ R0, R0, 1 ;  /* 0x3f80000000007820 */ /* 0x000fc80000410000 */
[----:B------:R0:W1:Y:S01]  /*7170*/  F2F.F64.F32 R24, R0 ;  /* 0x0000000000187310 */ /* 0x0000620000201800 */
[----:B------:R-:W-:Y:S05]  /*7180*/  BRA `(.L_x_6587) ;  /* 0x0000000800b47947 */ /* 0x000fea0003800000 */
.L_x_6630:
[----:B------:R0:W5:Y:S01]  /*7190*/  LDG.E R25, desc[UR36][R2.64+0x4] ;  /* 0x0000042402197981 */ /* 0x000162000c1e1900 */
[----:B------:R-:W-:Y:S05]  /*71a0*/  BRA `(.L_x_6587) ;  /* 0x0000000800ac7947 */ /* 0x000fea0003800000 */
.L_x_6621:
        /* <DEDUP_REMOVED lines=12> */
.L_x_6634:
[----:B------:R0:W5:Y:S01]  /*7270*/  LDG.E R25, desc[UR36][R2.64+0x4] ;  /* 0x0000042402197981 */ /* 0x000162000c1e1900 */
[----:B------:R-:W-:Y:S05]  /*7280*/  BRA `(.L_x_6587) ;  /* 0x0000000800747947 */ /* 0x000fea0003800000 */
.L_x_6633:
        /* <DEDUP_REMOVED lines=28> */
.L_x_6636:
        /* <DEDUP_REMOVED lines=15> */
.L_x_6635:
[----:B------:R-:W2:Y:S02]  /*7540*/  LDG.E.U16 R0, desc[UR36][R2.64] ;  /* 0x0000002402007981 */ /* 0x000ea4000c1e1500 */
[----:B--2---:R-:W-:-:S04]  /*7550*/  IMAD.U32 R0, R0, 0x10000, RZ ;  /* 0x0001000000007824 */ /* 0x004fc800078e00ff */
[----:B------:R-:W-:-:S04]  /*7560*/  FMUL.FTZ R0, R0, 1 ;  /* 0x3f80000000007820 */ /* 0x000fc80000410000 */
[----:B------:R0:W1:Y:S01]  /*7570*/  F2F.F64.F32 R24, R0 ;  /* 0x0000000000187310 */ /* 0x0000620000201800 */
[----:B------:R-:W-:Y:S05]  /*7580*/  BRA `(.L_x_6587) ;  /* 0x0000000400b47947 */ /* 0x000fea0003800000 */
.L_x_6632:
        /* <DEDUP_REMOVED lines=11> */
.L_x_6639:
        /* <DEDUP_REMOVED lines=21> */
.L_x_6643:
[----:B------:R-:W-:Y:S05]  /*7790*/  BSYNC B1 ;  /* 0x0000000000017941 */ /* 0x000fea0003800000 */
.L_x_6642:
[----:B------:R-:W-:Y:S01]  /*77a0*/  LEA R3, R0, 0x3b800000, 0x17 ;  /* 0x3b80000000037811 */ /* 0x000fe200078eb8ff */
[----:B------:R-:W-:-:S05]  /*77b0*/  IMAD.SHL.U32 R0, R2, 0x100000, RZ ;  /* 0x0010000002007824 */ /* 0x000fca00078e00ff */
[----:B------:R-:W-:-:S07]  /*77c0*/  LOP3.LUT R0, R3, R0, R4, 0xfe, !PT ;  /* 0x0000000003007212 */ /* 0x000fce00078efe04 */
.L_x_6641:
[----:B------:R-:W-:Y:S05]  /*77d0*/  BSYNC B0 ;  /* 0x0000000000007941 */ /* 0x000fea0003800000 */
.L_x_6640:
[----:B------:R-:W-:-:S04]  /*77e0*/  FMUL.FTZ R0, R0, 1 ;  /* 0x3f80000000007820 */ /* 0x000fc80000410000 */
[----:B------:R0:W1:Y:S01]  /*77f0*/  F2F.F64.F32 R24, R0 ;  /* 0x0000000000187310 */ /* 0x0000620000201800 */
[----:B------:R-:W-:Y:S05]  /*7800*/  BRA `(.L_x_6587) ;  /* 0x0000000400147947 */ /* 0x000fea0003800000 */
.L_x_6638:
        /* <DEDUP_REMOVED lines=21> */
.L_x_6647:
[----:B------:R-:W-:Y:S05]  /*7960*/  BSYNC B1 ;  /* 0x0000000000017941 */ /* 0x000fea0003800000 */
.L_x_6646:
[----:B------:R-:W-:Y:S01]  /*7970*/  LEA R3, R0, 0x37800000, 0x17 ;  /* 0x3780000000037811 */ /* 0x000fe200078eb8ff */
[----:B------:R-:W-:-:S05]  /*7980*/  IMAD.SHL.U32 R0, R2, 0x200000, RZ ;  /* 0x0020000002007824 */ /* 0x000fca00078e00ff */
[----:B------:R-:W-:-:S07]  /*7990*/  LOP3.LUT R0, R3, R0, R4, 0xfe, !PT ;  /* 0x0000000003007212 */ /* 0x000fce00078efe04 */
.L_x_6645:
[----:B------:R-:W-:Y:S05]  /*79a0*/  BSYNC B0 ;  /* 0x0000000000007941 */ /* 0x000fea0003800000 */
.L_x_6644:
[----:B------:R-:W-:-:S04]  /*79b0*/  FMUL.FTZ R0, R0, 1 ;  /* 0x3f80000000007820 */ /* 0x000fc80000410000 */
[----:B------:R0:W1:Y:S01]  /*79c0*/  F2F.F64.F32 R24, R0 ;  /* 0x0000000000187310 */ /* 0x0000620000201800 */
[----:B------:R-:W-:Y:S05]  /*79d0*/  BRA `(.L_x_6587) ;  /* 0x0000000000a07947 */ /* 0x000fea0003800000 */
.L_x_6637:
        /* <DEDUP_REMOVED lines=14> */
.L_x_6651:
[----:B------:R-:W-:Y:S05]  /*7ac0*/  BSYNC B0 ;  /* 0x0000000000007941 */ /* 0x000fea0003800000 */
.L_x_6650:
[----:B------:R-:W-:-:S04]  /*7ad0*/  FMUL.FTZ R0, R0, 1 ;  /* 0x3f80000000007820 */ /* 0x000fc80000410000 */
[----:B------:R0:W1:Y:S01]  /*7ae0*/  F2F.F64.F32 R24, R0 ;  /* 0x0000000000187310 */ /* 0x0000620000201800 */
[----:B------:R-:W-:Y:S05]  /*7af0*/  BRA `(.L_x_6587) ;  /* 0x0000000000587947 */ /* 0x000fea0003800000 */
.L_x_6625:
        /* <DEDUP_REMOVED lines=16> */
.L_x_6652:
[----:B------:R-:W-:Y:S05]  /*7c00*/  BRA `(.L_x_6587) ;  /* 0x0000000000147947 */ /* 0x000fea0003800000 */
.L_x_6649:
[----:B------:R-:W2:Y:S02]  /*7c10*/  LDG.E.64 R2, desc[UR36][R2.64] ;  /* 0x0000002402027981 */ /* 0x000ea4000c1e1b00 */
[----:B--2---:R0:W1:Y:S01]  /*7c20*/  I2F.F64.U64 R24, R2 ;  /* 0x0000000200187312 */ /* 0x0040620000301800 */
[----:B------:R-:W-:Y:S05]  /*7c30*/  BRA `(.L_x_6587) ;  /* 0x0000000000087947 */ /* 0x000fea0003800000 */
.L_x_6648:
[----:B------:R-:W2:Y:S02]  /*7c40*/  LDG.E R24, desc[UR36][R2.64] ;  /* 0x0000002402187981 */ /* 0x000ea4000c1e1900 */
[----:B--2---:R-:W0:Y:S02]  /*7c50*/  I2F.F64.U32 R24, R24 ;  /* 0x0000001800187312 */ /* 0x004e240000201800 */
.L_x_6587:
[----:B------:R-:W-:Y:S05]  /*7c60*/  BSYNC B6 ;  /* 0x0000000000067941 */ /* 0x000fea0003800000 */
.L_x_6586:
[----:B------:R-:W1:Y:S01]  /*7c70*/  S2R R22, SR_TID.X ;  /* 0x0000000000167919 */ /* 0x000e620000002100 */
[----:B0-----:R-:W0:Y:S01]  /*7c80*/  LDC.U8 R2, c[0x0][0x240] ;  /* 0x00009000ff027b82 */ /* 0x001e220000000000 */
[----:B--2--5:R-:W-:Y:S01]  /*7c90*/  LOP3.LUT R23, R31, 0x80000000, R23, 0xb8, !PT ;  /* 0x800000001f177812 */ /* 0x024fe200078eb817 */
[----:B------:R-:W-:Y:S01]  /*7ca0*/  BSSY B6, `(.L_x_6653) ;  /* 0x0000120000067945 */ /* 0x000fe20003800000 */
[----:B-1-34-:R-:W-:Y:S01]  /*7cb0*/  LOP3.LUT R5, R35, 0x80000000, R29, 0xb8, !PT ;  /* 0x8000000023057812 */ /* 0x01afe200078eb81d */
[----:B------:R-:W-:Y:S01]  /*7cc0*/  IMAD.MOV.U32 R4, RZ, RZ, R34 ;  /* 0x000000ffff047224 */ /* 0x000fe200078e0022 */
[----:B------:R-:W-:Y:S01]  /*7cd0*/  LOP3.LUT R17, R17, 0x80000000, R25, 0xb8, !PT ;  /* 0x8000000011117812 */ /* 0x000fe200078eb819 */
[----:B------:R-:W-:Y:S01]  /*7ce0*/  IMAD.MOV.U32 R28, RZ, RZ, R32 ;  /* 0x000000ffff1c7224 */ /* 0x000fe200078e0020 */
[----:B------:R-:W-:Y:S01]  /*7cf0*/  LOP3.LUT R29, R33, 0x80000000, R27, 0xb8, !PT ;  /* 0x80000000211d7812 */ /* 0x000fe200078eb81b */
[----:B------:R-:W-:Y:S02]  /*7d00*/  IMAD.MOV.U32 R24, RZ, RZ, R30 ;  /* 0x000000ffff187224 */ /* 0x000fe400078e001e */
[----:B------:R-:W-:Y:S01]  /*7d10*/  IMAD.MOV.U32 R25, RZ, RZ, R23 ;  /* 0x000000ffff197224 */ /* 0x000fe200078e0017 */
[----:B------:R-:W-:-:S13]  /*7d20*/  ISETP.GE.AND P0, PT, R22, R19, PT ;  /* 0x000000131600720c */ /* 0x000fda0003f06270 */
[----:B------:R-:W-:Y:S05]  /*7d30*/  @P0 BRA `(.L_x_6654) ;  /* 0x0000001000580947 */ /* 0x000fea0003800000 */
[----:B------:R-:W1:Y:S01]  /*7d40*/  LDC.64 R8, c[0x0][0x218] ;  /* 0x00008600ff087b82 */ /* 0x000e620000000a00 */
[----:B------:R-:W-:Y:S01]  /*7d50*/  IMAD R0, R18, 0x200, R22 ;  /* 0x0000020012007824 */ /* 0x000fe200078e0216 */
[----:B0-----:R-:W-:Y:S01]  /*7d60*/  PRMT R6, R2, 0x9910, RZ ;  /* 0x0000991002067816 */ /* 0x001fe200000000ff */
[----:B------:R-:W-:Y:S01]  /*7d70*/  ULDC UR4, c[0x0][0x244] ;  /* 0x0000910000047ab9 */ /* 0x000fe20000000800 */
[----:B------:R-:W-:Y:S02]  /*7d80*/  VIADD R22, R22, 0x80 ;  /* 0x0000008016167836 */ /* 0x000fe40000000000 */
        /* <DEDUP_REMOVED lines=17> */
.L_x_6658:
[----:B------:R-:W0:Y:S02]  /*7ea0*/  F2I.S64.F64.TRUNC R4, R4 ;  /* 0x0000000400047311 */ /* 0x000e24000030d900 */
[----:B0-----:R-:W-:-:S05]  /*7eb0*/  IMAD.MOV.U32 R3, RZ, RZ, R4 ;  /* 0x000000ffff037224 */ /* 0x001fca00078e0004 */
[----:B------:R0:W-:Y:S01]  /*7ec0*/  STG.E.U8 desc[UR36][R8.64], R3 ;  /* 0x0000000308007986 */ /* 0x0001e2000c101124 */
[----:B------:R-:W-:Y:S05]  /*7ed0*/  BRA `(.L_x_6654) ;  /* 0x0000000c00f07947 */ /* 0x000fea0003800000 */
.L_x_6657:
        /* <DEDUP_REMOVED lines=9> */
.L_x_6661:
[----:B------:R-:W0:Y:S02]  /*7f70*/  F2I.F64.TRUNC R5, R4 ;  /* 0x0000000400057311 */ /* 0x000e24000030d100 */
[----:B0-----:R0:W-:Y:S01]  /*7f80*/  STG.E desc[UR36][R8.64], R5 ;  /* 0x0000000508007986 */ /* 0x0011e2000c101924 */
[----:B------:R-:W-:Y:S05]  /*7f90*/  BRA `(.L_x_6654) ;  /* 0x0000000c00c07947 */ /* 0x000fea0003800000 */
.L_x_6660:
[----:B------:R-:W0:Y:S02]  /*7fa0*/  F2I.F64.TRUNC R5, R4 ;  /* 0x0000000400057311 */ /* 0x000e24000030d100 */
[----:B0-----:R0:W-:Y:S01]  /*7fb0*/  STG.E.U16 desc[UR36][R8.64], R5 ;  /* 0x0000000508007986 */ /* 0x0011e2000c101524 */
[----:B------:R-:W-:Y:S05]  /*7fc0*/  BRA `(.L_x_6654) ;  /* 0x0000000c00b47947 */ /* 0x000fea0003800000 */
.L_x_6656:
        /* <DEDUP_REMOVED lines=13> */
.L_x_6663:
        /* <DEDUP_REMOVED lines=8> */
.L_x_6662:
        /* <DEDUP_REMOVED lines=14> */
.L_x_6665:
        /* <DEDUP_REMOVED lines=9> */
.L_x_6664:
[----:B------:R0:W-:Y:S01]  /*8290*/  STG.E.64 desc[UR36][R8.64], R4 ;  /* 0x0000000408007986 */ /* 0x0001e2000c101b24 */
[----:B------:R-:W-:Y:S05]  /*82a0*/  BRA `(.L_x_6654) ;  /* 0x0000000800fc7947 */ /* 0x000fea0003800000 */
.L_x_6655:
        /* <DEDUP_REMOVED lines=12> */
.L_x_6668:
[----:B------:R-:W-:-:S05]  /*8370*/  CS2R R6, SRZ ;  /* 0x0000000000067805 */ /* 0x000fca000001ff00 */
[----:B------:R0:W-:Y:S01]  /*8380*/  STG.E.128 desc[UR36][R8.64], R4 ;  /* 0x0000000408007986 */ /* 0x0001e2000c101d24 */
[----:B------:R-:W-:Y:S05]  /*8390*/  BRA `(.L_x_6654) ;  /* 0x0000000800c07947 */ /* 0x000fea0003800000 */
.L_x_6667:
        /* <DEDUP_REMOVED lines=25> */
.L_x_6672:
[----:B------:R-:W-:Y:S05]  /*8530*/  BSYNC B0 ;  /* 0x0000000000007941 */ /* 0x000fea0003800000 */
.L_x_6671:
[----:B------:R-:W-:-:S05]  /*8540*/  LOP3.LUT R7, R0, R7, RZ, 0xfc, !PT ;  /* 0x0000000700077212 */ /* 0x000fca00078efcff */
[----:B------:R0:W-:Y:S01]  /*8550*/  STG.E.U8 desc[UR36][R8.64], R7 ;  /* 0x0000000708007986 */ /* 0x0001e2000c101124 */
[----:B------:R-:W-:Y:S05]  /*8560*/  BRA `(.L_x_6654) ;  /* 0x00000008004c7947 */ /* 0x000fea0003800000 */
.L_x_6670:
        /* <DEDUP_REMOVED lines=17> */
.L_x_6674:
[----:B------:R-:W-:Y:S01]  /*8680*/  IMAD.MOV.U32 R0, RZ, RZ, 0x7f ;  /* 0x0000007fff007424 */ /* 0x000fe200078e00ff */
[----:B------:R-:W-:-:S04]  /*8690*/  ISETP.GT.U32.AND P0, PT, R3, 0x7f800000, PT ;  /* 0x7f8000000300780c */ /* 0x000fc80003f04070 */
[----:B------:R-:W-:-:S09]  /*86a0*/  SEL R0, R0, 0x7c, P0 ;  /* 0x0000007c00007807 */ /* 0x000fd20000000000 */
.L_x_6675:
[----:B------:R-:W-:Y:S05]  /*86b0*/  BSYNC B0 ;  /* 0x0000000000007941 */ /* 0x000fea0003800000 */
.L_x_6673:
[----:B------:R-:W-:-:S04]  /*86c0*/  LOP3.LUT R3, R7, 0x80000000, RZ, 0xc0, !PT ;  /* 0x8000000007037812 */ /* 0x000fc800078ec0ff */
[----:B------:R-:W-:-:S04]  /*86d0*/  SHF.R.U32.HI R3, RZ, 0x18, R3 ;  /* 0x00000018ff037819 */ /* 0x000fc80000011603 */
[----:B------:R-:W-:-:S05]  /*86e0*/  LOP3.LUT R3, R0, R3, RZ, 0xfc, !PT ;  /* 0x0000000300037212 */ /* 0x000fca00078efcff */
[----:B------:R0:W-:Y:S01]  /*86f0*/  STG.E.U8 desc[UR36][R8.64], R3 ;  /* 0x0000000308007986 */ /* 0x0001e2000c101124 */
[----:B------:R-:W-:Y:S05]  /*8700*/  BRA `(.L_x_6654) ;  /* 0x0000000400e47947 */ /* 0x000fea0003800000 */
.L_x_6669:
        /* <DEDUP_REMOVED lines=8> */
.L_x_6666:
        /* <DEDUP_REMOVED lines=11> */
.L_x_6678:
        /* <DEDUP_REMOVED lines=21> */
.L_x_6681:
[----:B------:R-:W-:-:S04]  /*8990*/  LOP3.LUT R0, R7, 0x80000000, RZ, 0xc0, !PT ;  /* 0x8000000007007812 */ /* 0x000fc800078ec0ff */
[----:B------:R-:W-:-:S04]  /*89a0*/  SHF.R.U32.HI R0, RZ, 0x18, R0 ;  /* 0x00000018ff007819 */ /* 0x000fc80000011600 */
[----:B------:R-:W-:-:S07]  /*89b0*/  LOP3.LUT R0, R3, R0, RZ, 0xfc, !PT ;  /* 0x0000000003007212 */ /* 0x000fce00078efcff */
.L_x_6680:
[----:B------:R-:W-:Y:S05]  /*89c0*/  BSYNC B0 ;  /* 0x0000000000007941 */ /* 0x000fea0003800000 */
.L_x_6679:
[----:B------:R0:W-:Y:S01]  /*89d0*/  STG.E.U8 desc[UR36][R8.64], R0 ;  /* 0x0000000008007986 */ /* 0x0001e2000c101124 */
[----:B------:R-:W-:Y:S05]  /*89e0*/  BRA `(.L_x_6654) ;  /* 0x00000004002c7947 */ /* 0x000fea0003800000 */
.L_x_6677:
        /* <DEDUP_REMOVED lines=21> */
.L_x_6684:
[----:B------:R-:W-:-:S04]  /*8b40*/  LOP3.LUT R0, R7, 0x80000000, RZ, 0xc0, !PT ;  /* 0x8000000007007812 */ /* 0x000fc800078ec0ff */
[----:B------:R-:W-:-:S04]  /*8b50*/  SHF.R.U32.HI R0, RZ, 0x18, R0 ;  /* 0x00000018ff007819 */ /* 0x000fc80000011600 */
[----:B------:R-:W-:-:S07]  /*8b60*/  LOP3.LUT R0, R3, R0, RZ, 0xfc, !PT ;  /* 0x0000000003007212 */ /* 0x000fce00078efcff */
.L_x_6683:
[----:B------:R-:W-:Y:S05]  /*8b70*/  BSYNC B0 ;  /* 0x0000000000007941 */ /* 0x000fea0003800000 */
.L_x_6682:
[----:B------:R0:W-:Y:S01]  /*8b80*/  STG.E.U8 desc[UR36][R8.64], R0 ;  /* 0x0000000008007986 */ /* 0x0001e2000c101124 */
[----:B------:R-:W-:Y:S05]  /*8b90*/  BRA `(.L_x_6654) ;  /* 0x0000000000c07947 */ /* 0x000fea0003800000 */
.L_x_6676:
        /* <DEDUP_REMOVED lines=26> */
.L_x_6659:
        /* <DEDUP_REMOVED lines=16> */
.L_x_6687:
[----:B------:R-:W-:Y:S05]  /*8e40*/  BRA `(.L_x_6654) ;  /* 0x0000000000147947 */ /* 0x000fea0003800000 */
.L_x_6686:
[----:B------:R-:W0:Y:S02]  /*8e50*/  F2I.U64.F64.TRUNC R4, R4 ;  /* 0x0000000400047311 */ /* 0x000e24000030d800 */
[----:B0-----:R0:W-:Y:S01]  /*8e60*/  STG.E.64 desc[UR36][R8.64], R4 ;  /* 0x0000000408007986 */ /* 0x0011e2000c101b24 */
[----:B------:R-:W-:Y:S05]  /*8e70*/  BRA `(.L_x_6654) ;  /* 0x0000000000087947 */ /* 0x000fea0003800000 */
.L_x_6685:
[----:B------:R-:W0:Y:S02]  /*8e80*/  F2I.U32.F64.TRUNC R5, R4 ;  /* 0x0000000400057311 */ /* 0x000e24000030d000 */
[----:B0-----:R0:W-:Y:S02]  /*8e90*/  STG.E desc[UR36][R8.64], R5 ;  /* 0x0000000508007986 */ /* 0x0011e4000c101924 */
.L_x_6654:
[----:B------:R-:W-:Y:S05]  /*8ea0*/  BSYNC B6 ;  /* 0x0000000000067941 */ /* 0x000fea0003800000 */
.L_x_6653:
[----:B------:R-:W-:Y:S01]  /*8eb0*/  ISETP.GE.AND P0, PT, R22, R19, PT ;  /* 0x000000131600720c */ /* 0x000fe20003f06270 */
[----:B------:R-:W-:-:S12]  /*8ec0*/  BSSY B6, `(.L_x_6688) ;  /* 0x0000230000067945 */ /* 0x000fd80003800000 */
[----:B------:R-:W-:Y:S05]  /*8ed0*/  @P0 BRA `(.L_x_6689) ;  /* 0x0000002000b80947 */ /* 0x000fea0003800000 */
[----:B0-----:R-:W0:Y:S01]  /*8ee0*/  LDC.64 R4, c[0x0][0x218] ;  /* 0x00008600ff047b82 */ /* 0x001e220000000a00 */
[----:B-1----:R-:W-:Y:S01]  /*8ef0*/  IMAD R0, R18, 0x200, R22 ;  /* 0x0000020012007824 */ /* 0x002fe200078e0216 */
[----:B---3--:R-:W-:Y:S01]  /*8f00*/  PRMT R6, R2, 0x9910, RZ ;  /* 0x0000991002067816 */ /* 0x008fe200000000ff */
[----:B------:R-:W-:Y:S02]  /*8f10*/  ULDC UR4, c[0x0][0x244] ;  /* 0x0000910000047ab9 */ /* 0x000fe40000000800 */
[----:B--2-4-:R-:W-:Y:S02]  /*8f20*/  IMAD R3, R0, UR4, RZ ;  /* 0x0000000400037c24 */ /* 0x014fe4000f8e02ff */
        /* <DEDUP_REMOVED lines=16> */
.L_x_6693:
[----:B------:R-:W0:Y:S02]  /*9030*/  F2I.S64.F64.TRUNC R28, R28 ;  /* 0x0000001c001c7311 */ /* 0x000e24000030d900 */
[----:B0-----:R-:W-:-:S05]  /*9040*/  IMAD.MOV.U32 R3, RZ, RZ, R28 ;  /* 0x000000ffff037224 */ /* 0x001fca00078e001c */
[----:B------:R0:W-:Y:S01]  /*9050*/  STG.E.U8 desc[UR36][R4.64], R3 ;  /* 0x0000000304007986 */ /* 0x0001e2000c101124 */
[----:B------:R-:W-:Y:S05]  /*9060*/  BRA `(.L_x_6695) ;  /* 0x0000000c00f07947 */ /* 0x000fea0003800000 */
.L_x_6692:
        /* <DEDUP_REMOVED lines=9> */
.L_x_6697:
[----:B------:R-:W0:Y:S02]  /*9100*/  F2I.F64.TRUNC R29, R28 ;  /* 0x0000001c001d7311 */ /* 0x000e24000030d100 */
[----:B0-----:R0:W-:Y:S01]  /*9110*/  STG.E desc[UR36][R4.64], R29 ;  /* 0x0000001d04007986 */ /* 0x0011e2000c101924 */
[----:B------:R-:W-:Y:S05]  /*9120*/  BRA `(.L_x_6695) ;  /* 0x0000000c00c07947 */ /* 0x000fea0003800000 */
.L_x_6696:
[----:B------:R-:W0:Y:S02]  /*9130*/  F2I.F64.TRUNC R29, R28 ;  /* 0x0000001c001d7311 */ /* 0x000e24000030d100 */
[----:B0-----:R0:W-:Y:S01]  /*9140*/  STG.E.U16 desc[UR36][R4.64], R29 ;  /* 0x0000001d04007986 */ /* 0x0011e2000c101524 */
[----:B------:R-:W-:Y:S05]  /*9150*/  BRA `(.L_x_6695) ;  /* 0x0000000c00b47947 */ /* 0x000fea0003800000 */
.L_x_6691:
        /* <DEDUP_REMOVED lines=13> */
.L_x_6699:
        /* <DEDUP_REMOVED lines=8> */
.L_x_6698:
        /* <DEDUP_REMOVED lines=14> */
.L_x_6701:
        /* <DEDUP_REMOVED lines=9> */
.L_x_6700:
[----:B------:R4:W-:Y:S01]  /*9420*/  STG.E.64 desc[UR36][R4.64], R28 ;  /* 0x0000001c04007986 */ /* 0x0009e2000c101b24 */
[----:B------:R-:W-:Y:S05]  /*9430*/  BRA `(.L_x_6695) ;  /* 0x0000000800fc7947 */ /* 0x000fea0003800000 */
.L_x_6690:
        /* <DEDUP_REMOVED lines=12> */
.L_x_6704:
[----:B------:R-:W-:-:S05]  /*9500*/  CS2R R30, SRZ ;  /* 0x00000000001e7805 */ /* 0x000fca000001ff00 */
[----:B------:R0:W-:Y:S01]  /*9510*/  STG.E.128 desc[UR36][R4.64], R28 ;  /* 0x0000001c04007986 */ /* 0x0001e2000c101d24 */
[----:B------:R-:W-:Y:S05]  /*9520*/  BRA `(.L_x_6695) ;  /* 0x0000000800c07947 */ /* 0x000fea0003800000 */
.L_x_6703:
        /* <DEDUP_REMOVED lines=25> */
.L_x_6708:
[----:B------:R-:W-:Y:S05]  /*96c0*/  BSYNC B0 ;  /* 0x0000000000007941 */ /* 0x000fea0003800000 */
.L_x_6707:
[----:B------:R-:W-:-:S05]  /*96d0*/  LOP3.LUT R7, R0, R7, RZ, 0xfc, !PT ;  /* 0x0000000700077212 */ /* 0x000fca00078efcff */
[----:B------:R0:W-:Y:S01]  /*96e0*/  STG.E.U8 desc[UR36][R4.64], R7 ;  /* 0x0000000704007986 */ /* 0x0001e2000c101124 */
[----:B------:R-:W-:Y:S05]  /*96f0*/  BRA `(.L_x_6695) ;  /* 0x00000008004c7947 */ /* 0x000fea0003800000 */
.L_x_6706:
        /* <DEDUP_REMOVED lines=17> */
.L_x_6710:
[----:B------:R-:W-:Y:S01]  /*9810*/  IMAD.MOV.U32 R0, RZ, RZ, 0x7f ;  /* 0x0000007fff007424 */ /* 0x000fe200078e00ff */
[----:B------:R-:W-:-:S04]  /*9820*/  ISETP.GT.U32.AND P0, PT, R3, 0x7f800000, PT ;  /* 0x7f8000000300780c */ /* 0x000fc80003f04070 */
[----:B------:R-:W-:-:S09]  /*9830*/  SEL R0, R0, 0x7c, P0 ;  /* 0x0000007c00007807 */ /* 0x000fd20000000000 */
.L_x_6711:
[----:B------:R-:W-:Y:S05]  /*9840*/  BSYNC B0 ;  /* 0x0000000000007941 */ /* 0x000fea0003800000 */
.L_x_6709:
[----:B------:R-:W-:-:S04]  /*9850*/  LOP3.LUT R3, R7, 0x80000000, RZ, 0xc0, !PT ;  /* 0x8000000007037812 */ /* 0x000fc800078ec0ff */
[----:B------:R-:W-:-:S04]  /*9860*/  SHF.R.U32.HI R3, RZ, 0x18, R3 ;  /* 0x00000018ff037819 */ /* 0x000fc80000011603 */
[----:B------:R-:W-:-:S05]  /*9870*/  LOP3.LUT R3, R0, R3, RZ, 0xfc, !PT ;  /* 0x0000000300037212 */ /* 0x000fca00078efcff */
[----:B------:R0:W-:Y:S01]  /*9880*/  STG.E.U8 desc[UR36][R4.64], R3 ;  /* 0x0000000304007986 */ /* 0x0001e2000c101124 */
[----:B------:R-:W-:Y:S05]  /*9890*/  BRA `(.L_x_6695) ;  /* 0x0000000400e47947 */ /* 0x000fea0003800000 */
.L_x_6705:
        /* <DEDUP_REMOVED lines=8> */
.L_x_6702:
        /* <DEDUP_REMOVED lines=11> */
.L_x_6714:
        /* <DEDUP_REMOVED lines=21> */
.L_x_6717:
[----:B------:R-:W-:-:S04]  /*9b20*/  LOP3.LUT R0, R7, 0x80000000, RZ, 0xc0, !PT ;  /* 0x8000000007007812 */ /* 0x000fc800078ec0ff */
[----:B------:R-:W-:-:S04]  /*9b30*/  SHF.R.U32.HI R0, RZ, 0x18, R0 ;  /* 0x00000018ff007819 */ /* 0x000fc80000011600 */
[----:B------:R-:W-:-:S07]  /*9b40*/  LOP3.LUT R0, R3, R0, RZ, 0xfc, !PT ;  /* 0x0000000003007212 */ /* 0x000fce00078efcff */
.L_x_6716:
[----:B------:R-:W-:Y:S05]  /*9b50*/  BSYNC B0 ;  /* 0x0000000000007941 */ /* 0x000fea0003800000 */
.L_x_6715:
[----:B------:R0:W-:Y:S01]  /*9b60*/  STG.E.U8 desc[UR36][R4.64], R0 ;  /* 0x0000000004007986 */ /* 0x0001e2000c101124 */
[----:B------:R-:W-:Y:S05]  /*9b70*/  BRA `(.L_x_6695) ;  /* 0x00000004002c7947 */ /* 0x000fea0003800000 */
.L_x_6713:
        /* <DEDUP_REMOVED lines=21> */
.L_x_6720:
[----:B------:R-:W-:-:S04]  /*9cd0*/  LOP3.LUT R0, R7, 0x80000000, RZ, 0xc0, !PT ;  /* 0x8000000007007812 */ /* 0x000fc800078ec0ff */
[----:B------:R-:W-:-:S04]  /*9ce0*/  SHF.R.U32.HI R0, RZ, 0x18, R0 ;  /* 0x00000018ff007819 */ /* 0x000fc80000011600 */
[----:B------:R-:W-:-:S07]  /*9cf0*/  LOP3.LUT R0, R3, R0, RZ, 0xfc, !PT ;  /* 0x0000000003007212 */ /* 0x000fce00078efcff */
.L_x_6719:
[----:B------:R-:W-:Y:S05]  /*9d00*/  BSYNC B0 ;  /* 0x0000000000007941 */ /* 0x000fea0003800000 */
.L_x_6718:
[----:B------:R0:W-:Y:S01]  /*9d10*/  STG.E.U8 desc[UR36][R4.64], R0 ;  /* 0x0000000004007986 */ /* 0x0001e2000c101124 */
[----:B------:R-:W-:Y:S05]  /*9d20*/  BRA `(.L_x_6695) ;  /* 0x0000000000c07947 */ /* 0x000fea0003800000 */
.L_x_6712:
        /* <DEDUP_REMOVED lines=26> */
.L_x_6694:
        /* <DEDUP_REMOVED lines=16> */
.L_x_6723:
[----:B------:R-:W-:Y:S05]  /*9fd0*/  BRA `(.L_x_6695) ;  /* 0x0000000000147947 */ /* 0x000fea0003800000 */
.L_x_6722:
[----:B------:R-:W0:Y:S02]  /*9fe0*/  F2I.U64.F64.TRUNC R28, R28 ;  /* 0x0000001c001c7311 */ /* 0x000e24000030d800 */
[----:B0-----:R0:W-:Y:S01]  /*9ff0*/  STG.E.64 desc[UR36][R4.64], R28 ;  /* 0x0000001c04007986 */ /* 0x0011e2000c101b24 */
[----:B------:R-:W-:Y:S05]  /*a000*/  BRA `(.L_x_6695) ;  /* 0x0000000000087947 */ /* 0x000fea0003800000 */
.L_x_6721:
[----:B------:R-:W0:Y:S02]  /*a010*/  F2I.U32.F64.TRUNC R29, R28 ;  /* 0x0000001c001d7311 */ /* 0x000e24000030d000 */
[----:B0-----:R0:W-:Y:S02]  /*a020*/  STG.E desc[UR36][R4.64], R29 ;  /* 0x0000001d04007986 */ /* 0x0011e4000c101924 */
.L_x_6695:
        /* <DEDUP_REMOVED lines=24> */
.L_x_6727:
[----:B------:R-:W0:Y:S02]  /*a1b0*/  F2I.S64.F64.TRUNC R24, R24 ;  /* 0x0000001800187311 */ /* 0x000e24000030d900 */
[----:B0-----:R-:W-:-:S05]  /*a1c0*/  IMAD.MOV.U32 R3, RZ, RZ, R24 ;  /* 0x000000ffff037224 */ /* 0x001fca00078e0018 */
[----:B------:R0:W-:Y:S01]  /*a1d0*/  STG.E.U8 desc[UR36][R4.64], R3 ;  /* 0x0000000304007986 */ /* 0x0001e2000c101124 */
[----:B------:R-:W-:Y:S05]  /*a1e0*/  BRA `(.L_x_6729) ;  /* 0x0000000c00f07947 */ /* 0x000fea0003800000 */
.L_x_6726:
        /* <DEDUP_REMOVED lines=9> */
.L_x_6731:
[----:B------:R-:W0:Y:S02]  /*a280*/  F2I.F64.TRUNC R25, R24 ;  /* 0x0000001800197311 */ /* 0x000e24000030d100 */
[----:B0-----:R0:W-:Y:S01]  /*a290*/  STG.E desc[UR36][R4.64], R25 ;  /* 0x0000001904007986 */ /* 0x0011e2000c101924 */
[----:B------:R-:W-:Y:S05]  /*a2a0*/  BRA `(.L_x_6729) ;  /* 0x0000000c00c07947 */ /* 0x000fea0003800000 */
.L_x_6730:
[----:B------:R-:W0:Y:S02]  /*a2b0*/  F2I.F64.TRUNC R25, R24 ;  /* 0x0000001800197311 */ /* 0x000e24000030d100 */
[----:B0-----:R0:W-:Y:S01]  /*a2c0*/  STG.E.U16 desc[UR36][R4.64], R25 ;  /* 0x0000001904007986 */ /* 0x0011e2000c101524 */
[----:B------:R-:W-:Y:S05]  /*a2d0*/  BRA `(.L_x_6729) ;  /* 0x0000000c00b47947 */ /* 0x000fea0003800000 */
.L_x_6725:
        /* <DEDUP_REMOVED lines=13> */
.L_x_6733:
        /* <DEDUP_REMOVED lines=8> */
.L_x_6732:
        /* <DEDUP_REMOVED lines=14> */
.L_x_6735:
        /* <DEDUP_REMOVED lines=9> */
.L_x_6734:
[----:B------:R0:W-:Y:S01]  /*a5a0*/  STG.E.64 desc[UR36][R4.64], R24 ;  /* 0x0000001804007986 */ /* 0x0001e2000c101b24 */
[----:B------:R-:W-:Y:S05]  /*a5b0*/  BRA `(.L_x_6729) ;  /* 0x0000000800fc7947 */ /* 0x000fea0003800000 */
.L_x_6724:
        /* <DEDUP_REMOVED lines=12> */
.L_x_6738:
[----:B------:R-:W-:-:S05]  /*a680*/  CS2R R26, SRZ ;  /* 0x00000000001a7805 */ /* 0x000fca000001ff00 */
[----:B------:R0:W-:Y:S01]  /*a690*/  STG.E.128 desc[UR36][R4.64], R24 ;  /* 0x0000001804007986 */ /* 0x0001e2000c101d24 */
[----:B------:R-:W-:Y:S05]  /*a6a0*/  BRA `(.L_x_6729) ;  /* 0x0000000800c07947 */ /* 0x000fea0003800000 */
.L_x_6737:
        /* <DEDUP_REMOVED lines=25> */
.L_x_6742:
[----:B------:R-:W-:Y:S05]  /*a840*/  BSYNC B0 ;  /* 0x0000000000007941 */ /* 0x000fea0003800000 */
.L_x_6741:
[----:B------:R-:W-:-:S05]  /*a850*/  LOP3.LUT R7, R0, R7, RZ, 0xfc, !PT ;  /* 0x0000000700077212 */ /* 0x000fca00078efcff */
[----:B------:R0:W-:Y:S01]  /*a860*/  STG.E.U8 desc[UR36][R4.64], R7 ;  /* 0x0000000704007986 */ /* 0x0001e2000c101124 */
[----:B------:R-:W-:Y:S05]  /*a870*/  BRA `(.L_x_6729) ;  /* 0x00000008004c7947 */ /* 0x000fea0003800000 */
.L_x_6740:
        /* <DEDUP_REMOVED lines=17> */
.L_x_6744:
[----:B------:R-:W-:Y:S01]  /*a990*/  IMAD.MOV.U32 R0, RZ, RZ, 0x7f ;  /* 0x0000007fff007424 */ /* 0x000fe200078e00ff */
[----:B------:R-:W-:-:S04]  /*a9a0*/  ISETP.GT.U32.AND P0, PT, R3, 0x7f800000, PT ;  /* 0x7f8000000300780c */ /* 0x000fc80003f04070 */
[----:B------:R-:W-:-:S09]  /*a9b0*/  SEL R0, R0, 0x7c, P0 ;  /* 0x0000007c00007807 */ /* 0x000fd20000000000 */
.L_x_6745:
[----:B------:R-:W-:Y:S05]  /*a9c0*/  BSYNC B0 ;  /* 0x0000000000007941 */ /* 0x000fea0003800000 */
.L_x_6743:
[----:B------:R-:W-:-:S04]  /*a9d0*/  LOP3.LUT R3, R7, 0x80000000, RZ, 0xc0, !PT ;  /* 0x8000000007037812 */ /* 0x000fc800078ec0ff */
[----:B------:R-:W-:-:S04]  /*a9e0*/  SHF.R.U32.HI R3, RZ, 0x18, R3 ;  /* 0x00000018ff037819 */ /* 0x000fc80000011603 */
[----:B------:R-:W-:-:S05]  /*a9f0*/  LOP3.LUT R3, R0, R3, RZ, 0xfc, !PT ;  /* 0x0000000300037212 */ /* 0x000fca00078efcff */
[----:B------:R0:W-:Y:S01]  /*aa00*/  STG.E.U8 desc[UR36][R4.64], R3 ;  /* 0x0000000304007986 */ /* 0x0001e2000c101124 */
[----:B------:R-:W-:Y:S05]  /*aa10*/  BRA `(.L_x_6729) ;  /* 0x0000000400e47947 */ /* 0x000fea0003800000 */
.L_x_6739:
        /* <DEDUP_REMOVED lines=8> */
.L_x_6736:
        /* <DEDUP_REMOVED lines=11> */
.L_x_6748:
        /* <DEDUP_REMOVED lines=21> */
.L_x_6751:
[----:B------:R-:W-:-:S04]  /*aca0*/  LOP3.LUT R0, R7, 0x80000000, RZ, 0xc0, !PT ;  /* 0x8000000007007812 */ /* 0x000fc800078ec0ff */
[----:B------:R-:W-:-:S04]  /*acb0*/  SHF.R.U32.HI R0, RZ, 0x18, R0 ;  /* 0x00000018ff007819 */ /* 0x000fc80000011600 */
[----:B------:R-:W-:-:S07]  /*acc0*/  LOP3.LUT R0, R3, R0, RZ, 0xfc, !PT ;  /* 0x0000000003007212 */ /* 0x000fce00078efcff */
.L_x_6750:
[----:B------:R-:W-:Y:S05]  /*acd0*/  BSYNC B0 ;  /* 0x0000000000007941 */ /* 0x000fea0003800000 */
.L_x_6749:
[----:B------:R0:W-:Y:S01]  /*ace0*/  STG.E.U8 desc[UR36][R4.64], R0 ;  /* 0x0000000004007986 */ /* 0x0001e2000c101124 */
[----:B------:R-:W-:Y:S05]  /*acf0*/  BRA `(.L_x_6729) ;  /* 0x00000004002c7947 */ /* 0x000fea0003800000 */
.L_x_6747:
        /* <DEDUP_REMOVED lines=21> */
.L_x_6754:
[----:B------:R-:W-:-:S04]  /*ae50*/  LOP3.LUT R0, R7, 0x80000000, RZ, 0xc0, !PT ;  /* 0x8000000007007812 */ /* 0x000fc800078ec0ff */
[----:B------:R-:W-:-:S04]  /*ae60*/  SHF.R.U32.HI R0, RZ, 0x18, R0 ;  /* 0x00000018ff007819 */ /* 0x000fc80000011600 */
[----:B------:R-:W-:-:S07]  /*ae70*/  LOP3.LUT R0, R3, R0, RZ, 0xfc, !PT ;  /* 0x0000000003007212 */ /* 0x000fce00078efcff */
.L_x_6753:
[----:B------:R-:W-:Y:S05]  /*ae80*/  BSYNC B0 ;  /* 0x0000000000007941 */ /* 0x000fea0003800000 */
.L_x_6752:
[----:B------:R0:W-:Y:S01]  /*ae90*/  STG.E.U8 desc[UR36][R4.64], R0 ;  /* 0x0000000004007986 */ /* 0x0001e2000c101124 */
[----:B------:R-:W-:Y:S05]  /*aea0*/  BRA `(.L_x_6729) ;  /* 0x0000000000c07947 */ /* 0x000fea0003800000 */
.L_x_6746:
        /* <DEDUP_REMOVED lines=26> */
.L_x_6728:
        /* <DEDUP_REMOVED lines=16> */
.L_x_6757:
[----:B------:R-:W-:Y:S05]  /*b150*/  BRA `(.L_x_6729) ;  /* 0x0000000000147947 */ /* 0x000fea0003800000 */
.L_x_6756:
[----:B------:R-:W0:Y:S02]  /*b160*/  F2I.U64.F64.TRUNC R24, R24 ;  /* 0x0000001800187311 */ /* 0x000e24000030d800 */
[----:B0-----:R0:W-:Y:S01]  /*b170*/  STG.E.64 desc[UR36][R4.64], R24 ;  /* 0x0000001804007986 */ /* 0x0011e2000c101b24 */
[----:B------:R-:W-:Y:S05]  /*b180*/  BRA `(.L_x_6729) ;  /* 0x0000000000087947 */ /* 0x000fea0003800000 */
.L_x_6755:
[----:B------:R-:W0:Y:S02]  /*b190*/  F2I.U32.F64.TRUNC R25, R24 ;  /* 0x0000001800197311 */ /* 0x000e24000030d000 */
[----:B0-----:R0:W-:Y:S02]  /*b1a0*/  STG.E desc[UR36][R4.64], R25 ;  /* 0x0000001904007986 */ /* 0x0011e4000c101924 */
.L_x_6729:
[----:B------:R-:W-:-:S07]  /*b1b0*/  VIADD R22, R22, 0x80 ;  /* 0x0000008016167836 */ /* 0x000fce0000000000 */
.L_x_6689:
[----:B------:R-:W-:Y:S05]  /*b1c0*/  BSYNC B6 ;  /* 0x0000000000067941 */ /* 0x000fea0003800000 */
.L_x_6688:
        /* <DEDUP_REMOVED lines=22> */
.L_x_6761:
[----:B------:R-:W0:Y:S02]  /*b330*/  F2I.S64.F64.TRUNC R16, R16 ;  /* 0x0000001000107311 */ /* 0x000e24000030d900 */
[----:B0-----:R-:W-:-:S05]  /*b340*/  IMAD.MOV.U32 R3, RZ, RZ, R16 ;  /* 0x000000ffff037224 */ /* 0x001fca00078e0010 */
[----:B------:R-:W-:Y:S01]  /*b350*/  STG.E.U8 desc[UR36][R4.64], R3 ;  /* 0x0000000304007986 */ /* 0x000fe2000c101124 */
[----:B------:R-:W-:Y:S05]  /*b360*/  EXIT ;  /* 0x000000000000794d */ /* 0x000fea0003800000 */
.L_x_6760:
        /* <DEDUP_REMOVED lines=9> */
.L_x_6764:
[----:B------:R-:W0:Y:S02]  /*b400*/  F2I.F64.TRUNC R17, R16 ;  /* 0x0000001000117311 */ /* 0x000e24000030d100 */
[----:B0-----:R-:W-:Y:S01]  /*b410*/  STG.E desc[UR36][R4.64], R17 ;  /* 0x0000001104007986 */ /* 0x001fe2000c101924 */
[----:B------:R-:W-:Y:S05]  /*b420*/  EXIT ;  /* 0x000000000000794d */ /* 0x000fea0003800000 */
.L_x_6763:
[----:B------:R-:W0:Y:S02]  /*b430*/  F2I.F64.TRUNC R17, R16 ;  /* 0x0000001000117311 */ /* 0x000e24000030d100 */
[----:B0-----:R-:W-:Y:S01]  /*b440*/  STG.E.U16 desc[UR36][R4.64], R17 ;  /* 0x0000001104007986 */ /* 0x001fe2000c101524 */
[----:B------:R-:W-:Y:S05]  /*b450*/  EXIT ;  /* 0x000000000000794d */ /* 0x000fea0003800000 */
.L_x_6759:
        /* <DEDUP_REMOVED lines=13> */
.L_x_6766:
        /* <DEDUP_REMOVED lines=8> */
.L_x_6765:
        /* <DEDUP_REMOVED lines=14> */
.L_x_6768:
        /* <DEDUP_REMOVED lines=9> */
.L_x_6767:
[----:B------:R-:W-:Y:S01]  /*b720*/  STG.E.64 desc[UR36][R4.64], R16 ;  /* 0x0000001004007986 */ /* 0x000fe2000c101b24 */
[----:B------:R-:W-:Y:S05]  /*b730*/  EXIT ;  /* 0x000000000000794d */ /* 0x000fea0003800000 */
.L_x_6758:
        /* <DEDUP_REMOVED lines=12> */
.L_x_6771:
[----:B------:R-:W-:-:S05]  /*b800*/  CS2R R18, SRZ ;  /* 0x0000000000127805 */ /* 0x000fca000001ff00 */
[----:B------:R-:W-:Y:S01]  /*b810*/  STG.E.128 desc[UR36][R4.64], R16 ;  /* 0x0000001004007986 */ /* 0x000fe2000c101d24 */
[----:B------:R-:W-:Y:S05]  /*b820*/  EXIT ;  /* 0x000000000000794d */ /* 0x000fea0003800000 */
.L_x_6770:
        /* <DEDUP_REMOVED lines=25> */
.L_x_6775:
[----:B------:R-:W-:Y:S05]  /*b9c0*/  BSYNC B0 ;  /* 0x0000000000007941 */ /* 0x000fea0003800000 */
.L_x_6774:
[----:B------:R-:W-:-:S05]  /*b9d0*/  LOP3.LUT R3, R0, R3, RZ, 0xfc, !PT ;  /* 0x0000000300037212 */ /* 0x000fca00078efcff */
[----:B------:R-:W-:Y:S01]  /*b9e0*/  STG.E.U8 desc[UR36][R4.64], R3 ;  /* 0x0000000304007986 */ /* 0x000fe2000c101124 */
[----:B------:R-:W-:Y:S05]  /*b9f0*/  EXIT ;  /* 0x000000000000794d */ /* 0x000fea0003800000 */
.L_x_6773:
        /* <DEDUP_REMOVED lines=17> */
.L_x_6777:
[----:B------:R-:W-:Y:S01]  /*bb10*/  IMAD.MOV.U32 R0, RZ, RZ, 0x7f ;  /* 0x0000007fff007424 */ /* 0x000fe200078e00ff */
[----:B------:R-:W-:-:S04]  /*bb20*/  ISETP.GT.U32.AND P0, PT, R2, 0x7f800000, PT ;  /* 0x7f8000000200780c */ /* 0x000fc80003f04070 */
[----:B------:R-:W-:-:S09]  /*bb30*/  SEL R0, R0, 0x7c, P0 ;  /* 0x0000007c00007807 */ /* 0x000fd20000000000 */
.L_x_6778:
[----:B------:R-:W-:Y:S05]  /*bb40*/  BSYNC B0 ;  /* 0x0000000000007941 */ /* 0x000fea0003800000 */
.L_x_6776:
[----:B------:R-:W-:-:S04]  /*bb50*/  LOP3.LUT R2, R3, 0x80000000, RZ, 0xc0, !PT ;  /* 0x8000000003027812 */ /* 0x000fc800078ec0ff */
[----:B------:R-:W-:-:S04]  /*bb60*/  SHF.R.U32.HI R3, RZ, 0x18, R2 ;  /* 0x00000018ff037819 */ /* 0x000fc80000011602 */
[----:B------:R-:W-:-:S05]  /*bb70*/  LOP3.LUT R3, R0, R3, RZ, 0xfc, !PT ;  /* 0x0000000300037212 */ /* 0x000fca00078efcff */
[----:B------:R-:W-:Y:S01]  /*bb80*/  STG.E.U8 desc[UR36][R4.64], R3 ;  /* 0x0000000304007986 */ /* 0x000fe2000c101124 */
[----:B------:R-:W-:Y:S05]  /*bb90*/  EXIT ;  /* 0x000000000000794d */ /* 0x000fea0003800000 */
.L_x_6772:
        /* <DEDUP_REMOVED lines=8> */
.L_x_6769:
        /* <DEDUP_REMOVED lines=11> */
.L_x_6781:
        /* <DEDUP_REMOVED lines=21> */
.L_x_6784:
[----:B------:R-:W-:-:S04]  /*be20*/  LOP3.LUT R2, R7, 0x80000000, RZ, 0xc0, !PT ;  /* 0x8000000007027812 */ /* 0x000fc800078ec0ff */
[----:B------:R-:W-:-:S04]  /*be30*/  SHF.R.U32.HI R3, RZ, 0x18, R2 ;  /* 0x00000018ff037819 */ /* 0x000fc80000011602 */
[----:B------:R-:W-:-:S04]  /*be40*/  LOP3.LUT R0, R0, R3, RZ, 0xfc, !PT ;  /* 0x0000000300007212 */ /* 0x000fc800078efcff */
[----:B------:R-:W-:-:S07]  /*be50*/  PRMT R2, R0, 0x7610, R2 ;  /* 0x0000761000027816 */ /* 0x000fce0000000002 */
.L_x_6783:
[----:B------:R-:W-:Y:S05]  /*be60*/  BSYNC B0 ;  /* 0x0000000000007941 */ /* 0x000fea0003800000 */
.L_x_6782:
[----:B------:R-:W-:Y:S01]  /*be70*/  STG.E.U8 desc[UR36][R4.64], R2 ;  /* 0x0000000204007986 */ /* 0x000fe2000c101124 */
[----:B------:R-:W-:Y:S05]  /*be80*/  EXIT ;  /* 0x000000000000794d */ /* 0x000fea0003800000 */
.L_x_6780:
        /* <DEDUP_REMOVED lines=21> */
.L_x_6787:
[----:B------:R-:W-:-:S04]  /*bfe0*/  LOP3.LUT R2, R7, 0x80000000, RZ, 0xc0, !PT ;  /* 0x8000000007027812 */ /* 0x000fc800078ec0ff */
[----:B------:R-:W-:-:S04]  /*bff0*/  SHF.R.U32.HI R3, RZ, 0x18, R2 ;  /* 0x00000018ff037819 */ /* 0x000fc80000011602 */
[----:B------:R-:W-:-:S04]  /*c000*/  LOP3.LUT R0, R0, R3, RZ, 0xfc, !PT ;  /* 0x0000000300007212 */ /* 0x000fc800078efcff */
[----:B------:R-:W-:-:S07]  /*c010*/  PRMT R2, R0, 0x7610, R2 ;  /* 0x0000761000027816 */ /* 0x000fce0000000002 */
.L_x_6786:
[----:B------:R-:W-:Y:S05]  /*c020*/  BSYNC B0 ;  /* 0x0000000000007941 */ /* 0x000fea0003800000 */
.L_x_6785:
[----:B------:R-:W-:Y:S01]  /*c030*/  STG.E.U8 desc[UR36][R4.64], R2 ;  /* 0x0000000204007986 */ /* 0x000fe2000c101124 */
[----:B------:R-:W-:Y:S05]  /*c040*/  EXIT ;  /* 0x000000000000794d */ /* 0x000fea0003800000 */
.L_x_6779:
        /* <DEDUP_REMOVED lines=26> */
.L_x_6762:
        /* <DEDUP_REMOVED lines=16> */
.L_x_6790:
[----:B------:R-:W-:Y:S05]  /*c2f0*/  EXIT ;  /* 0x000000000000794d */ /* 0x000fea0003800000 */
.L_x_6789:
[----:B------:R-:W0:Y:S02]  /*c300*/  F2I.U64.F64.TRUNC R16, R16 ;  /* 0x0000001000107311 */ /* 0x000e24000030d800 */
[----:B0-----:R-:W-:Y:S01]  /*c310*/  STG.E.64 desc[UR36][R4.64], R16 ;  /* 0x0000001004007986 */ /* 0x001fe2000c101b24 */
[----:B------:R-:W-:Y:S05]  /*c320*/  EXIT ;  /* 0x000000000000794d */ /* 0x000fea0003800000 */
.L_x_6788:
[----:B------:R-:W0:Y:S02]  /*c330*/  F2I.U32.F64.TRUNC R17, R16 ;  /* 0x0000001000117311 */ /* 0x000e24000030d000 */
[----:B0-----:R-:W-:Y:S01]  /*c340*/  STG.E desc[UR36][R4.64], R17 ;  /* 0x0000001104007986 */ /* 0x001fe2000c101924 */
[----:B------:R-:W-:Y:S05]  /*c350*/  EXIT ;  /* 0x000000000000794d */ /* 0x000fea0003800000 */
.L_x_6791:
        /* <DEDUP_REMOVED lines=10> */
.L_x_8073:


//--------------------- .text._ZN2at6native18elementwise_kernelILi128ELi2EZNS0_22gpu_kernel_impl_nocastINS0_13BinaryFunctorIdddZZZNS0_20copysign_kernel_cudaERNS_18TensorIteratorBaseEENKUlvE_clEvENKUlvE_clEvEUlddE_EEEEvS5_RKT_EUliE_EEviT1_ --------------------------
	.section	.text._ZN2at6native18elementwise_kernelILi128ELi2EZNS0_22gpu_kernel_impl_nocastINS0_13BinaryFunctorIdddZZZNS0_20copysign_kernel_cudaERNS_18TensorIteratorBaseEENKUlvE_clEvENKUlvE_clEvEUlddE_EEEEvS5_RKT_EUliE_EEviT1_,"ax",@progbits
	.align	128
        .global         _ZN2at6native18elementwise_kernelILi128ELi2EZNS0_22gpu_kernel_impl_nocastINS0_13BinaryFunctorIdddZZZNS0_20copysign_kernel_cudaERNS_18TensorIteratorBaseEENKUlvE_clEvENKUlvE_clEvEUlddE_EEEEvS5_RKT_EUliE_EEviT1_
        .type           _ZN2at6native18elementwise_kernelILi128ELi2EZNS0_22gpu_kernel_impl_nocastINS0_13BinaryFunctorIdddZZZNS0_20copysign_kernel_cudaERNS_18TensorIteratorBaseEENKUlvE_clEvENKUlvE_clEvEUlddE_EEEEvS5_RKT_EUliE_EEviT1_,@function
        .size           _ZN2at6native18elementwise_kernelILi128ELi2EZNS0_22gpu_kernel_impl_nocastINS0_13BinaryFunctorIdddZZZNS0_20copysign_kernel_cudaERNS_18TensorIteratorBaseEENKUlvE_clEvENKUlvE_clEvEUlddE_EEEEvS5_RKT_EUliE_EEviT1_,(.L_x_8074 - _ZN2at6native18elementwise_kernelILi128ELi2EZNS0_22gpu_kernel_impl_nocastINS0_13BinaryFunctorIdddZZZNS0_20copysign_kernel_cudaERNS_18TensorIteratorBaseEENKUlvE_clEvENKUlvE_clEvEUlddE_EEEEvS5_RKT_EUliE_EEviT1_)
        .other          _ZN2at6native18elementwise_kernelILi128ELi2EZNS0_22gpu_kernel_impl_nocastINS0_13BinaryFunctorIdddZZZNS0_20copysign_kernel_cudaERNS_18TensorIteratorBaseEENKUlvE_clEvENKUlvE_clEvEUlddE_EEEEvS5_RKT_EUliE_EEviT1_,@"STO_CUDA_ENTRY STV_DEFAULT"
_ZN2at6native18elementwise_kernelILi128ELi2EZNS0_22gpu_kernel_impl_nocastINS0_13BinaryFunctorIdddZZZNS0_20copysign_kernel_cudaERNS_18TensorIteratorBaseEENKUlvE_clEvENKUlvE_clEvEUlddE_EEEEvS5_RKT_EUliE_EEviT1_:
.text._ZN2at6native18elementwise_kernelILi128ELi2EZNS0_22gpu_kernel_impl_nocastINS0_13BinaryFunctorIdddZZZNS0_20copysign_kernel_cudaERNS_18TensorIteratorBaseEENKUlvE_clEvENKUlvE_clEvEUlddE_EEEEvS5_RKT_EUliE_EEviT1_:
        /* <DEDUP_REMOVED lines=363> */
.L_x_6794:
[----:B------:R-:W-:Y:S01]  /*16b0*/  ULDC.64 UR10, c[0x0][0x488] ;  /* 0x00012200000a7ab9 */ /* 0x000fe20000000a00 */
[----:B------:R-:W-:Y:S01]  /*16c0*/  ULDC.64 UR8, c[0x0][0x480] ;  /* 0x0001200000087ab9 */ /* 0x000fe20000000a00 */
[----:B------:R-:W-:Y:S02]  /*16d0*/  IADD3 R6, P1, R4, UR10, RZ ;  /* 0x0000000a04067c10 */ /* 0x000fe4000ff3e0ff */
[----:B------:R-:W-:Y:S02]  /*16e0*/  IADD3 R8, P0, R2, UR8, RZ ;  /* 0x0000000802087c10 */ /* 0x000fe4000ff1e0ff */
[----:B------:R-:W-:Y:S02]  /*16f0*/  IADD3.X R7, RZ, UR11, RZ, P1, !PT ;  /* 0x0000000bff077c10 */ /* 0x000fe40008ffe4ff */
[----:B------:R-:W-:Y:S01]  /*1700*/  IADD3.X R9, RZ, UR9, RZ, P0, !PT ;  /* 0x00000009ff097c10 */ /* 0x000fe200087fe4ff */
[----:B------:R-:W-:-:S03]  /*1710*/  ULDC.64 UR8, c[0x0][0x478] ;  /* 0x00011e0000087ab9 */ /* 0x000fc60000000a00 */
[----:B------:R-:W2:Y:S04]  /*1720*/  LDG.E R7, desc[UR4][R6.64+0x4] ;  /* 0x0000040406077981 */ /* 0x000ea8000c1e1900 */
[----:B------:R-:W2:Y:S01]  /*1730*/  LDG.E.64 R4, desc[UR4][R8.64] ;  /* 0x0000000408047981 */ /* 0x000ea2000c1e1b00 */
[----:B------:R-:W-:Y:S02]  /*1740*/  IADD3 R2, P0, R3, UR8, RZ ;  /* 0x0000000803027c10 */ /* 0x000fe4000ff1e0ff */
[----:B------:R-:W-:Y:S02]  /*1750*/  IADD3 R11, R0, 0x80, RZ ;  /* 0x00000080000b7810 */ /* 0x000fe40007ffe0ff */
[----:B------:R-:W-:Y:S02]  /*1760*/  IADD3.X R3, RZ, UR9, RZ, P0, !PT ;  /* 0x00000009ff037c10 */ /* 0x000fe400087fe4ff */
[----:B--2---:R-:W-:-:S05]  /*1770*/  LOP3.LUT R5, R5, 0x80000000, R7, 0xb8, !PT ;  /* 0x8000000005057812 */ /* 0x004fca00078eb807 */
[----:B------:R0:W-:Y:S02]  /*1780*/  STG.E.64 desc[UR4][R2.64], R4 ;  /* 0x0000000402007986 */ /* 0x0001e4000c101b04 */
.L_x_6793:
[----:B------:R-:W-:Y:S05]  /*1790*/  BSYNC B0 ;  /* 0x0000000000007941 */ /* 0x000fea0003800000 */
.L_x_6792:
        /* <DEDUP_REMOVED lines=355> */
.L_x_6795:
        /* <DEDUP_REMOVED lines=9> */
[----:B------:R-:W-:-:S04]  /*2e60*/  IADD3 R2, P0, R3, UR6, RZ ;  /* 0x0000000603027c10 */ /* 0x000fc8000ff1e0ff */
[----:B------:R-:W-:Y:S02]  /*2e70*/  IADD3.X R3, RZ, UR7, RZ, P0, !PT ;  /* 0x00000007ff037c10 */ /* 0x000fe400087fe4ff */
[----:B--2---:R-:W-:-:S05]  /*2e80*/  LOP3.LUT R5, R5, 0x80000000, R7, 0xb8, !PT ;  /* 0x8000000005057812 */ /* 0x004fca00078eb807 */
[----:B------:R-:W-:Y:S01]  /*2e90*/  STG.E.64 desc[UR4][R2.64], R4 ;  /* 0x0000000402007986 */ /* 0x000fe2000c101b04 */
[----:B------:R-:W-:Y:S05]  /*2ea0*/  EXIT ;  /* 0x000000000000794d */ /* 0x000fea0003800000 */
.L_x_6796:
        /* <DEDUP_REMOVED lines=13> */
.L_x_8074:


//--------------------- .text._ZN2at6native27unrolled_elementwise_kernelINS0_13BinaryFunctorIdddZZZNS0_20copysign_kernel_cudaERNS_18TensorIteratorBaseEENKUlvE_clEvENKUlvE_clEvEUlddE_EESt5arrayIPcLm3EELi4E23TrivialOffsetCalculatorILi2EjESC_ILi1EjENS0_6memory15LoadWithoutCastENSF_16StoreWithoutCastEEEviT_T0_T2_T3_T4_T5_ --------------------------
	.section	.text._ZN2at6native27unrolled_elementwise_kernelINS0_13BinaryFunctorIdddZZZNS0_20copysign_kernel_cudaERNS_18TensorIteratorBaseEENKUlvE_clEvENKUlvE_clEvEUlddE_EESt5arrayIPcLm3EELi4E23TrivialOffsetCalculatorILi2EjESC_ILi1EjENS0_6memory15LoadWithoutCastENSF_16StoreWithoutCastEEEviT_T0_T2_T3_T4_T5_,"ax",@progbits
	.align	128
        .global         _ZN2at6native27unrolled_elementwise_kernelINS0_13BinaryFunctorIdddZZZNS0_20copysign_kernel_cudaERNS_18TensorIteratorBaseEENKUlvE_clEvENKUlvE_clEvEUlddE_EESt5arrayIPcLm3EELi4E23TrivialOffsetCalculatorILi2EjESC_ILi1EjENS0_6memory15LoadWithoutCastENSF_16StoreWithoutCastEEEviT_T0_T2_T3_T4_T5_
        .type           _ZN2at6native27unrolled_elementwise_kernelINS0_13BinaryFunctorIdddZZZNS0_20copysign_kernel_cudaERNS_18TensorIteratorBaseEENKUlvE_clEvENKUlvE_clEvEUlddE_EESt5arrayIPcLm3EELi4E23TrivialOffsetCalculatorILi2EjESC_ILi1EjENS0_6memory15LoadWithoutCastENSF_16StoreWithoutCastEEEviT_T0_T2_T3_T4_T5_,@function
        .size           _ZN2at6native27unrolled_elementwise_kernelINS0_13BinaryFunctorIdddZZZNS0_20copysign_kernel_cudaERNS_18TensorIteratorBaseEENKUlvE_clEvENKUlvE_clEvEUlddE_EESt5arrayIPcLm3EELi4E23TrivialOffsetCalculatorILi2EjESC_ILi1EjENS0_6memory15LoadWithoutCastENSF_16StoreWithoutCastEEEviT_T0_T2_T3_T4_T5_,(.L_x_8075 - _ZN2at6native27unrolled_elementwise_kernelINS0_13BinaryFunctorIdddZZZNS0_20copysign_kernel_cudaERNS_18TensorIteratorBaseEENKUlvE_clEvENKUlvE_clEvEUlddE_EESt5arrayIPcLm3EELi4E23TrivialOffsetCalculatorILi2EjESC_ILi1EjENS0_6memory15LoadWithoutCastENSF_16StoreWithoutCastEEEviT_T0_T2_T3_T4_T5_)
        .other          _ZN2at6native27unrolled_elementwise_kernelINS0_13BinaryFunctorIdddZZZNS0_20copysign_kernel_cudaERNS_18TensorIteratorBaseEENKUlvE_clEvENKUlvE_clEvEUlddE_EESt5arrayIPcLm3EELi4E23TrivialOffsetCalculatorILi2EjESC_ILi1EjENS0_6memory15LoadWithoutCastENSF_16StoreWithoutCastEEEviT_T0_T2_T3_T4_T5_,@"STO_CUDA_ENTRY STV_DEFAULT"
_ZN2at6native27unrolled_elementwise_kernelINS0_13BinaryFunctorIdddZZZNS0_20copysign_kernel_cudaERNS_18TensorIteratorBaseEENKUlvE_clEvENKUlvE_clEvEUlddE_EESt5arrayIPcLm3EELi4E23TrivialOffsetCalculatorILi2EjESC_ILi1EjENS0_6memory15LoadWithoutCastENSF_16StoreWithoutCastEEEviT_T0_T2_T3_T4_T5_:
.text._ZN2at6native27unrolled_elementwise_kernelINS0_13BinaryFunctorIdddZZZNS0_20copysign_kernel_cudaERNS_18TensorIteratorBaseEENKUlvE_clEvENKUlvE_clEvEUlddE_EESt5arrayIPcLm3EELi4E23TrivialOffsetCalculatorILi2EjESC_ILi1EjENS0_6memory15LoadWithoutCastENSF_16StoreWithoutCastEEEviT_T0_T2_T3_T4_T5_:
[----:B------:R-:W-:Y:S01]  /*0000*/  LDC R1, c[0x0][0x28] ;  /* 0x00000a00ff017b82 */ /* 0x000fe20000000800 */
[----:B------:R-:W0:Y:S07]  /*0010*/  S2R R18, SR_CTAID.X ;  /* 0x0000000000127919 */ /* 0x000e2e0000002500 */
[----:B------:R-:W0:Y:S01]  /*0020*/  LDC R3, c[0x0][0x210] ;  /* 0x00008400ff037b82 */ /* 0x000e220000000800 */
[----:B------:R-:W-:Y:S01]  /*0030*/  ULDC.64 UR4, c[0x0][0x208] ;  /* 0x0000820000047ab9 */ /* 0x000fe20000000a00 */
[----:B------:R-:W1:Y:S01]  /*0040*/  S2R R19, SR_TID.X ;  /* 0x0000000000137919 */ /* 0x000e620000002100 */
[----:B0-----:R-:W-:Y:S01]  /*0050*/  IMAD R0, R18, -0x200, R3 ;  /* 0xfffffe0012007824 */ /* 0x001fe200078e0203 */
[----:B------:R-:W-:Y:S01]  /*0060*/  CS2R R2, SRZ ;  /* 0x0000000000027805 */ /* 0x000fe2000001ff00 */
        /* <DEDUP_REMOVED lines=11> */
[----:B------:R-:W-:-:S02]  /*0120*/  IMAD.MOV.U32 R23, RZ, RZ, RZ ;  /* 0x000000ffff177224 */ /* 0x000fc400078e00ff */
[C---:B0-----:R-:W-:Y:S01]  /*0130*/  @!P0 IMAD.WIDE.U32 R28, R5.reuse, 0x8, R28 ;  /* 0x00000008051c8825 */ /* 0x041fe200078e001c */
[----:B------:R-:W0:Y:S04]  /*0140*/  @!P1 LDC.64 R12, c[0x0][0x228] ;  /* 0x00008a00ff0c9b82 */ /* 0x000e280000000a00 */
[----:B------:R-:W3:Y:S01]  /*0150*/  @!P0 LDG.E.64 R2, desc[UR4][R28.64] ;  /* 0x000000041c028981 */ /* 0x000ee2000c1e1b00 */
[----:B-1----:R-:W-:-:S04]  /*0160*/  @!P0 IMAD.WIDE.U32 R8, R5, 0x8, R8 ;  /* 0x0000000805088825 */ /* 0x002fc800078e0008 */
[----:B------:R-:W1:Y:S01]  /*0170*/  @!P2 LDC.64 R14, c[0x0][0x220] ;  /* 0x00008800ff0eab82 */ /* 0x000e620000000a00 */
[----:B------:R-:W3:Y:S01]  /*0180*/  @!P0 LDG.E R23, desc[UR4][R8.64+0x4] ;  /* 0x0000040408178981 */ /* 0x000ee2000c1e1900 */
[----:B------:R-:W-:-:S06]  /*0190*/  @!P2 LEA R21, R18, R27, 0x9 ;  /* 0x0000001b1215a211 */ /* 0x000fcc00078e48ff */
[----:B------:R-:W4:Y:S01]  /*01a0*/  @!P2 LDC.64 R16, c[0x0][0x228] ;  /* 0x00008a00ff10ab82 */ /* 0x000f220000000a00 */
[----:B------:R-:W-:Y:S01]  /*01b0*/  HFMA2.MMA R25, -RZ, RZ, 0, 0 ;  /* 0x00000000ff197435 */ /* 0x000fe200000001ff */
[----:B--2---:R-:W-:Y:S01]  /*01c0*/  @!P1 IMAD.WIDE.U32 R10, R7, 0x8, R10 ;  /* 0x00000008070a9825 */ /* 0x004fe200078e000a */
[----:B------:R-:W-:-:S03]  /*01d0*/  CS2R R4, SRZ ;  /* 0x0000000000047805 */ /* 0x000fc6000001ff00 */
[----:B0-----:R-:W-:Y:S01]  /*01e0*/  @!P1 IMAD.WIDE.U32 R12, R7, 0x8, R12 ;  /* 0x00000008070c9825 */ /* 0x001fe200078e000c */
[----:B------:R-:W-:Y:S02]  /*01f0*/  CS2R R6, SRZ ;  /* 0x0000000000067805 */ /* 0x000fe4000001ff00 */
[----:B------:R0:W2:Y:S04]  /*0200*/  @!P1 LDG.E.64 R4, desc[UR4][R10.64] ;  /* 0x000000040a049981 */ /* 0x0000a8000c1e1b00 */
[----:B------:R-:W2:Y:S01]  /*0210*/  @!P1 LDG.E R25, desc[UR4][R12.64+0x4] ;  /* 0x000004040c199981 */ /* 0x000ea2000c1e1900 */
[----:B-1----:R-:W-:Y:S01]  /*0220*/  @!P2 IMAD.WIDE.U32 R14, R21, 0x8, R14 ;  /* 0x00000008150ea825 */ /* 0x002fe200078e000e */
[----:B------:R-:W-:Y:S01]  /*0230*/  @!P2 IADD3 R27, R27, 0x80, RZ ;  /* 0x000000801b1ba810 */ /* 0x000fe20007ffe0ff */
[----:B0-----:R-:W0:Y:S03]  /*0240*/  @!P0 LDC.64 R10, c[0x0][0x218] ;  /* 0x00008600ff0a8b82 */ /* 0x001e260000000a00 */
[----:B------:R-:W2:Y:S01]  /*0250*/  @!P2 LDG.E.64 R6, desc[UR4][R14.64] ;  /* 0x000000040e06a981 */ /* 0x000ea2000c1e1b00 */
[----:B----4-:R-:W-:-:S04]  /*0260*/  @!P2 IMAD.WIDE.U32 R16, R21, 0x8, R16 ;  /* 0x000000081510a825 */ /* 0x010fc800078e0010 */
[----:B------:R-:W-:-:S06]  /*0270*/  IMAD.MOV.U32 R21, RZ, RZ, RZ ;  /* 0x000000ffff157224 */ /* 0x000fcc00078e00ff */
[----:B------:R1:W4:Y:S01]  /*0280*/  @!P2 LDG.E R21, desc[UR4][R16.64+0x4] ;  /* 0x000004041015a981 */ /* 0x000322000c1e1900 */
[----:B------:R-:W-:-:S13]  /*0290*/  ISETP.GE.AND P1, PT, R27, R0, PT ;  /* 0x000000001b00720c */ /* 0x000fda0003f26270 */
[----:B------:R-:W0:Y:S08]  /*02a0*/  @!P1 LDC.64 R28, c[0x0][0x220] ;  /* 0x00008800ff1c9b82 */ /* 0x000e300000000a00 */
[----:B------:R-:W0:Y:S01]  /*02b0*/  @!P1 LDC.64 R8, c[0x0][0x228] ;  /* 0x00008a00ff089b82 */ /* 0x000e220000000a00 */
[C---:B------:R-:W-:Y:S01]  /*02c0*/  @!P1 IMAD R20, R18.reuse, 0x200, R27 ;  /* 0x0000020012149824 */ /* 0x040fe200078e021b */
[----:B-1----:R-:W-:-:S02]  /*02d0*/  @!P0 LEA R17, R18, R19, 0x9 ;  /* 0x0000001312118211 */ /* 0x002fc400078e48ff */
[----:B------:R-:W-:Y:S01]  /*02e0*/  MOV R13, RZ ;  /* 0x000000ff000d7202 */ /* 0x000fe20000000f00 */
[----:B------:R-:W-:Y:S02]  /*02f0*/  VIADD R12, R19, 0x80 ;  /* 0x00000080130c7836 */ /* 0x000fe40000000000 */
[----:B0-----:R-:W-:Y:S01]  /*0300*/  @!P0 IMAD.WIDE.U32 R10, R17, 0x8, R10 ;  /* 0x00000008110a8825 */ /* 0x001fe200078e000a */
[----:B------:R-:W-:-:S03]  /*0310*/  MOV R15, R19 ;  /* 0x00000013000f7202 */ /* 0x000fc60000000f00 */
[----:B------:R-:W-:-:S04]  /*0320*/  @!P1 IMAD.WIDE.U32 R26, R20, 0x8, R28 ;  /* 0x00000008141a9825 */ /* 0x000fc800078e001c */
[----:B------:R-:W-:Y:S01]  /*0330*/  @!P1 IMAD.WIDE.U32 R28, R20, 0x8, R8 ;  /* 0x00000008141c9825 */ /* 0x000fe200078e0008 */
[----:B------:R-:W-:-:S03]  /*0340*/  CS2R R8, SRZ ;  /* 0x0000000000087805 */ /* 0x000fc6000001ff00 */
[----:B------:R-:W-:Y:S01]  /*0350*/  @!P0 IMAD.MOV.U32 R15, RZ, RZ, R12 ;  /* 0x000000ffff0f8224 */ /* 0x000fe200078e000c */
[----:B------:R0:W5:Y:S04]  /*0360*/  @!P1 LDG.E R13, desc[UR4][R28.64+0x4] ;  /* 0x000004041c0d9981 */ /* 0x000168000c1e1900 */
[----:B------:R0:W5:Y:S01]  /*0370*/  @!P1 LDG.E.64 R8, desc[UR4][R26.64] ;  /* 0x000000041a089981 */ /* 0x000162000c1e1b00 */
[----:B------:R-:W-:Y:S01]  /*0380*/  ISETP.GE.AND P1, PT, R15, R0, PT ;  /* 0x000000000f00720c */ /* 0x000fe20003f26270 */
[----:B------:R-:W-:Y:S01]  /*0390*/  BSSY B0, `(.L_x_6797) ;  /* 0x0000010000007945 */ /* 0x000fe20003800000 */
[----:B---3--:R-:W-:-:S05]  /*03a0*/  LOP3.LUT R3, R3, 0x80000000, R23, 0xb8, !PT ;  /* 0x8000000003037812 */ /* 0x008fca00078eb817 */
[----:B------:R0:W-:Y:S01]  /*03b0*/  @!P0 STG.E.64 desc[UR4][R10.64], R2 ;  /* 0x000000020a008986 */ /* 0x0001e2000c101b04 */
        /* <DEDUP_REMOVED lines=11> */
[----:B------:R0:W-:Y:S04]  /*0470*/  STG.E.64 desc[UR4][R2.64], R4 ;  /* 0x0000000402007986 */ /* 0x0001e8000c101b04 */
[----:B------:R0:W-:Y:S02]  /*0480*/  @!P0 STG.E.64 desc[UR4][R10.64], R6 ;  /* 0x000000060a008986 */ /* 0x0001e4000c101b04 */
.L_x_6798:
[----:B------:R-:W-:Y:S05]  /*0490*/  BSYNC B0 ;  /* 0x0000000000007941 */ /* 0x000fea0003800000 */
.L_x_6797:
[----:B------:R-:W-:-:S13]  /*04a0*/  ISETP.GE.AND P0, PT, R15, R0, PT ;  /* 0x000000000f00720c */ /* 0x000fda0003f06270 */
[----:B------:R-:W-:Y:S05]  /*04b0*/  @P0 EXIT ;  /* 0x000000000000094d */ /* 0x000fea0003800000 */
[----:B0-----:R-:W0:Y:S01]  /*04c0*/  LDC.64 R2, c[0x0][0x218] ;  /* 0x00008600ff027b82 */ /* 0x001e220000000a00 */
[----:B------:R-:W-:Y:S01]  /*04d0*/  IMAD R15, R18, 0x200, R15 ;  /* 0x00000200120f7824 */ /* 0x000fe200078e020f */
[----:B-----5:R-:W-:-:S03]  /*04e0*/  LOP3.LUT R9, R9, 0x80000000, R13, 0xb8, !PT ;  /* 0x8000000009097812 */ /* 0x020fc600078eb80d */
[----:B0-----:R-:W-:-:S05]  /*04f0*/  IMAD.WIDE.U32 R2, R15, 0x8, R2 ;  /* 0x000000080f027825 */ /* 0x001fca00078e0002 */
[----:B------:R-:W-:Y:S01]  /*0500*/  STG.E.64 desc[UR4][R2.64], R8 ;  /* 0x0000000802007986 */ /* 0x000fe2000c101b04 */
[----:B------:R-:W-:Y:S05]  /*0510*/  EXIT ;  /* 0x000000000000794d */ /* 0x000fea0003800000 */
.L_x_6799:
        /* <DEDUP_REMOVED lines=14> */
.L_x_8075:


//--------------------- .text._ZN2at6native29vectorized_elementwise_kernelILi2ENS0_13BinaryFunctorIdddZZZNS0_20copysign_kernel_cudaERNS_18TensorIteratorBaseEENKUlvE_clEvENKUlvE_clEvEUlddE_EESt5arrayIPcLm3EEEEviT0_T1_ --------------------------
	.section	.text._ZN2at6native29vectorized_elementwise_kernelILi2ENS0_13BinaryFunctorIdddZZZNS0_20copysign_kernel_cudaERNS_18TensorIteratorBaseEENKUlvE_clEvENKUlvE_clEvEUlddE_EESt5arrayIPcLm3EEEEviT0_T1_,"ax",@progbits
	.align	128
        .global         _ZN2at6native29vectorized_elementwise_kernelILi2ENS0_13BinaryFunctorIdddZZZNS0_20copysign_kernel_cudaERNS_18TensorIteratorBaseEENKUlvE_clEvENKUlvE_clEvEUlddE_EESt5arrayIPcLm3EEEEviT0_T1_
        .type           _ZN2at6native29vectorized_elementwise_kernelILi2ENS0_13BinaryFunctorIdddZZZNS0_20copysign_kernel_cudaERNS_18TensorIteratorBaseEENKUlvE_clEvENKUlvE_clEvEUlddE_EESt5arrayIPcLm3EEEEviT0_T1_,@function
        .size           _ZN2at6native29vectorized_elementwise_kernelILi2ENS0_13BinaryFunctorIdddZZZNS0_20copysign_kernel_cudaERNS_18TensorIteratorBaseEENKUlvE_clEvENKUlvE_clEvEUlddE_EESt5arrayIPcLm3EEEEviT0_T1_,(.L_x_8076 - _ZN2at6native29vectorized_elementwise_kernelILi2ENS0_13BinaryFunctorIdddZZZNS0_20copysign_kernel_cudaERNS_18TensorIteratorBaseEENKUlvE_clEvENKUlvE_clEvEUlddE_EESt5arrayIPcLm3EEEEviT0_T1_)
        .other          _ZN2at6native29vectorized_elementwise_kernelILi2ENS0_13BinaryFunctorIdddZZZNS0_20copysign_kernel_cudaERNS_18TensorIteratorBaseEENKUlvE_clEvENKUlvE_clEvEUlddE_EESt5arrayIPcLm3EEEEviT0_T1_,@"STO_CUDA_ENTRY STV_DEFAULT"
_ZN2at6native29vectorized_elementwise_kernelILi2ENS0_13BinaryFunctorIdddZZZNS0_20copysign_kernel_cudaERNS_18TensorIteratorBaseEENKUlvE_clEvENKUlvE_clEvEUlddE_EESt5arrayIPcLm3EEEEviT0_T1_:
.text._ZN2at6native29vectorized_elementwise_kernelILi2ENS0_13BinaryFunctorIdddZZZNS0_20copysign_kernel_cudaERNS_18TensorIteratorBaseEENKUlvE_clEvENKUlvE_clEvEUlddE_EESt5arrayIPcLm3EEEEviT0_T1_:
        /* <DEDUP_REMOVED lines=14> */
[----:B------:R-:W2:Y:S04]  /*00e0*/  LDG.E.128 R12, desc[UR4][R20.64] ;  /* 0x00000004140c7981 */ /* 0x000ea8000c1e1d00 */
[----:B------:R-:W3:Y:S01]  /*00f0*/  LDG.E.128 R16, desc[UR4][R20.64+0x800] ;  /* 0x0008000414107981 */ /* 0x000ee2000c1e1d00 */
[----:B------:R-:W-:-:S05]  /*0100*/  IMAD.WIDE.U32 R28, R2, 0x10, R28 ;  /* 0x00000010021c7825 */ /* 0x000fca00078e001c */
[----:B------:R-:W2:Y:S04]  /*0110*/  LDG.E.128 R8, desc[UR4][R28.64] ;  /* 0x000000041c087981 */ /* 0x000ea8000c1e1d00 */
[----:B------:R-:W3:Y:S04]  /*0120*/  LDG.E.128 R4, desc[UR4][R28.64+0x800] ;  /* 0x000800041c047981 */ /* 0x000ee8000c1e1d00 */
[----:B------:R-:W4:Y:S01]  /*0130*/  LDG.E.128 R24, desc[UR4][R28.64+0x1800] ;  /* 0x001800041c187981 */ /* 0x000f22000c1e1d00 */
[----:B--2---:R-:W-:Y:S02]  /*0140*/  LOP3.LUT R15, R15, 0x80000000, R11, 0xb8, !PT ;  /* 0x800000000f0f7812 */ /* 0x004fe400078eb80b */
[----:B------:R-:W-:-:S02]  /*0150*/  LOP3.LUT R13, R13, 0x80000000, R9, 0xb8, !PT ;  /* 0x800000000d0d7812 */ /* 0x000fc400078eb809 */
[----:B---3--:R-:W-:Y:S01]  /*0160*/  LOP3.LUT R19, R19, 0x80000000, R7, 0xb8, !PT ;  /* 0x8000000013137812 */ /* 0x008fe200078eb807 */
[----:B------:R-:W2:Y:S01]  /*0170*/  LDG.E.128 R8, desc[UR4][R28.64+0x1000] ;  /* 0x001000041c087981 */ /* 0x000ea2000c1e1d00 */
[----:B------:R-:W-:-:S03]  /*0180*/  LOP3.LUT R17, R17, 0x80000000, R5, 0xb8, !PT ;  /* 0x8000000011117812 */ /* 0x000fc600078eb805 */
[----:B------:R-:W2:Y:S04]  /*0190*/  LDG.E.128 R4, desc[UR4][R20.64+0x1000] ;  /* 0x0010000414047981 */ /* 0x000ea8000c1e1d00 */
[----:B------:R-:W4:Y:S01]  /*01a0*/  LDG.E.128 R20, desc[UR4][R20.64+0x1800] ;  /* 0x0018000414147981 */ /* 0x000f22000c1e1d00 */
[----:B--2---:R-:W-:Y:S02]  /*01b0*/  LOP3.LUT R3, R7, 0x80000000, R11, 0xb8, !PT ;  /* 0x8000000007037812 */ /* 0x004fe400078eb80b */
[----:B------:R-:W0:Y:S01]  /*01c0*/  LDC.64 R10, c[0x0][0x218] ;  /* 0x00008600ff0a7b82 */ /* 0x000e220000000a00 */
[----:B------:R-:W-:Y:S01]  /*01d0*/  LOP3.LUT R9, R5, 0x80000000, R9, 0xb8, !PT ;  /* 0x8000000005097812 */ /* 0x000fe200078eb809 */
[----:B------:R-:W-:Y:S01]  /*01e0*/  IMAD.MOV.U32 R8, RZ, RZ, R4 ;  /* 0x000000ffff087224 */ /* 0x000fe200078e0004 */
[----:B----4-:R-:W-:-:S02]  /*01f0*/  LOP3.LUT R27, R23, 0x80000000, R27, 0xb8, !PT ;  /* 0x80000000171b7812 */ /* 0x010fc400078eb81b */
[----:B------:R-:W-:Y:S01]  /*0200*/  LOP3.LUT R5, R21, 0x80000000, R25, 0xb8, !PT ;  /* 0x8000000015057812 */ /* 0x000fe200078eb819 */
[----:B------:R-:W-:Y:S01]  /*0210*/  IMAD.MOV.U32 R4, RZ, RZ, R20 ;  /* 0x000000ffff047224 */ /* 0x000fe200078e0014 */
[----:B------:R-:W-:Y:S01]  /*0220*/  MOV R7, R27 ;  /* 0x0000001b00077202 */ /* 0x000fe20000000f00 */
[----:B0-----:R-:W-:-:S04]  /*0230*/  IMAD.WIDE.U32 R10, R0, 0x8, R10 ;  /* 0x00000008000a7825 */ /* 0x001fc800078e000a */
[----:B------:R-:W-:Y:S01]  /*0240*/  IMAD.WIDE R24, R2, 0x10, R10 ;  /* 0x0000001002187825 */ /* 0x000fe200078e020a */
[----:B------:R-:W-:-:S03]  /*0250*/  MOV R11, R3 ;  /* 0x00000003000b7202 */ /* 0x000fc60000000f00 */
[----:B------:R-:W-:Y:S02]  /*0260*/  IMAD.MOV.U32 R10, RZ, RZ, R6 ;  /* 0x000000ffff0a7224 */ /* 0x000fe400078e0006 */
[----:B------:R-:W-:Y:S01]  /*0270*/  IMAD.MOV.U32 R6, RZ, RZ, R22 ;  /* 0x000000ffff067224 */ /* 0x000fe200078e0016 */
[----:B------:R-:W-:Y:S04]  /*0280*/  STG.E.128 desc[UR4][R24.64], R12 ;  /* 0x0000000c18007986 */ /* 0x000fe8000c101d04 */
[----:B------:R-:W-:Y:S04]  /*0290*/  STG.E.128 desc[UR4][R24.64+0x800], R16 ;  /* 0x0008001018007986 */ /* 0x000fe8000c101d04 */
[----:B------:R-:W-:Y:S04]  /*02a0*/  STG.E.128 desc[UR4][R24.64+0x1000], R8 ;  /* 0x0010000818007986 */ /* 0x000fe8000c101d04 */
[----:B------:R-:W-:Y:S01]  /*02b0*/  STG.E.128 desc[UR4][R24.64+0x1800], R4 ;  /* 0x0018000418007986 */ /* 0x000fe2000c101d04 */
[----:B------:R-:W-:Y:S05]  /*02c0*/  EXIT ;  /* 0x000000000000794d */ /* 0x000fea0003800000 */
.L_x_6800:
[----:B------:R-:W0:Y:S01]  /*02d0*/  S2R R7, SR_TID.X ;  /* 0x0000000000077919 */ /* 0x000e220000002100 */
[----:B------:R-:W-:Y:S01]  /*02e0*/  CS2R R18, SRZ ;  /* 0x0000000000127805 */ /* 0x000fe2000001ff00 */
[----:B------:R-:W-:Y:S01]  /*02f0*/  IMAD.MOV.U32 R13, RZ, RZ, RZ ;  /* 0x000000ffff0d7224 */ /* 0x000fe200078e00ff */
[----:B0-----:R-:W-:Y:S01]  /*0300*/  ISETP.GE.AND P0, PT, R7, R2, PT ;  /* 0x000000020700720c */ /* 0x001fe20003f06270 */
[----:B------:R-:W-:-:S12]  /*0310*/  IMAD.MOV.U32 R3, RZ, RZ, R7 ;  /* 0x000000ffff037224 */ /* 0x000fd800078e0007 */
[----:B------:R-:W0:Y:S01]  /*0320*/  @!P0 LDC.64 R10, c[0x0][0x220] ;  /* 0x00008800ff0a8b82 */ /* 0x000e220000000a00 */
[----:B------:R-:W-:Y:S01]  /*0330*/  @!P0 IADD3 R5, R0, R3, RZ ;  /* 0x0000000300058210 */ /* 0x000fe20007ffe0ff */
[----:B------:R-:W-:-:S05]  /*0340*/  @!P0 VIADD R3, R3, 0x80 ;  /* 0x0000008003038836 */ /* 0x000fca0000000000 */
[----:B------:R-:W-:Y:S01]  /*0350*/  ISETP.GE.AND P1, PT, R3, R2, PT ;  /* 0x000000020300720c */ /* 0x000fe20003f26270 */
[----:B------:R-:W1:-:S12]  /*0360*/  @!P0 LDC.64 R16, c[0x0][0x228] ;  /* 0x00008a00ff108b82 */ /* 0x000e580000000a00 */
[----:B------:R-:W2:Y:S01]  /*0370*/  @!P1 LDC.64 R8, c[0x0][0x220] ;  /* 0x00008800ff089b82 */ /* 0x000ea20000000a00 */
[----:B0-----:R-:W-:-:S07]  /*0380*/  @!P0 IMAD.WIDE.U32 R10, R5, 0x8, R10 ;  /* 0x00000008050a8825 */ /* 0x001fce00078e000a */
[----:B------:R-:W0:Y:S01]  /*0390*/  @!P1 LDC.64 R14, c[0x0][0x228] ;  /* 0x00008a00ff0e9b82 */ /* 0x000e220000000a00 */
[----:B------:R3:W4:Y:S01]  /*03a0*/  @!P0 LDG.E.64 R18, desc[UR4][R10.64] ;  /* 0x000000040a128981 */ /* 0x000722000c1e1b00 */
[----:B-1----:R-:W-:-:S05]  /*03b0*/  @!P0 IMAD.WIDE.U32 R16, R5, 0x8, R16 ;  /* 0x0000000805108825 */ /* 0x002fca00078e0010 */
[----:B------:R1:W4:Y:S01]  /*03c0*/  @!P0 LDG.E R13, desc[UR4][R16.64+0x4] ;  /* 0x00000404100d8981 */ /* 0x000322000c1e1900 */
[----:B------:R-:W-:Y:S01]  /*03d0*/  @!P1 IADD3 R21, R0, R3, RZ ;  /* 0x0000000300159210 */ /* 0x000fe20007ffe0ff */
[----:B------:R-:W-:-:S05]  /*03e0*/  @!P1 VIADD R3, R3, 0x80 ;  /* 0x0000008003039836 */ /* 0x000fca0000000000 */
[----:B------:R-:W-:-:S13]  /*03f0*/  ISETP.GE.AND P2, PT, R3, R2, PT ;  /* 0x000000020300720c */ /* 0x000fda0003f46270 */
[----:B------:R-:W1:Y:S01]  /*0400*/  @!P2 LDC.64 R4, c[0x0][0x228] ;  /* 0x00008a00ff04ab82 */ /* 0x000e620000000a00 */
[----:B------:R-:W-:Y:S01]  /*0410*/  @!P2 IMAD.IADD R25, R0, 0x1, R3 ;  /* 0x000000010019a824 */ /* 0x000fe200078e0203 */
[----:B---3--:R-:W-:Y:S01]  /*0420*/  CS2R R10, SRZ ;  /* 0x00000000000a7805 */ /* 0x008fe2000001ff00 */
[----:B--2---:R-:W-:-:S05]  /*0430*/  @!P1 IMAD.WIDE.U32 R8, R21, 0x8, R8 ;  /* 0x0000000815089825 */ /* 0x004fca00078e0008 */
[----:B------:R-:W2:Y:S01]  /*0440*/  @!P2 LDC.64 R22, c[0x0][0x220] ;  /* 0x00008800ff16ab82 */ /* 0x000ea20000000a00 */
[----:B0-----:R-:W-:Y:S01]  /*0450*/  @!P1 IMAD.WIDE.U32 R14, R21, 0x8, R14 ;  /* 0x00000008150e9825 */ /* 0x001fe200078e000e */
[----:B------:R-:W3:Y:S03]  /*0460*/  @!P1 LDG.E.64 R10, desc[UR4][R8.64] ;  /* 0x00000004080a9981 */ /* 0x000ee6000c1e1b00 */
[----:B------:R-:W-:Y:S02]  /*0470*/  @!P2 VIADD R3, R3, 0x80 ;  /* 0x000000800303a836 */ /* 0x000fe40000000000 */
[----:B-1----:R-:W-:Y:S01]  /*0480*/  @!P2 IMAD.WIDE.U32 R16, R25, 0x8, R4 ;  /* 0x000000081910a825 */ /* 0x002fe200078e0004 */
[----:B------:R-:W-:-:S10]  /*0490*/  HFMA2.MMA R4, -RZ, RZ, 0, 0 ;  /* 0x00000000ff047435 */ /* 0x000fd400000001ff */
[----:B------:R-:W3:Y:S01]  /*04a0*/  @!P1 LDG.E R4, desc[UR4][R14.64+0x4] ;  /* 0x000004040e049981 */ /* 0x000ee2000c1e1900 */
[----:B------:R-:W-:Y:S02]  /*04b0*/  ISETP.GE.AND P1, PT, R3, R2, PT ;  /* 0x000000020300720c */ /* 0x000fe40003f26270 */
[----:B------:R-:W-:Y:S01]  /*04c0*/  CS2R R20, SRZ ;  /* 0x0000000000147805 */ /* 0x000fe2000001ff00 */
[----:B------:R-:W-:Y:S02]  /*04d0*/  IMAD.MOV.U32 R27, RZ, RZ, RZ ;  /* 0x000000ffff1b7224 */ /* 0x000fe400078e00ff */
[----:B--2---:R-:W-:-:S04]  /*04e0*/  @!P2 IMAD.WIDE.U32 R22, R25, 0x8, R22 ;  /* 0x000000081916a825 */ /* 0x004fc800078e0016 */
[----:B------:R0:W2:Y:S04]  /*04f0*/  @!P2 LDG.E R27, desc[UR4][R16.64+0x4] ;  /* 0x00000404101ba981 */ /* 0x0000a8000c1e1900 */
[----:B------:R1:W2:Y:S01]  /*0500*/  @!P2 LDG.E.64 R20, desc[UR4][R22.64] ;  /* 0x000000041614a981 */ /* 0x0002a2000c1e1b00 */
[----:B------:R-:W-:Y:S01]  /*0510*/  @!P1 IADD3 R5, R0, R3, RZ ;  /* 0x0000000300059210 */ /* 0x000fe20007ffe0ff */
[----:B------:R-:W-:Y:S01]  /*0520*/  @!P1 VIADD R3, R3, 0x80 ;  /* 0x0000008003039836 */ /* 0x000fe20000000000 */
[----:B0-----:R-:W0:Y:S04]  /*0530*/  @!P1 LDC.64 R16, c[0x0][0x228] ;  /* 0x00008a00ff109b82 */ /* 0x001e280000000a00 */
[----:B------:R-:W-:-:S04]  /*0540*/  ISETP.GE.AND P2, PT, R3, R2, PT ;  /* 0x000000020300720c */ /* 0x000fc80003f46270 */
[----:B-1----:R-:W1:Y:S09]  /*0550*/  @!P1 LDC.64 R22, c[0x0][0x220] ;  /* 0x00008800ff169b82 */ /* 0x002e720000000a00 */
[----:B------:R-:W5:Y:S01]  /*0560*/  @!P2 LDC.64 R24, c[0x0][0x220] ;  /* 0x00008800ff18ab82 */ /* 0x000f620000000a00 */
[----:B------:R-:W-:Y:S01]  /*0570*/  @!P2 IMAD.IADD R29, R0, 0x1, R3 ;  /* 0x00000001001da824 */ /* 0x000fe200078e0203 */
[----:B------:R-:W-:-:S04]  /*0580*/  @!P2 IADD3 R3, R3, 0x80, RZ ;  /* 0x000000800303a810 */ /* 0x000fc80007ffe0ff */
[----:B------:R-:W-:Y:S01]  /*0590*/  ISETP.GE.AND P3, PT, R3, R2, PT ;  /* 0x000000020300720c */ /* 0x000fe20003f66270 */
[C---:B0-----:R-:W-:Y:S01]  /*05a0*/  @!P1 IMAD.WIDE.U32 R16, R5.reuse, 0x8, R16 ;  /* 0x0000000805109825 */ /* 0x041fe200078e0010 */
[----:B------:R-:W0:Y:S01]  /*05b0*/  @!P2 LDC.64 R14, c[0x0][0x228] ;  /* 0x00008a00ff0eab82 */ /* 0x000e220000000a00 */
[----:B------:R-:W-:Y:S02]  /*05c0*/  CS2R R8, SRZ ;  /* 0x0000000000087805 */ /* 0x000fe4000001ff00 */
[----:B-1----:R-:W-:-:S04]  /*05d0*/  @!P1 IMAD.WIDE.U32 R22, R5, 0x8, R22 ;  /* 0x0000000805169825 */ /* 0x002fc800078e0016 */
[----:B------:R-:W-:Y:S01]  /*05e0*/  IMAD.MOV.U32 R5, RZ, RZ, RZ ;  /* 0x000000ffff057224 */ /* 0x000fe200078e00ff */
[----:B------:R1:W3:Y:S01]  /*05f0*/  @!P1 LDG.E.64 R8, desc[UR4][R22.64] ;  /* 0x0000000416089981 */ /* 0x0002e2000c1e1b00 */
[----:B-----5:R-:W-:-:S04]  /*0600*/  @!P2 IMAD.WIDE.U32 R24, R29, 0x8, R24 ;  /* 0x000000081d18a825 */ /* 0x020fc800078e0018 */
[----:B------:R5:W3:Y:S01]  /*0610*/  @!P1 LDG.E R5, desc[UR4][R16.64+0x4] ;  /* 0x0000040410059981 */ /* 0x000ae2000c1e1900 */
[----:B-1----:R-:W1:Y:S01]  /*0620*/  @!P3 LDC.64 R22, c[0x0][0x220] ;  /* 0x00008800ff16bb82 */ /* 0x002e620000000a00 */
[----:B-----5:R-:W-:-:S06]  /*0630*/  CS2R R16, SRZ ;  /* 0x0000000000107805 */ /* 0x020fcc000001ff00 */
[----:B------:R5:W3:Y:S01]  /*0640*/  @!P2 LDG.E.64 R16, desc[UR4][R24.64] ;  /* 0x000000041810a981 */ /* 0x000ae2000c1e1b00 */
[----:B------:R-:W-:Y:S01]  /*0650*/  @!P3 IMAD.IADD R6, R0, 0x1, R3 ;  /* 0x000000010006b824 */ /* 0x000fe200078e0203 */
[----:B-----5:R-:W5:Y:S01]  /*0660*/  @!P3 LDC.64 R24, c[0x0][0x228] ;  /* 0x00008a00ff18bb82 */ /* 0x020f620000000a00 */
[----:B------:R-:W-:Y:S01]  /*0670*/  @!P3 IADD3 R3, R3, 0x80, RZ ;  /* 0x000000800303b810 */ /* 0x000fe20007ffe0ff */
[----:B0-----:R-:W-:-:S03]  /*0680*/  @!P2 IMAD.WIDE.U32 R14, R29, 0x8, R14 ;  /* 0x000000081d0ea825 */ /* 0x001fc600078e000e */
[----:B------:R-:W-:Y:S01]  /*0690*/  ISETP.GE.AND P1, PT, R3, R2, PT ;  /* 0x000000020300720c */ /* 0x000fe20003f26270 */
[----:B------:R-:W-:Y:S02]  /*06a0*/  IMAD.MOV.U32 R29, RZ, RZ, RZ ;  /* 0x000000ffff1d7224 */ /* 0x000fe400078e00ff */
[----:B-1----:R-:W-:-:S04]  /*06b0*/  @!P3 IMAD.WIDE.U32 R22, R6, 0x8, R22 ;  /* 0x000000080616b825 */ /* 0x002fc800078e0016 */
[----:B------:R0:W3:Y:S02]  /*06c0*/  @!P2 LDG.E R29, desc[UR4][R14.64+0x4] ;  /* 0x000004040e1da981 */ /* 0x0000e4000c1e1900 */
[----:B0-----:R-:W-:Y:S01]  /*06d0*/  CS2R R14, SRZ ;  /* 0x00000000000e7805 */ /* 0x001fe2000001ff00 */
[----:B-----5:R-:W-:-:S05]  /*06e0*/  @!P3 IMAD.WIDE.U32 R24, R6, 0x8, R24 ;  /* 0x000000080618b825 */ /* 0x020fca00078e0018 */
[----:B------:R0:W5:Y:S01]  /*06f0*/  @!P3 LDG.E.64 R14, desc[UR4][R22.64] ;  /* 0x00000004160eb981 */ /* 0x000162000c1e1b00 */
[----:B------:R-:W-:-:S06]  /*0700*/  IMAD.MOV.U32 R6, RZ, RZ, RZ ;  /* 0x000000ffff067224 */ /* 0x000fcc00078e00ff */
[----:B------:R1:W5:Y:S01]  /*0710*/  @!P3 LDG.E R6, desc[UR4][R24.64+0x4] ;  /* 0x000004041806b981 */ /* 0x000362000c1e1900 */
[----:B0-----:R-:W0:Y:S01]  /*0720*/  @!P1 LDC.64 R22, c[0x0][0x220] ;  /* 0x00008800ff169b82 */ /* 0x001e220000000a00 */
[----:B------:R-:W-:-:S07]  /*0730*/  @!P1 IADD3 R26, R0, R3, RZ ;  /* 0x00000003001a9210 */ /* 0x000fce0007ffe0ff */
[----:B-1----:R-:W1:Y:S01]  /*0740*/  @!P1 LDC.64 R24, c[0x0][0x228] ;  /* 0x00008a00ff189b82 */ /* 0x002e620000000a00 */
[----:B------:R-:W-:-:S05]  /*0750*/  @!P1 VIADD R3, R3, 0x80 ;  /* 0x0000008003039836 */ /* 0x000fca0000000000 */
[----:B------:R-:W-:Y:S01]  /*0760*/  ISETP.GE.AND P2, PT, R3, R2, PT ;  /* 0x000000020300720c */ /* 0x000fe20003f46270 */
[----:B0-----:R-:W-:-:S12]  /*0770*/  @!P1 IMAD.WIDE.U32 R22, R26, 0x8, R22 ;  /* 0x000000081a169825 */ /* 0x001fd800078e0016 */
[----:B------:R-:W-:Y:S01]  /*0780*/  @!P2 IMAD.IADD R3, R0, 0x1, R3 ;  /* 0x000000010003a824 */ /* 0x000fe200078e0203 */
[----:B----4-:R-:W-:Y:S02]  /*0790*/  LOP3.LUT R19, R19, 0x80000000, R13, 0xb8, !PT ;  /* 0x8000000013137812 */ /* 0x010fe400078eb80d */
[----:B------:R-:W-:-:S06]  /*07a0*/  CS2R R12, SRZ ;  /* 0x00000000000c7805 */ /* 0x000fcc000001ff00 */
[----:B------:R1:W4:Y:S02]  /*07b0*/  @!P1 LDG.E.64 R12, desc[UR4][R22.64] ;  /* 0x00000004160c9981 */ /* 0x000324000c1e1b00 */
[----:B-1----:R-:W-:Y:S02]  /*07c0*/  @!P1 IMAD.WIDE.U32 R22, R26, 0x8, R24 ;  /* 0x000000081a169825 */ /* 0x002fe400078e0018 */
[----:B------:R-:W0:Y:S01]  /*07d0*/  @!P2 LDC.64 R24, c[0x0][0x220] ;  /* 0x00008800ff18ab82 */ /* 0x000e220000000a00 */
[----:B------:R-:W-:-:S06]  /*07e0*/  MOV R26, RZ ;  /* 0x000000ff001a7202 */ /* 0x000fcc0000000f00 */
[----:B------:R1:W4:Y:S02]  /*07f0*/  @!P1 LDG.E R26, desc[UR4][R22.64+0x4] ;  /* 0x00000404161a9981 */ /* 0x000324000c1e1900 */
[----:B-1----:R-:W-:Y:S01]  /*0800*/  CS2R R22, SRZ ;  /* 0x0000000000167805 */ /* 0x002fe2000001ff00 */
[----:B0-----:R-:W-:-:S05]  /*0810*/  @!P2 IMAD.WIDE.U32 R24, R3, 0x8, R24 ;  /* 0x000000080318a825 */ /* 0x001fca00078e0018 */
[----:B------:R0:W4:Y:S02]  /*0820*/  @!P2 LDG.E.64 R22, desc[UR4][R24.64] ;  /* 0x000000041816a981 */ /* 0x000124000c1e1b00 */
[----:B0-----:R-:W0:Y:S02]  /*0830*/  @!P2 LDC.64 R24, c[0x0][0x228] ;  /* 0x00008a00ff18ab82 */ /* 0x001e240000000a00 */
[----:B0-----:R-:W-:Y:S01]  /*0840*/  @!P2 IMAD.WIDE.U32 R24, R3, 0x8, R24 ;  /* 0x000000080318a825 */ /* 0x001fe200078e0018 */
[----:B------:R-:W-:-:S10]  /*0850*/  HFMA2.MMA R3, -RZ, RZ, 0, 0 ;  /* 0x00000000ff037435 */ /* 0x000fd400000001ff */
[----:B------:R0:W4:Y:S02]  /*0860*/  @!P2 LDG.E R3, desc[UR4][R24.64+0x4] ;  /* 0x000004041803a981 */ /* 0x000124000c1e1900 */
[----:B0-----:R-:W0:Y:S01]  /*0870*/  @!P0 LDC.64 R24, c[0x0][0x218] ;  /* 0x00008600ff188b82 */ /* 0x001e220000000a00 */
[----:B--2---:R-:W-:Y:S02]  /*0880*/  LOP3.LUT R21, R21, 0x80000000, R27, 0xb8, !PT ;  /* 0x8000000015157812 */ /* 0x004fe400078eb81b */
[----:B------:R-:W-:Y:S02]  /*0890*/  IADD3 R27, R7, 0x80, RZ ;  /* 0x00000080071b7810 */ /* 0x000fe40007ffe0ff */
[----:B---3--:R-:W-:Y:S02]  /*08a0*/  LOP3.LUT R11, R11, 0x80000000, R4, 0xb8, !PT ;  /* 0x800000000b0b7812 */ /* 0x008fe400078eb804 */
[----:B------:R-:W-:Y:S01]  /*08b0*/  LOP3.LUT R9, R9, 0x80000000, R5, 0xb8, !PT ;  /* 0x8000000009097812 */ /* 0x000fe200078eb805 */
[----:B------:R-:W-:-:S02]  /*08c0*/  @!P0 IMAD.IADD R5, R0, 0x1, R7 ;  /* 0x0000000100058824 */ /* 0x000fc400078e0207 */
[----:B------:R-:W-:Y:S02]  /*08d0*/  @!P0 IMAD.MOV.U32 R7, RZ, RZ, R27 ;  /* 0x000000ffff078224 */ /* 0x000fe400078e001b */
[----:B0-----:R-:W-:-:S05]  /*08e0*/  @!P0 IMAD.WIDE.U32 R4, R5, 0x8, R24 ;  /* 0x0000000805048825 */ /* 0x001fca00078e0018 */
[----:B------:R0:W-:Y:S01]  /*08f0*/  @!P0 STG.E.64 desc[UR4][R4.64], R18 ;  /* 0x0000001204008986 */ /* 0x0001e2000c101b04 */
[----:B------:R-:W-:Y:S01]  /*0900*/  ISETP.GE.AND P0, PT, R7, R2, PT ;  /* 0x000000020700720c */ /* 0x000fe20003f06270 */
[----:B------:R-:W-:Y:S04]  /*0910*/  BSSY B0, `(.L_x_6801) ;  /* 0x0000030000007945 */ /* 0x000fe80003800000 */
[----:B------:R-:W-:Y:S01]  /*0920*/  BSSY B1, `(.L_x_6802) ;  /* 0x0000028000017945 */ /* 0x000fe20003800000 */
[----:B------:R-:W-:Y:S02]  /*0930*/  LOP3.LUT R17, R17, 0x80000000, R29, 0xb8, !PT ;  /* 0x8000000011117812 */ /* 0x000fe400078eb81d */
[----:B-----5:R-:W-:Y:S02]  /*0940*/  LOP3.LUT R15, R15, 0x80000000, R6, 0xb8, !PT ;  /* 0x800000000f0f7812 */ /* 0x020fe400078eb806 */
[----:B----4-:R-:W-:-:S02]  /*0950*/  LOP3.LUT R13, R13, 0x80000000, R26, 0xb8, !PT ;  /* 0x800000000d0d7812 */ /* 0x010fc400078eb81a */
[----:B------:R-:W-:Y:S01]  /*0960*/  LOP3.LUT R23, R23, 0x80000000, R3, 0xb8, !PT ;  /* 0x8000000017177812 */ /* 0x000fe200078eb803 */
[----:B0-----:R-:W-:Y:S06]  /*0970*/  @P0 BRA `(.L_x_6803) ;  /* 0x0000000000300947 */ /* 0x001fec0003800000 */
[----:B------:R-:W0:Y:S01]  /*0980*/  LDC.64 R4, c[0x0][0x218] ;  /* 0x00008600ff047b82 */ /* 0x000e220000000a00 */
[----:B------:R-:W-:Y:S01]  /*0990*/  IADD3 R3, R0, R7, RZ ;  /* 0x0000000700037210 */ /* 0x000fe20007ffe0ff */
[----:B------:R-:W-:-:S05]  /*09a0*/  VIADD R7, R7, 0x80 ;  /* 0x0000008007077836 */ /* 0x000fca0000000000 */
[----:B------:R-:W-:Y:S01]  /*09b0*/  ISETP.GE.AND P0, PT, R7, R2, PT ;  /* 0x000000020700720c */ /* 0x000fe20003f06270 */
[----:B0-----:R-:W-:-:S05]  /*09c0*/  IMAD.WIDE.U32 R4, R3, 0x8, R4 ;  /* 0x0000000803047825 */ /* 0x001fca00078e0004 */
[----:B------:R0:W-:Y:S07]  /*09d0*/  STG.E.64 desc[UR4][R4.64], R10 ;  /* 0x0000000a04007986 */ /* 0x0001ee000c101b04 */
[----:B------:R-:W-:Y:S05]  /*09e0*/  @P0 BRA `(.L_x_6804) ;  /* 0x0000000000300947 */ /* 0x000fea0003800000 */
[----:B0-----:R-:W0:Y:S01]  /*09f0*/  LDC.64 R4, c[0x0][0x218] ;  /* 0x00008600ff047b82 */ /* 0x001e220000000a00 */
[----:B------:R-:W-:Y:S01]  /*0a00*/  IADD3 R3, R0, R7, RZ ;  /* 0x0000000700037210 */ /* 0x000fe20007ffe0ff */
[----:B------:R-:W-:-:S04]  /*0a10*/  VIADD R7, R7, 0x80 ;  /* 0x0000008007077836 */ /* 0x000fc80000000000 */
[----:B0-----:R-:W-:-:S05]  /*0a20*/  IMAD.WIDE.U32 R4, R3, 0x8, R4 ;  /* 0x0000000803047825 */ /* 0x001fca00078e0004 */
[----:B------:R0:W-:Y:S02]  /*0a30*/  STG.E.64 desc[UR4][R4.64], R20 ;  /* 0x0000001404007986 */ /* 0x0001e4000c101b04 */
.L_x_6803:
[----:B------:R-:W-:-:S13]  /*0a40*/  ISETP.GE.AND P0, PT, R7, R2, PT ;  /* 0x000000020700720c */ /* 0x000fda0003f06270 */
[----:B------:R-:W-:Y:S05]  /*0a50*/  @P0 BRA `(.L_x_6805) ;  /* 0x0000000000300947 */ /* 0x000fea0003800000 */
[----:B0-----:R-:W0:Y:S01]  /*0a60*/  LDC.64 R4, c[0x0][0x218] ;  /* 0x00008600ff047b82 */ /* 0x001e220000000a00 */
[----:B------:R-:W-:Y:S01]  /*0a70*/  IADD3 R3, R0, R7, RZ ;  /* 0x0000000700037210 */ /* 0x000fe20007ffe0ff */
[----:B------:R-:W-:-:S04]  /*0a80*/  VIADD R7, R7, 0x80 ;  /* 0x0000008007077836 */ /* 0x000fc80000000000 */
[----:B0-----:R-:W-:-:S05]  /*0a90*/  IMAD.WIDE.U32 R4, R3, 0x8, R4 ;  /* 0x0000000803047825 */ /* 0x001fca00078e0004 */
[----:B------:R1:W-:Y:S02]  /*0aa0*/  STG.E.64 desc[UR4][R4.64], R8 ;  /* 0x0000000804007986 */ /* 0x0003e4000c101b04 */
.L_x_6804:
[----:B------:R-:W-:-:S13]  /*0ab0*/  ISETP.GE.AND P0, PT, R7, R2, PT ;  /* 0x000000020700720c */ /* 0x000fda0003f06270 */
[----:B------:R-:W-:Y:S05]  /*0ac0*/  @P0 BRA `(.L_x_6806) ;  /* 0x0000000000340947 */ /* 0x000fea0003800000 */
[----:B01----:R-:W0:Y:S01]  /*0ad0*/  LDC.64 R4, c[0x0][0x218] ;  /* 0x00008600ff047b82 */ /* 0x003e220000000a00 */
[----:B------:R-:W-:Y:S01]  /*0ae0*/  IADD3 R3, R0, R7, RZ ;  /* 0x0000000700037210 */ /* 0x000fe20007ffe0ff */
[----:B------:R-:W-:-:S04]  /*0af0*/  VIADD R7, R7, 0x80 ;  /* 0x0000008007077836 */ /* 0x000fc80000000000 */
[----:B0-----:R-:W-:-:S05]  /*0b00*/  IMAD.WIDE.U32 R4, R3, 0x8, R4 ;  /* 0x0000000803047825 */ /* 0x001fca00078e0004 */
[----:B------:R1:W-:Y:S02]  /*0b10*/  STG.E.64 desc[UR4][R4.64], R16 ;  /* 0x0000001004007986 */ /* 0x0003e4000c101b04 */
.L_x_6805:
[----:B------:R-:W-:-:S13]  /*0b20*/  ISETP.GE.AND P0, PT, R7, R2, PT ;  /* 0x000000020700720c */ /* 0x000fda0003f06270 */
[----:B------:R-:W-:Y:S05]  /*0b30*/  @P0 BREAK B1 ;  /* 0x0000000000010942 */ /* 0x000fea0003800000 */
[----:B------:R-:W-:Y:S05]  /*0b40*/  @P0 BRA `(.L_x_6807) ;  /* 0x0000000000300947 */ /* 0x000fea0003800000 */
[----:B01----:R-:W0:Y:S01]  /*0b50*/  LDC.64 R4, c[0x0][0x218] ;  /* 0x00008600ff047b82 */ /* 0x003e220000000a00 */
[----:B------:R-:W-:Y:S01]  /*0b60*/  IADD3 R3, R0, R7, RZ ;  /* 0x0000000700037210 */ /* 0x000fe20007ffe0ff */
[----:B------:R-:W-:-:S04]  /*0b70*/  VIADD R7, R7, 0x80 ;  /* 0x0000008007077836 */ /* 0x000fc80000000000 */
[----:B0-----:R-:W-:-:S05]  /*0b80*/  IMAD.WIDE.U32 R4, R3, 0x8, R4 ;  /* 0x0000000803047825 */ /* 0x001fca00078e0004 */
[----:B------:R2:W-:Y:S02]  /*0b90*/  STG.E.64 desc[UR4][R4.64], R14 ;  /* 0x0000000e04007986 */ /* 0x0005e4000c101b04 */
.L_x_6806:
[----:B------:R-:W-:Y:S05]  /*0ba0*/  BSYNC B1 ;  /* 0x0000000000017941 */ /* 0x000fea0003800000 */
.L_x_6802:
[----:B------:R-:W-:-:S13]  /*0bb0*/  ISETP.GE.AND P0, PT, R7, R2, PT ;  /* 0x000000020700720c */ /* 0x000fda0003f06270 */
[----:B012---:R-:W0:Y:S01]  /*0bc0*/  @!P0 LDC.64 R4, c[0x0][0x218] ;  /* 0x00008600ff048b82 */ /* 0x007e220000000a00 */
[----:B------:R-:W-:Y:S01]  /*0bd0*/  @!P0 IADD3 R3, R0, R7, RZ ;  /* 0x0000000700038210 */ /* 0x000fe20007ffe0ff */
[----:B------:R-:W-:-:S04]  /*0be0*/  @!P0 VIADD R7, R7, 0x80 ;  /* 0x0000008007078836 */ /* 0x000fc80000000000 */
[----:B0-----:R-:W-:-:S05]  /*0bf0*/  @!P0 IMAD.WIDE.U32 R4, R3, 0x8, R4 ;  /* 0x0000000803048825 */ /* 0x001fca00078e0004 */
[----:B------:R2:W-:Y:S02]  /*0c00*/  @!P0 STG.E.64 desc[UR4][R4.64], R12 ;  /* 0x0000000c04008986 */ /* 0x0005e4000c101b04 */
.L_x_6807:
[----:B------:R-:W-:Y:S05]  /*0c10*/  BSYNC B0 ;  /* 0x0000000000007941 */ /* 0x000fea0003800000 */
.L_x_6801:
[----:B------:R-:W-:Y:S05]  /*0c20*/  WARPSYNC.ALL ;  /* 0x0000000000007948 */ /* 0x000fea0003800000 */
[----:B------:R-:W-:-:S13]  /*0c30*/  ISETP.GE.AND P0, PT, R7, R2, PT ;  /* 0x000000020700720c */ /* 0x000fda0003f06270 */
[----:B------:R-:W-:Y:S05]  /*0c40*/  @P0 EXIT ;  /* 0x000000000000094d */ /* 0x000fea0003800000 */
[----:B------:R-:W3:Y:S01]  /*0c50*/  LDC.64 R2, c[0x0][0x218] ;  /* 0x00008600ff027b82 */ /* 0x000ee20000000a00 */
[----:B------:R-:W-:-:S05]  /*0c60*/  IADD3 R7, R0, R7, RZ ;  /* 0x0000000700077210 */ /* 0x000fca0007ffe0ff */
[----:B---3--:R-:W-:-:S05]  /*0c70*/  IMAD.WIDE.U32 R2, R7, 0x8, R2 ;  /* 0x0000000807027825 */ /* 0x008fca00078e0002 */
[----:B------:R-:W-:Y:S01]  /*0c80*/  STG.E.64 desc[UR4][R2.64], R22 ;  /* 0x0000001602007986 */ /* 0x000fe2000c101b04 */
[----:B------:R-:W-:Y:S05]  /*0c90*/  EXIT ;  /* 0x000000000000794d */ /* 0x000fea0003800000 */
.L_x_6808:
        /* <DEDUP_REMOVED lines=14> */
.L_x_8076:


//--------------------- .text._ZN2at6native29vectorized_elementwise_kernelILi4ENS0_13BinaryFunctorIdddZZZNS0_20copysign_kernel_cudaERNS_18TensorIteratorBaseEENKUlvE_clEvENKUlvE_clEvEUlddE_EESt5arrayIPcLm3EEEEviT0_T1_ --------------------------
	.section	.text._ZN2at6native29vectorized_elementwise_kernelILi4ENS0_13BinaryFunctorIdddZZZNS0_20copysign_kernel_cudaERNS_18TensorIteratorBaseEENKUlvE_clEvENKUlvE_clEvEUlddE_EESt5arrayIPcLm3EEEEviT0_T1_,"ax",@progbits
	.align	128
        .global         _ZN2at6native29vectorized_elementwise_kernelILi4ENS0_13BinaryFunctorIdddZZZNS0_20copysign_kernel_cudaERNS_18TensorIteratorBaseEENKUlvE_clEvENKUlvE_clEvEUlddE_EESt5arrayIPcLm3EEEEviT0_T1_
        .type           _ZN2at6native29vectorized_elementwise_kernelILi4ENS0_13BinaryFunctorIdddZZZNS0_20copysign_kernel_cudaERNS_18TensorIteratorBaseEENKUlvE_clEvENKUlvE_clEvEUlddE_EESt5arrayIPcLm3EEEEviT0_T1_,@function
        .size           _ZN2at6native29vectorized_elementwise_kernelILi4ENS0_13BinaryFunctorIdddZZZNS0_20copysign_kernel_cudaERNS_18TensorIteratorBaseEENKUlvE_clEvENKUlvE_clEvEUlddE_EESt5arrayIPcLm3EEEEviT0_T1_,(.L_x_8077 - _ZN2at6native29vectorized_elementwise_kernelILi4ENS0_13BinaryFunctorIdddZZZNS0_20copysign_kernel_cudaERNS_18TensorIteratorBaseEENKUlvE_clEvENKUlvE_clEvEUlddE_EESt5arrayIPcLm3EEEEviT0_T1_)
        .other          _ZN2at6native29vectorized_elementwise_kernelILi4ENS0_13BinaryFunctorIdddZZZNS0_20copysign_kernel_cudaERNS_18TensorIteratorBaseEENKUlvE_clEvENKUlvE_clEvEUlddE_EESt5arrayIPcLm3EEEEviT0_T1_,@"STO_CUDA_ENTRY STV_DEFAULT"
_ZN2at6native29vectorized_elementwise_kernelILi4ENS0_13BinaryFunctorIdddZZZNS0_20copysign_kernel_cudaERNS_18TensorIteratorBaseEENKUlvE_clEvENKUlvE_clEvEUlddE_EESt5arrayIPcLm3EEEEviT0_T1_:
.text._ZN2at6native29vectorized_elementwise_kernelILi4ENS0_13BinaryFunctorIdddZZZNS0_20copysign_kernel_cudaERNS_18TensorIteratorBaseEENKUlvE_clEvENKUlvE_clEvEUlddE_EESt5arrayIPcLm3EEEEviT0_T1_:
        /* <DEDUP_REMOVED lines=45> */
.L_x_6809:
        /* <DEDUP_REMOVED lines=119> */
.L_x_6812:
[----:B------:R-:W-:-:S13]  /*0a40*/  ISETP.GE.AND P0, PT, R7, R2, PT ;  /* 0x000000020700720c */ /* 0x000fda0003f06270 */
[----:B------:R-:W-:Y:S05]  /*0a50*/  @P0 BRA `(.L_x_6814) ;  /* 0x0000000000300947 */ /* 0x000fea0003800000 */
[----:B0-----:R-:W0:Y:S01]  /*0a60*/  LDC.64 R4, c[0x0][0x218] ;  /* 0x00008600ff047b82 */ /* 0x001e220000000a00 */
[----:B------:R-:W-:Y:S01]  /*0a70*/  IADD3 R3, R0, R7, RZ ;  /* 0x0000000700037210 */ /* 0x000fe20007ffe0ff */
[----:B------:R-:W-:-:S04]  /*0a80*/  VIADD R7, R7, 0x80 ;  /* 0x0000008007077836 */ /* 0x000fc80000000000 */
[----:B0-----:R-:W-:-:S05]  /*0a90*/  IMAD.WIDE.U32 R4, R3, 0x8, R4 ;  /* 0x0000000803047825 */ /* 0x001fca00078e0004 */
[----:B------:R1:W-:Y:S02]  /*0aa0*/  STG.E.64 desc[UR4][R4.64], R8 ;  /* 0x0000000804007986 */ /* 0x0003e4000c101b04 */
.L_x_6813:
[----:B------:R-:W-:-:S13]  /*0ab0*/  ISETP.GE.AND P0, PT, R7, R2, PT ;  /* 0x000000020700720c */ /* 0x000fda0003f06270 */
[----:B------:R-:W-:Y:S05]  /*0ac0*/  @P0 BRA `(.L_x_6815) ;  /* 0x0000000000340947 */ /* 0x000fea0003800000 */
[----:B01----:R-:W0:Y:S01]  /*0ad0*/  LDC.64 R4, c[0x0][0x218] ;  /* 0x00008600ff047b82 */ /* 0x003e220000000a00 */
[----:B------:R-:W-:Y:S01]  /*0ae0*/  IADD3 R3, R0, R7, RZ ;  /* 0x0000000700037210 */ /* 0x000fe20007ffe0ff */
[----:B------:R-:W-:-:S04]  /*0af0*/  VIADD R7, R7, 0x80 ;  /* 0x0000008007077836 */ /* 0x000fc80000000000 */
[----:B0-----:R-:W-:-:S05]  /*0b00*/  IMAD.WIDE.U32 R4, R3, 0x8, R4 ;  /* 0x0000000803047825 */ /* 0x001fca00078e0004 */
[----:B------:R1:W-:Y:S02]  /*0b10*/  STG.E.64 desc[UR4][R4.64], R16 ;  /* 0x0000001004007986 */ /* 0x0003e4000c101b04 */
.L_x_6814:
        /* <DEDUP_REMOVED lines=8> */
.L_x_6815:
[----:B------:R-:W-:Y:S05]  /*0ba0*/  BSYNC B1 ;  /* 0x0000000000017941 */ /* 0x000fea0003800000 */
.L_x_6811:
[----:B------:R-:W-:-:S13]  /*0bb0*/  ISETP.GE.AND P0, PT, R7, R2, PT ;  /* 0x000000020700720c */ /* 0x000fda0003f06270 */
[----:B012---:R-:W0:Y:S01]  /*0bc0*/  @!P0 LDC.64 R4, c[0x0][0x218] ;  /* 0x00008600ff048b82 */ /* 0x007e220000000a00 */
[----:B------:R-:W-:Y:S01]  /*0bd0*/  @!P0 IADD3 R3, R0, R7, RZ ;  /* 0x0000000700038210 */ /* 0x000fe20007ffe0ff */
[----:B------:R-:W-:-:S04]  /*0be0*/  @!P0 VIADD R7, R7, 0x80 ;  /* 0x0000008007078836 */ /* 0x000fc80000000000 */
[----:B0-----:R-:W-:-:S05]  /*0bf0*/  @!P0 IMAD.WIDE.U32 R4, R3, 0x8, R4 ;  /* 0x0000000803048825 */ /* 0x001fca00078e0004 */
[----:B------:R2:W-:Y:S02]  /*0c00*/  @!P0 STG.E.64 desc[UR4][R4.64], R12 ;  /* 0x0000000c04008986 */ /* 0x0005e4000c101b04 */
.L_x_6816:
[----:B------:R-:W-:Y:S05]  /*0c10*/  BSYNC B0 ;  /* 0x0000000000007941 */ /* 0x000fea0003800000 */
.L_x_6810:
        /* <DEDUP_REMOVED lines=8> */
.L_x_6817:
        /* <DEDUP_REMOVED lines=14> */
.L_x_8077:


//--------------------- .text._ZN2at6native29vectorized_elementwise_kernelILi8ENS0_13BinaryFunctorIdddZZZNS0_20copysign_kernel_cudaERNS_18TensorIteratorBaseEENKUlvE_clEvENKUlvE_clEvEUlddE_EESt5arrayIPcLm3EEEEviT0_T1_ --------------------------
	.section	.text._ZN2at6native29vectorized_elementwise_kernelILi8ENS0_13BinaryFunctorIdddZZZNS0_20copysign_kernel_cudaERNS_18TensorIteratorBaseEENKUlvE_clEvENKUlvE_clEvEUlddE_EESt5arrayIPcLm3EEEEviT0_T1_,"ax",@progbits
	.align	128
        .global         _ZN2at6native29vectorized_elementwise_kernelILi8ENS0_13BinaryFunctorIdddZZZNS0_20copysign_kernel_cudaERNS_18TensorIteratorBaseEENKUlvE_clEvENKUlvE_clEvEUlddE_EESt5arrayIPcLm3EEEEviT0_T1_
        .type           _ZN2at6native29vectorized_elementwise_kernelILi8ENS0_13BinaryFunctorIdddZZZNS0_20copysign_kernel_cudaERNS_18TensorIteratorBaseEENKUlvE_clEvENKUlvE_clEvEUlddE_EESt5arrayIPcLm3EEEEviT0_T1_,@function
        .size           _ZN2at6native29vectorized_elementwise_kernelILi8ENS0_13BinaryFunctorIdddZZZNS0_20copysign_kernel_cudaERNS_18TensorIteratorBaseEENKUlvE_clEvENKUlvE_clEvEUlddE_EESt5arrayIPcLm3EEEEviT0_T1_,(.L_x_8078 - _ZN2at6native29vectorized_elementwise_kernelILi8ENS0_13BinaryFunctorIdddZZZNS0_20copysign_kernel_cudaERNS_18TensorIteratorBaseEENKUlvE_clEvENKUlvE_clEvEUlddE_EESt5arrayIPcLm3EEEEviT0_T1_)
        .other          _ZN2at6native29vectorized_elementwise_kernelILi8ENS0_13BinaryFunctorIdddZZZNS0_20copysign_kernel_cudaERNS_18TensorIteratorBaseEENKUlvE_clEvENKUlvE_clEvEUlddE_EESt5arrayIPcLm3EEEEviT0_T1_,@"STO_CUDA_ENTRY STV_DEFAULT"
_ZN2at6native29vectorized_elementwise_kernelILi8ENS0_13BinaryFunctorIdddZZZNS0_20copysign_kernel_cudaERNS_18TensorIteratorBaseEENKUlvE_clEvENKUlvE_clEvEUlddE_EESt5arrayIPcLm3EEEEviT0_T1_:
.text._ZN2at6native29vectorized_elementwise_kernelILi8ENS0_13BinaryFunctorIdddZZZNS0_20copysign_kernel_cudaERNS_18TensorIteratorBaseEENKUlvE_clEvENKUlvE_clEvEUlddE_EESt5arrayIPcLm3EEEEviT0_T1_:
        /* <DEDUP_REMOVED lines=45> */
.L_x_6818:
        /* <DEDUP_REMOVED lines=119> */
.L_x_6821:
[----:B------:R-:W-:-:S13]  /*0a40*/  ISETP.GE.AND P0, PT, R7, R2, PT ;  /* 0x000000020700720c */ /* 0x000fda0003f06270 */
[----:B------:R-:W-:Y:S05]  /*0a50*/  @P0 BRA `(.L_x_6823) ;  /* 0x0000000000300947 */ /* 0x000fea0003800000 */
[----:B0-----:R-:W0:Y:S01]  /*0a60*/  LDC.64 R4, c[0x0][0x218] ;  /* 0x00008600ff047b82 */ /* 0x001e220000000a00 */
[----:B------:R-:W-:Y:S01]  /*0a70*/  IADD3 R3, R0, R7, RZ ;  /* 0x0000000700037210 */ /* 0x000fe20007ffe0ff */
[----:B------:R-:W-:-:S04]  /*0a80*/  VIADD R7, R7, 0x80 ;  /* 0x0000008007077836 */ /* 0x000fc80000000000 */
[----:B0-----:R-:W-:-:S05]  /*0a90*/  IMAD.WIDE.U32 R4, R3, 0x8, R4 ;  /* 0x0000000803047825 */ /* 0x001fca00078e0004 */
[----:B------:R1:W-:Y:S02]  /*0aa0*/  STG.E.64 desc[UR4][R4.64], R8 ;  /* 0x0000000804007986 */ /* 0x0003e4000c101b04 */
.L_x_6822:
[----:B------:R-:W-:-:S13]  /*0ab0*/  ISETP.GE.AND P0, PT, R7, R2, PT ;  /* 0x000000020700720c */ /* 0x000fda0003f06270 */
[----:B------:R-:W-:Y:S05]  /*0ac0*/  @P0 BRA `(.L_x_6824) ;  /* 0x0000000000340947 */ /* 0x000fea0003800000 */
[----:B01----:R-:W0:Y:S01]  /*0ad0*/  LDC.64 R4, c[0x0][0x218] ;  /* 0x00008600ff047b82 */ /* 0x003e220000000a00 */
[----:B------:R-:W-:Y:S01]  /*0ae0*/  IADD3 R3, R0, R7, RZ ;  /* 0x0000000700037210 */ /* 0x000fe20007ffe0ff */
[----:B------:R-:W-:-:S04]  /*0af0*/  VIADD R7, R7, 0x80 ;  /* 0x0000008007077836 */ /* 0x000fc80000000000 */
[----:B0-----:R-:W-:-:S05]  /*0b00*/  IMAD.WIDE.U32 R4, R3, 0x8, R4 ;  /* 0x0000000803047825 */ /* 0x001fca00078e0004 */
[----:B------:R1:W-:Y:S02]  /*0b10*/  STG.E.64 desc[UR4][R4.64], R16 ;  /* 0x0000001004007986 */ /* 0x0003e4000c101b04 */
.L_x_6823:
        /* <DEDUP_REMOVED lines=8> */
.L_x_6824:
[----:B------:R-:W-:Y:S05]  /*0ba0*/  BSYNC B1 ;  /* 0x0000000000017941 */ /* 0x000fea0003800000 */
.L_x_6820:
[----:B------:R-:W-:-:S13]  /*0bb0*/  ISETP.GE.AND P0, PT, R7, R2, PT ;  /* 0x000000020700720c */ /* 0x000fda0003f06270 */
[----:B012---:R-:W0:Y:S01]  /*0bc0*/  @!P0 LDC.64 R4, c[0x0][0x218] ;  /* 0x00008600ff048b82 */ /* 0x007e220000000a00 */
[----:B------:R-:W-:Y:S01]  /*0bd0*/  @!P0 IADD3 R3, R0, R7, RZ ;  /* 0x0000000700038210 */ /* 0x000fe20007ffe0ff */
[----:B------:R-:W-:-:S04]  /*0be0*/  @!P0 VIADD R7, R7, 0x80 ;  /* 0x0000008007078836 */ /* 0x000fc80000000000 */
[----:B0-----:R-:W-:-:S05]  /*0bf0*/  @!P0 IMAD.WIDE.U32 R4, R3, 0x8, R4 ;  /* 0x0000000803048825 */ /* 0x001fca00078e0004 */
[----:B------:R2:W-:Y:S02]  /*0c00*/  @!P0 STG.E.64 desc[UR4][R4.64], R12 ;  /* 0x0000000c04008986 */ /* 0x0005e4000c101b04 */
.L_x_6825:
[----:B------:R-:W-:Y:S05]  /*0c10*/  BSYNC B0 ;  /* 0x0000000000007941 */ /* 0x000fea0003800000 */
.L_x_6819:
        /* <DEDUP_REMOVED lines=8> */
.L_x_6826:
        /* <DEDUP_REMOVED lines=14> */
.L_x_8078:


//--------------------- .text._ZN2at6native18elementwise_kernelILi128ELi4EZNS0_15gpu_kernel_implINS0_13BUnaryFunctorIdddZZZNS0_20copysign_kernel_cudaERNS_18TensorIteratorBaseEENKUlvE_clEvENKUlvE_clEvEUlddE_EEEEvS5_RKT_EUliE_EEviT1_ --------------------------
	.section	.text._ZN2at6native18elementwise_kernelILi128ELi4EZNS0_15gpu_kernel_implINS0_13BUnaryFunctorIdddZZZNS0_20copysign_kernel_cudaERNS_18TensorIteratorBaseEENKUlvE_clEvENKUlvE_clEvEUlddE_EEEEvS5_RKT_EUliE_EEviT1_,"ax",@progbits
	.align	128
        .global         _ZN2at6native18elementwise_kernelILi128ELi4EZNS0_15gpu_kernel_implINS0_13BUnaryFunctorIdddZZZNS0_20copysign_kernel_cudaERNS_18TensorIteratorBaseEENKUlvE_clEvENKUlvE_clEvEUlddE_EEEEvS5_RKT_EUliE_EEviT1_
        .type           _ZN2at6native18elementwise_kernelILi128ELi4EZNS0_15gpu_kernel_implINS0_13BUnaryFunctorIdddZZZNS0_20copysign_kernel_cudaERNS_18TensorIteratorBaseEENKUlvE_clEvENKUlvE_clEvEUlddE_EEEEvS5_RKT_EUliE_EEviT1_,@function
        .size           _ZN2at6native18elementwise_kernelILi128ELi4EZNS0_15gpu_kernel_implINS0_13BUnaryFunctorIdddZZZNS0_20copysign_kernel_cudaERNS_18TensorIteratorBaseEENKUlvE_clEvENKUlvE_clEvEUlddE_EEEEvS5_RKT_EUliE_EEviT1_,(.L_x_8079 - _ZN2at6native18elementwise_kernelILi128ELi4EZNS0_15gpu_kernel_implINS0_13BUnaryFunctorIdddZZZNS0_20copysign_kernel_cudaERNS_18TensorIteratorBaseEENKUlvE_clEvENKUlvE_clEvEUlddE_EEEEvS5_RKT_EUliE_EEviT1_)
        .other          _ZN2at6native18elementwise_kernelILi128ELi4EZNS0_15gpu_kernel_implINS0_13BUnaryFunctorIdddZZZNS0_20copysign_kernel_cudaERNS_18TensorIteratorBaseEENKUlvE_clEvENKUlvE_clEvEUlddE_EEEEvS5_RKT_EUliE_EEviT1_,@"STO_CUDA_ENTRY STV_DEFAULT"
_ZN2at6native18elementwise_kernelILi128ELi4EZNS0_15gpu_kernel_implINS0_13BUnaryFunctorIdddZZZNS0_20copysign_kernel_cudaERNS_18TensorIteratorBaseEENKUlvE_clEvENKUlvE_clEvEUlddE_EEEEvS5_RKT_EUliE_EEviT1_:
.text._ZN2at6native18elementwise_kernelILi128ELi4EZNS0_15gpu_kernel_implINS0_13BUnaryFunctorIdddZZZNS0_20copysign_kernel_cudaERNS_18TensorIteratorBaseEENKUlvE_clEvENKUlvE_clEvEUlddE_EEEEvS5_RKT_EUliE_EEviT1_:
        /* <DEDUP_REMOVED lines=314> */
.L_x_6829:
        /* <DEDUP_REMOVED lines=21> */
.L_x_6833:
[----:B------:R-:W2:Y:S02]  /*14f0*/  LDG.E.U8 R2, desc[UR36][R2.64] ;  /* 0x0000002402027981 */ /* 0x000ea4000c1e1100 */
[----:B--2---:R0:W1:Y:S01]  /*1500*/  I2F.F64.U16 R4, R2 ;  /* 0x0000000200047312 */ /* 0x0040620000101800 */
[----:B------:R-:W-:Y:S05]  /*1510*/  BRA `(.L_x_6835) ;  /* 0x0000000c00707947 */ /* 0x000fea0003800000 */
.L_x_6832:
        /* <DEDUP_REMOVED lines=9> */
.L_x_6837:
[----:B------:R-:W2:Y:S02]  /*15b0*/  LDG.E R2, desc[UR36][R2.64] ;  /* 0x0000002402027981 */ /* 0x000ea4000c1e1900 */
[----:B--2---:R0:W1:Y:S01]  /*15c0*/  I2F.F64 R4, R2 ;  /* 0x0000000200047312 */ /* 0x0040620000201c00 */
[----:B------:R-:W-:Y:S05]  /*15d0*/  BRA `(.L_x_6835) ;  /* 0x0000000c00407947 */ /* 0x000fea0003800000 */
.L_x_6836:
[----:B------:R-:W2:Y:S02]  /*15e0*/  LDG.E.U16 R2, desc[UR36][R2.64] ;  /* 0x0000002402027981 */ /* 0x000ea4000c1e1500 */
[----:B--2---:R0:W1:Y:S01]  /*15f0*/  I2F.F64.S16 R4, R2 ;  /* 0x0000000200047312 */ /* 0x0040620000101c00 */
[----:B------:R-:W-:Y:S05]  /*1600*/  BRA `(.L_x_6835) ;  /* 0x0000000c00347947 */ /* 0x000fea0003800000 */
.L_x_6831:
        /* <DEDUP_REMOVED lines=10> */
.L_x_6839:
[----:B------:R-:W2:Y:S02]  /*16b0*/  LDG.E.U16 R0, desc[UR36][R2.64] ;  /* 0x0000002402007981 */ /* 0x000ea4000c1e1500 */
[----:B--2---:R-:W-:-:S05]  /*16c0*/  HADD2.F32 R0, -RZ, R0.H0_H0 ;  /* 0x20000000ff007230 */ /* 0x004fca0000004100 */
[----:B------:R-:W-:-:S04]  /*16d0*/  FMUL.FTZ R0, R0, 1 ;  /* 0x3f80000000007820 */ /* 0x000fc80000410000 */
[----:B------:R0:W1:Y:S01]  /*16e0*/  F2F.F64.F32 R4, R0 ;  /* 0x0000000000047310 */ /* 0x0000620000201800 */
[----:B------:R-:W-:Y:S05]  /*16f0*/  BRA `(.L_x_6835) ;  /* 0x0000000800f87947 */ /* 0x000fea0003800000 */
.L_x_6838:
        /* <DEDUP_REMOVED lines=10> */
.L_x_6841:
[----:B------:R-:W2:Y:S02]  /*17a0*/  LDG.E.U16 R2, desc[UR36][R2.64] ;  /* 0x0000002402027981 */ /* 0x000ea4000c1e1500 */
[----:B--2---:R-:W-:-:S05]  /*17b0*/  HADD2.F32 R0, -RZ, R2.H0_H0 ;  /* 0x20000002ff007230 */ /* 0x004fca0000004100 */
[----:B------:R-:W-:-:S04]  /*17c0*/  FMUL.FTZ R0, R0, 1 ;  /* 0x3f80000000007820 */ /* 0x000fc80000410000 */
[----:B------:R0:W1:Y:S01]  /*17d0*/  F2F.F64.F32 R4, R0 ;  /* 0x0000000000047310 */ /* 0x0000620000201800 */
[----:B------:R-:W-:Y:S05]  /*17e0*/  BRA `(.L_x_6835) ;  /* 0x0000000800bc7947 */ /* 0x000fea0003800000 */
.L_x_6840:
[----:B------:R0:W5:Y:S01]  /*17f0*/  LDG.E.64 R4, desc[UR36][R2.64] ;  /* 0x0000002402047981 */ /* 0x000162000c1e1b00 */
[----:B------:R-:W-:Y:S05]  /*1800*/  BRA `(.L_x_6835) ;  /* 0x0000000800b47947 */ /* 0x000fea0003800000 */
.L_x_6830:
        /* <DEDUP_REMOVED lines=13> */
.L_x_6844:
[----:B------:R0:W5:Y:S01]  /*18e0*/  LDG.E.64 R4, desc[UR36][R2.64] ;  /* 0x0000002402047981 */ /* 0x000162000c1e1b00 */
[----:B------:R-:W-:Y:S05]  /*18f0*/  BRA `(.L_x_6835) ;  /* 0x0000000800787947 */ /* 0x000fea0003800000 */
.L_x_6843:
        /* <DEDUP_REMOVED lines=25> */
[----:B------:R-:W-:-:S06]  /*1a90*/  FMUL.FTZ R5, R5, 1 ;  /* 0x3f80000005057820 */ /* 0x000fcc0000410000 */
[----:B------:R-:W0:Y:S01]  /*1aa0*/  F2F.F64.F32 R4, R5 ;  /* 0x0000000500047310 */ /* 0x000e220000201800 */
[----:B------:R-:W-:Y:S05]  /*1ab0*/  BRA `(.L_x_6835) ;  /* 0x0000000800087947 */ /* 0x000fea0003800000 */
.L_x_6846:
[----:B------:R-:W2:Y:S02]  /*1ac0*/  LDG.E.U8 R2, desc[UR36][R2.64] ;  /* 0x0000002402027981 */ /* 0x000ea4000c1e1100 */
[C---:B--2---:R-:W-:Y:S02]  /*1ad0*/  IMAD.SHL.U32 R0, R2.reuse, 0x2000000, RZ ;  /* 0x0200000002007824 */ /* 0x044fe400078e00ff */
[----:B------:R-:W-:-:S03]  /*1ae0*/  IMAD.SHL.U32 R5, R2, 0x1000000, RZ ;  /* 0x0100000002057824 */ /* 0x000fc600078e00ff */
[----:B------:R-:W-:-:S13]  /*1af0*/  ISETP.GE.U32.AND P0, PT, R0, 0x8000000, PT ;  /* 0x080000000000780c */ /* 0x000fda0003f06070 */
[C---:B------:R-:W-:Y:S01]  /*1b00*/  @!P0 SHF.L.U32 R0, R2.reuse, 0x8, RZ ;  /* 0x0000000802008819 */ /* 0x040fe200000006ff */
[----:B------:R-:W-:-:S03]  /*1b10*/  @P0 IMAD.SHL.U32 R4, R2, 0x200000, RZ ;  /* 0x0020000002040824 */ /* 0x000fc600078e00ff */
        /* <DEDUP_REMOVED lines=9> */
.L_x_6845:
[----:B------:R-:W2:Y:S02]  /*1bb0*/  LDG.E.U16 R0, desc[UR36][R2.64] ;  /* 0x0000002402007981 */ /* 0x000ea4000c1e1500 */
[----:B--2---:R-:W-:-:S04]  /*1bc0*/  IMAD.U32 R0, R0, 0x10000, RZ ;  /* 0x0001000000007824 */ /* 0x004fc800078e00ff */
[----:B------:R-:W-:-:S04]  /*1bd0*/  FMUL.FTZ R0, R0, 1 ;  /* 0x3f80000000007820 */ /* 0x000fc80000410000 */
[----:B------:R0:W1:Y:S01]  /*1be0*/  F2F.F64.F32 R4, R0 ;  /* 0x0000000000047310 */ /* 0x0000620000201800 */
[----:B------:R-:W-:Y:S05]  /*1bf0*/  BRA `(.L_x_6835) ;  /* 0x0000000400b87947 */ /* 0x000fea0003800000 */
.L_x_6842:
        /* <DEDUP_REMOVED lines=11> */
.L_x_6849:
        /* <DEDUP_REMOVED lines=21> */
.L_x_6853:
[----:B------:R-:W-:Y:S05]  /*1e00*/  BSYNC B1 ;  /* 0x0000000000017941 */ /* 0x000fea0003800000 */
.L_x_6852:
[----:B------:R-:W-:Y:S01]  /*1e10*/  LEA R3, R0, 0x3b800000, 0x17 ;  /* 0x3b80000000037811 */ /* 0x000fe200078eb8ff */
[----:B------:R-:W-:-:S05]  /*1e20*/  IMAD.SHL.U32 R0, R2, 0x100000, RZ ;  /* 0x0010000002007824 */ /* 0x000fca00078e00ff */
[----:B------:R-:W-:-:S07]  /*1e30*/  LOP3.LUT R0, R3, R0, R4, 0xfe, !PT ;  /* 0x0000000003007212 */ /* 0x000fce00078efe04 */
.L_x_6851:
[----:B------:R-:W-:Y:S05]  /*1e40*/  BSYNC B0 ;  /* 0x0000000000007941 */ /* 0x000fea0003800000 */
.L_x_6850:
[----:B------:R-:W-:-:S04]  /*1e50*/  FMUL.FTZ R0, R0, 1 ;  /* 0x3f80000000007820 */ /* 0x000fc80000410000 */
[----:B------:R2:W3:Y:S01]  /*1e60*/  F2F.F64.F32 R4, R0 ;  /* 0x0000000000047310 */ /* 0x0004e20000201800 */
[----:B------:R-:W-:Y:S05]  /*1e70*/  BRA `(.L_x_6835) ;  /* 0x0000000400187947 */ /* 0x000fea0003800000 */
.L_x_6848:
        /* <DEDUP_REMOVED lines=21> */
.L_x_6857:
[----:B------:R-:W-:Y:S05]  /*1fd0*/  BSYNC B1 ;  /* 0x0000000000017941 */ /* 0x000fea0003800000 */
.L_x_6856:
[----:B------:R-:W-:Y:S01]  /*1fe0*/  LEA R3, R0, 0x37800000, 0x17 ;  /* 0x3780000000037811 */ /* 0x000fe200078eb8ff */
[----:B------:R-:W-:-:S05]  /*1ff0*/  IMAD.SHL.U32 R0, R2, 0x200000, RZ ;  /* 0x0020000002007824 */ /* 0x000fca00078e00ff */
[----:B------:R-:W-:-:S07]  /*2000*/  LOP3.LUT R0, R3, R0, R4, 0xfe, !PT ;  /* 0x0000000003007212 */ /* 0x000fce00078efe04 */
.L_x_6855:
[----:B------:R-:W-:Y:S05]  /*2010*/  BSYNC B0 ;  /* 0x0000000000007941 */ /* 0x000fea0003800000 */
.L_x_6854:
[----:B------:R-:W-:-:S04]  /*2020*/  FMUL.FTZ R0, R0, 1 ;  /* 0x3f80000000007820 */ /* 0x000fc80000410000 */
[----:B------:R4:W0:Y:S01]  /*2030*/  F2F.F64.F32 R4, R0 ;  /* 0x0000000000047310 */ /* 0x0008220000201800 */
[----:B------:R-:W-:Y:S05]  /*2040*/  BRA `(.L_x_6835) ;  /* 0x0000000000a47947 */ /* 0x000fea0003800000 */
.L_x_6847:
        /* <DEDUP_REMOVED lines=14> */
.L_x_6861:
[----:B------:R-:W-:Y:S05]  /*2130*/  BSYNC B0 ;  /* 0x0000000000007941 */ /* 0x000fea0003800000 */
.L_x_6860:
[----:B------:R-:W-:-:S04]  /*2140*/  FMUL.FTZ R0, R0, 1 ;  /* 0x3f80000000007820 */ /* 0x000fc80000410000 */
[----:B------:R0:W1:Y:S01]  /*2150*/  F2F.F64.F32 R4, R0 ;  /* 0x0000000000047310 */ /* 0x0000620000201800 */
[----:B------:R-:W-:Y:S05]  /*2160*/  BRA `(.L_x_6835) ;  /* 0x00000000005c7947 */ /* 0x000fea0003800000 */
.L_x_6834:
[----:B------:R-:W-:Y:S01]  /*2170*/  MOV R2, 0x0 ;  /* 0x0000000000027802 */ /* 0x000fe20000000f00 */
[----:B------:R-:W-:Y:S01]  /*2180*/  ULDC.64 UR4, c[0x4][0x128] ;  /* 0x01004a0000047ab9 */ /* 0x000fe20000000a00 */
[----:B------:R-:W-:Y:S01]  /*2190*/  ULDC.64 UR6, c[0x4][0x8] ;  /* 0x0100020000067ab9 */ /* 0x000fe20000000a00 */
[----:B------:R-:W-:Y:S01]  /*21a0*/  MOV R4, UR4 ;  /* 0x0000000400047c02 */ /* 0x000fe20008000f00 */
[----:B------:R-:W-:Y:S01]  /*21b0*/  IMAD.U32 R5, RZ, RZ, UR5 ;  /* 0x00000005ff057e24 */ /* 0x000fe2000f8e00ff */
[----:B------:R-:W-:Y:S01]  /*21c0*/  ULDC.64 UR4, c[0x4][0x130] ;  /* 0x01004c0000047ab9 */ /* 0x000fe20000000a00 */
[----:B------:R-:W0:Y:S01]  /*21d0*/  LDC.64 R2, c[0x4][R2] ;  /* 0x0100000002027b82 */ /* 0x000e220000000a00 */
[----:B------:R-:W-:Y:S02]  /*21e0*/  IMAD.U32 R6, RZ, RZ, UR4 ;  /* 0x00000004ff067e24 */ /* 0x000fe4000f8e00ff */
        /* <DEDUP_REMOVED lines=8> */
.L_x_6862:
[----:B------:R-:W-:Y:S01]  /*2270*/  CS2R R4, SRZ ;  /* 0x0000000000047805 */ /* 0x000fe2000001ff00 */
[----:B------:R-:W-:Y:S06]  /*2280*/  BRA `(.L_x_6835) ;  /* 0x0000000000147947 */ /* 0x000fec0003800000 */
.L_x_6859:
[----:B------:R-:W2:Y:S02]  /*2290*/  LDG.E.64 R4, desc[UR36][R2.64] ;  /* 0x0000002402047981 */ /* 0x000ea4000c1e1b00 */
[----:B--2---:R-:W0:Y:S01]  /*22a0*/  I2F.F64.U64 R4, R4 ;  /* 0x0000000400047312 */ /* 0x004e220000301800 */
[----:B------:R-:W-:Y:S05]  /*22b0*/  BRA `(.L_x_6835) ;  /* 0x0000000000087947 */ /* 0x000fea0003800000 */
.L_x_6858:
[----:B------:R-:W2:Y:S02]  /*22c0*/  LDG.E R2, desc[UR36][R2.64] ;  /* 0x0000002402027981 */ /* 0x000ea4000c1e1900 */
[----:B--2---:R0:W1:Y:S02]  /*22d0*/  I2F.F64.U32 R4, R2 ;  /* 0x0000000200047312 */ /* 0x0040640000201800 */
.L_x_6835:
[----:B0-----:R-:W2:Y:S08]  /*22e0*/  LDC.U8 R2, c[0x0][0x430] ;  /* 0x00010c00ff027b82 */ /* 0x001eb00000000000 */
[----:B------:R-:W1:Y:S01]  /*22f0*/  LDC R3, c[0x0][0x42c] ;  /* 0x00010b00ff037b82 */ /* 0x000e620000000800 */
[----:B--2-4-:R-:W-:-:S04]  /*2300*/  PRMT R0, R2, 0x9910, RZ ;  /* 0x0000991002007816 */ /* 0x014fc800000000ff */
[----:B------:R-:W-:Y:S02]  /*2310*/  ISETP.GT.AND P0, PT, R0, 0x9, PT ;  /* 0x000000090000780c */ /* 0x000fe40003f04270 */
[----:B-1-3-5:R-:W-:-:S11]  /*2320*/  LOP3.LUT R5, R5, 0x80000000, R3, 0xb8, !PT ;  /* 0x8000000005057812 */ /* 0x02afd600078eb803 */
        /* <DEDUP_REMOVED lines=12> */
.L_x_6866:
[----:B------:R-:W0:Y:S02]  /*23f0*/  F2I.S64.F64.TRUNC R4, R4 ;  /* 0x0000000400047311 */ /* 0x000e24000030d900 */
[----:B0-----:R-:W-:-:S05]  /*2400*/  IMAD.MOV.U32 R3, RZ, RZ, R4 ;  /* 0x000000ffff037224 */ /* 0x001fca00078e0004 */
[----:B------:R3:W-:Y:S01]  /*2410*/  STG.E.U8 desc[UR36][R16.64], R3 ;  /* 0x0000000310007986 */ /* 0x0007e2000c101124 */
[----:B------:R-:W-:Y:S05]  /*2420*/  BRA `(.L_x_6868) ;  /* 0x0000000c00f87947 */ /* 0x000fea0003800000 */
.L_x_6865:
        /* <DEDUP_REMOVED lines=9> */
.L_x_6870:
[----:B------:R-:W0:Y:S02]  /*24c0*/  F2I.F64.TRUNC R5, R4 ;  /* 0x0000000400057311 */ /* 0x000e24000030d100 */
[----:B0-----:R1:W-:Y:S01]  /*24d0*/  STG.E desc[UR36][R16.64], R5 ;  /* 0x0000000510007986 */ /* 0x0013e2000c101924 */
[----:B------:R-:W-:Y:S05]  /*24e0*/  BRA `(.L_x_6868) ;  /* 0x0000000c00c87947 */ /* 0x000fea0003800000 */
.L_x_6869:
[----:B------:R-:W0:Y:S02]  /*24f0*/  F2I.F64.TRUNC R5, R4 ;  /* 0x0000000400057311 */ /* 0x000e24000030d100 */
[----:B0-----:R2:W-:Y:S01]  /*2500*/  STG.E.U16 desc[UR36][R16.64], R5 ;  /* 0x0000000510007986 */ /* 0x0015e2000c101524 */
[----:B------:R-:W-:Y:S05]  /*2510*/  BRA `(.L_x_6868) ;  /* 0x0000000c00bc7947 */ /* 0x000fea0003800000 */
.L_x_6864:
        /* <DEDUP_REMOVED lines=13> */
.L_x_6872:
        /* <DEDUP_REMOVED lines=8> */
.L_x_6871:
        /* <DEDUP_REMOVED lines=14> */
.L_x_6874:
        /* <DEDUP_REMOVED lines=9> */
.L_x_6873:
[----:B------:R0:W-:Y:S01]  /*27e0*/  STG.E.64 desc[UR36][R16.64], R4 ;  /* 0x0000000410007986 */ /* 0x0001e2000c101b24 */
[----:B------:R-:W-:Y:S05]  /*27f0*/  BRA `(.L_x_6868) ;  /* 0x0000000c00047947 */ /* 0x000fea0003800000 */
.L_x_6863:
        /* <DEDUP_REMOVED lines=12> */
.L_x_6877:
[----:B------:R-:W-:-:S05]  /*28c0*/  CS2R R6, SRZ ;  /* 0x0000000000067805 */ /* 0x000fca000001ff00 */
[----:B------:R0:W-:Y:S01]  /*28d0*/  STG.E.128 desc[UR36][R16.64], R4 ;  /* 0x0000000410007986 */ /* 0x0001e2000c101d24 */
[----:B------:R-:W-:Y:S05]  /*28e0*/  BRA `(.L_x_6868) ;  /* 0x0000000800c87947 */ /* 0x000fea0003800000 */
.L_x_6876:
        /* <DEDUP_REMOVED lines=25> */
.L_x_6881:
[----:B------:R-:W-:Y:S05]  /*2a80*/  BSYNC B0 ;  /* 0x0000000000007941 */ /* 0x000fea0003800000 */
.L_x_6880:
[----:B------:R-:W-:-:S05]  /*2a90*/  LOP3.LUT R3, R0, R3, RZ, 0xfc, !PT ;  /* 0x0000000300037212 */ /* 0x000fca00078efcff */
[----:B------:R0:W-:Y:S01]  /*2aa0*/  STG.E.U8 desc[UR36][R16.64], R3 ;  /* 0x0000000310007986 */ /* 0x0001e2000c101124 */
[----:B------:R-:W-:Y:S05]  /*2ab0*/  BRA `(.L_x_6868) ;  /* 0x0000000800547947 */ /* 0x000fea0003800000 */
.L_x_6879:
        /* <DEDUP_REMOVED lines=17> */
.L_x_6883:
[----:B------:R-:W-:Y:S01]  /*2bd0*/  IMAD.MOV.U32 R0, RZ, RZ, 0x7f ;  /* 0x0000007fff007424 */ /* 0x000fe200078e00ff */
[----:B------:R-:W-:-:S04]  /*2be0*/  ISETP.GT.U32.AND P0, PT, R2, 0x7f800000, PT ;  /* 0x7f8000000200780c */ /* 0x000fc80003f04070 */
[----:B------:R-:W-:-:S09]  /*2bf0*/  SEL R0, R0, 0x7c, P0 ;  /* 0x0000007c00007807 */ /* 0x000fd20000000000 */
.L_x_6884:
[----:B------:R-:W-:Y:S05]  /*2c00*/  BSYNC B0 ;  /* 0x0000000000007941 */ /* 0x000fea0003800000 */
.L_x_6882:
[----:B------:R-:W-:-:S04]  /*2c10*/  LOP3.LUT R2, R3, 0x80000000, RZ, 0xc0, !PT ;  /* 0x8000000003027812 */ /* 0x000fc800078ec0ff */
[----:B------:R-:W-:-:S04]  /*2c20*/  SHF.R.U32.HI R3, RZ, 0x18, R2 ;  /* 0x00000018ff037819 */ /* 0x000fc80000011602 */
[----:B------:R-:W-:-:S05]  /*2c30*/  LOP3.LUT R3, R0, R3, RZ, 0xfc, !PT ;  /* 0x0000000300037212 */ /* 0x000fca00078efcff */
[----:B------:R0:W-:Y:S01]  /*2c40*/  STG.E.U8 desc[UR36][R16.64], R3 ;  /* 0x0000000310007986 */ /* 0x0001e2000c101124 */
[----:B------:R-:W-:Y:S05]  /*2c50*/  BRA `(.L_x_6868) ;  /* 0x0000000400ec7947 */ /* 0x000fea0003800000 */
.L_x_6878:
        /* <DEDUP_REMOVED lines=8> */
.L_x_6875:
        /* <DEDUP_REMOVED lines=11> */
.L_x_6887:
        /* <DEDUP_REMOVED lines=21> */
.L_x_6890:
[----:B------:R-:W-:-:S04]  /*2ee0*/  LOP3.LUT R2, R3, 0x80000000, RZ, 0xc0, !PT ;  /* 0x8000000003027812 */ /* 0x000fc800078ec0ff */
[----:B------:R-:W-:-:S04]  /*2ef0*/  SHF.R.U32.HI R3, RZ, 0x18, R2 ;  /* 0x00000018ff037819 */ /* 0x000fc80000011602 */
[----:B------:R-:W-:-:S04]  /*2f00*/  LOP3.LUT R0, R0, R3, RZ, 0xfc, !PT ;  /* 0x0000000300007212 */ /* 0x000fc800078efcff */
[----:B------:R-:W-:-:S07]  /*2f10*/  PRMT R8, R0, 0x7610, R8 ;  /* 0x0000761000087816 */ /* 0x000fce0000000008 */
.L_x_6889:
[----:B------:R-:W-:Y:S05]  /*2f20*/  BSYNC B0 ;  /* 0x0000000000007941 */ /* 0x000fea0003800000 */
.L_x_6888:
[----:B------:R0:W-:Y:S01]  /*2f30*/  STG.E.U8 desc[UR36][R16.64], R8 ;  /* 0x0000000810007986 */ /* 0x0001e2000c101124 */
[----:B------:R-:W-:Y:S05]  /*2f40*/  BRA `(.L_x_6868) ;  /* 0x0000000400307947 */ /* 0x000fea0003800000 */
.L_x_6886:
[----:B------:R-:W-:Y:S01]  /*2f50*/  UMOV UR4, 0xf0000000 ;  /* 0xf000000000047882 */ /* 0x000fe20000000000 */
[----:B------:R-:W-:Y:S01]  /*2f60*/  UMOV UR5, 0x380fffff ;  /* 0x380fffff00057882 */ /* 0x000fe20000000000 */
[----:B------:R-:W0:Y:S01]  /*2f70*/  F2F.F32.F64 R3, R4 ;  /* 0x0000000400037310 */ /* 0x000e220000301000 */
[----:B------:R-:W-:Y:S01]  /*2f80*/  DSETP.GEU.AND P0, PT, |R4|, UR4, PT ;  /* 0x0000000404007e2a */ /* 0x000fe2000bf0e200 */
[----:B------:R-:W-:Y:S01]  /*2f90*/  BSSY B0, `(.L_x_6891) ;  /* 0x0000015000007945 */ /* 0x000fe20003800000 */
[----:B------:R-:W-:-:S12]  /*2fa0*/  MOV R8, 0x80 ;  /* 0x0000008000087802 */ /* 0x000fd80000000f00 */
        /* <DEDUP_REMOVED lines=15> */
.L_x_6893:
[----:B------:R-:W-:-:S04]  /*30a0*/  LOP3.LUT R2, R3, 0x80000000, RZ, 0xc0, !PT ;  /* 0x8000000003027812 */ /* 0x000fc800078ec0ff */
[----:B------:R-:W-:-:S04]  /*30b0*/  SHF.R.U32.HI R3, RZ, 0x18, R2 ;  /* 0x00000018ff037819 */ /* 0x000fc80000011602 */
[----:B------:R-:W-:-:S04]  /*30c0*/  LOP3.LUT R0, R0, R3, RZ, 0xfc, !PT ;  /* 0x0000000300007212 */ /* 0x000fc800078efcff */
[----:B------:R-:W-:-:S07]  /*30d0*/  PRMT R8, R0, 0x7610, R8 ;  /* 0x0000761000087816 */ /* 0x000fce0000000008 */
.L_x_6892:
[----:B------:R-:W-:Y:S05]  /*30e0*/  BSYNC B0 ;  /* 0x0000000000007941 */ /* 0x000fea0003800000 */
.L_x_6891:
[----:B------:R0:W-:Y:S01]  /*30f0*/  STG.E.U8 desc[UR36][R16.64], R8 ;  /* 0x0000000810007986 */ /* 0x0001e2000c101124 */
[----:B------:R-:W-:Y:S05]  /*3100*/  BRA `(.L_x_6868) ;  /* 0x0000000000c07947 */ /* 0x000fea0003800000 */
.L_x_6885:
        /* <DEDUP_REMOVED lines=26> */
.L_x_6867:
        /* <DEDUP_REMOVED lines=16> */
.L_x_6896:
[----:B------:R-:W-:Y:S05]  /*33b0*/  BRA `(.L_x_6868) ;  /* 0x0000000000147947 */ /* 0x000fea0003800000 */
.L_x_6895:
[----:B------:R-:W0:Y:S02]  /*33c0*/  F2I.U64.F64.TRUNC R4, R4 ;  /* 0x0000000400047311 */ /* 0x000e24000030d800 */
[----:B0-----:R0:W-:Y:S01]  /*33d0*/  STG.E.64 desc[UR36][R16.64], R4 ;  /* 0x0000000410007986 */ /* 0x0011e2000c101b24 */
[----:B------:R-:W-:Y:S05]  /*33e0*/  BRA `(.L_x_6868) ;  /* 0x0000000000087947 */ /* 0x000fea0003800000 */
.L_x_6894:
[----:B------:R-:W0:Y:S02]  /*33f0*/  F2I.U32.F64.TRUNC R5, R4 ;  /* 0x0000000400057311 */ /* 0x000e24000030d000 */
[----:B0-----:R0:W-:Y:S02]  /*3400*/  STG.E desc[UR36][R16.64], R5 ;  /* 0x0000000510007986 */ /* 0x0011e4000c101924 */
.L_x_6868:
[----:B------:R-:W-:-:S04]  /*3410*/  IMAD R18, R23, 0x200, R18 ;  /* 0x0000020017127824 */ /* 0x000fc800078e0212 */
[----:B------:R-:W-:-:S07]  /*3420*/  VIADD R19, R18, 0x80 ;  /* 0x0000008012137836 */ /* 0x000fce0000000000 */
.L_x_6828:
[----:B------:R-:W-:Y:S05]  /*3430*/  BSYNC B6 ;  /* 0x0000000000067941 */ /* 0x000fea0003800000 */
.L_x_6827:
[----:B------:R-:W-:Y:S01]  /*3440*/  ULDC UR4, c[0x0][0x210] ;  /* 0x0000840000047ab9 */ /* 0x000fe20000000800 */
[----:B------:R-:W-:Y:S01]  /*3450*/  BSSY B6, `(.L_x_6897) ;  /* 0x000033a000067945 */ /* 0x000fe20003800000 */
[----:B------:R-:W-:-:S13]  /*3460*/  ISETP.GE.AND P0, PT, R19, UR4, PT ;  /* 0x0000000413007c0c */ /* 0x000fda000bf06270 */
[----:B------:R-:W-:Y:S05]  /*3470*/  @P0 BRA `(.L_x_6898) ;  /* 0x0000003000dc0947 */ /* 0x000fea0003800000 */
[----:B0-----:R-:W0:Y:S01]  /*3480*/  LDC R6, c[0x0][0x218] ;  /* 0x00008600ff067b82 */ /* 0x001e220000000800 */
[----:B------:R-:W-:Y:S01]  /*3490*/  HFMA2.MMA R0, -RZ, RZ, 0, 0 ;  /* 0x00000000ff007435 */ /* 0x000fe200000001ff */
        /* <DEDUP_REMOVED lines=301> */
.L_x_6899:
        /* <DEDUP_REMOVED lines=21> */
.L_x_6903:
[----:B------:R-:W2:Y:S02]  /*48c0*/  LDG.E.U8 R2, desc[UR36][R2.64] ;  /* 0x0000002402027981 */ /* 0x000ea4000c1e1100 */
[----:B--2---:R0:W1:Y:S01]  /*48d0*/  I2F.F64.U16 R4, R2 ;  /* 0x0000000200047312 */ /* 0x0040620000101800 */
[----:B------:R-:W-:Y:S05]  /*48e0*/  BRA `(.L_x_6905) ;  /* 0x0000000c00707947 */ /* 0x000fea0003800000 */
.L_x_6902:
        /* <DEDUP_REMOVED lines=9> */
.L_x_6907:
[----:B------:R-:W2:Y:S02]  /*4980*/  LDG.E R2, desc[UR36][R2.64] ;  /* 0x0000002402027981 */ /* 0x000ea4000c1e1900 */
[----:B--2---:R0:W1:Y:S01]  /*4990*/  I2F.F64 R4, R2 ;  /* 0x0000000200047312 */ /* 0x0040620000201c00 */
[----:B------:R-:W-:Y:S05]  /*49a0*/  BRA `(.L_x_6905) ;  /* 0x0000000c00407947 */ /* 0x000fea0003800000 */
.L_x_6906:
[----:B------:R-:W2:Y:S02]  /*49b0*/  LDG.E.U16 R2, desc[UR36][R2.64] ;  /* 0x0000002402027981 */ /* 0x000ea4000c1e1500 */
[----:B--2---:R0:W1:Y:S01]  /*49c0*/  I2F.F64.S16 R4, R2 ;  /* 0x0000000200047312 */ /* 0x0040620000101c00 */
[----:B------:R-:W-:Y:S05]  /*49d0*/  BRA `(.L_x_6905) ;  /* 0x0000000c00347947 */ /* 0x000fea0003800000 */
.L_x_6901:
        /* <DEDUP_REMOVED lines=10> */
.L_x_6909:
[----:B------:R-:W2:Y:S02]  /*4a80*/  LDG.E.U16 R0, desc[UR36][R2.64] ;  /* 0x0000002402007981 */ /* 0x000ea4000c1e1500 */
[----:B--2---:R-:W-:-:S05]  /*4a90*/  HADD2.F32 R0, -RZ, R0.H0_H0 ;  /* 0x20000000ff007230 */ /* 0x004fca0000004100 */
[----:B------:R-:W-:-:S04]  /*4aa0*/  FMUL.FTZ R0, R0, 1 ;  /* 0x3f80000000007820 */ /* 0x000fc80000410000 */
[----:B------:R0:W1:Y:S01]  /*4ab0*/  F2F.F64.F32 R4, R0 ;  /* 0x0000000000047310 */ /* 0x0000620000201800 */
[----:B------:R-:W-:Y:S05]  /*4ac0*/  BRA `(.L_x_6905) ;  /* 0x0000000800f87947 */ /* 0x000fea0003800000 */
.L_x_6908:
        /* <DEDUP_REMOVED lines=10> */
.L_x_6911:
[----:B------:R-:W2:Y:S02]  /*4b70*/  LDG.E.U16 R2, desc[UR36][R2.64] ;  /* 0x0000002402027981 */ /* 0x000ea4000c1e1500 */
[----:B--2---:R-:W-:-:S05]  /*4b80*/  HADD2.F32 R0, -RZ, R2.H0_H0 ;  /* 0x20000002ff007230 */ /* 0x004fca0000004100 */
[----:B------:R-:W-:-:S04]  /*4b90*/  FMUL.FTZ R0, R0, 1 ;  /* 0x3f80000000007820 */ /* 0x000fc80000410000 */
[----:B------:R0:W1:Y:S01]  /*4ba0*/  F2F.F64.F32 R4, R0 ;  /* 0x0000000000047310 */ /* 0x0000620000201800 */
[----:B------:R-:W-:Y:S05]  /*4bb0*/  BRA `(.L_x_6905) ;  /* 0x0000000800bc7947 */ /* 0x000fea0003800000 */
.L_x_6910:
[----:B------:R0:W5:Y:S01]  /*4bc0*/  LDG.E.64 R4, desc[UR36][R2.64] ;  /* 0x0000002402047981 */ /* 0x000162000c1e1b00 */
[----:B------:R-:W-:Y:S05]  /*4bd0*/  BRA `(.L_x_6905) ;  /* 0x0000000800b47947 */ /* 0x000fea0003800000 */
.L_x_6900:
        /* <DEDUP_REMOVED lines=13> */
.L_x_6914:
[----:B------:R0:W5:Y:S01]  /*4cb0*/  LDG.E.64 R4, desc[UR36][R2.64] ;  /* 0x0000002402047981 */ /* 0x000162000c1e1b00 */
[----:B------:R-:W-:Y:S05]  /*4cc0*/  BRA `(.L_x_6905) ;  /* 0x0000000800787947 */ /* 0x000fea0003800000 */
.L_x_6913:
        /* <DEDUP_REMOVED lines=28> */
.L_x_6916:
        /* <DEDUP_REMOVED lines=15> */
.L_x_6915:
[----:B------:R-:W2:Y:S02]  /*4f80*/  LDG.E.U16 R0, desc[UR36][R2.64] ;  /* 0x0000002402007981 */ /* 0x000ea4000c1e1500 */
[----:B--2---:R-:W-:-:S05]  /*4f90*/  SHF.L.U32 R0, R0, 0x10, RZ ;  /* 0x0000001000007819 */ /* 0x004fca00000006ff */
[----:B------:R-:W-:-:S04]  /*4fa0*/  FMUL.FTZ R0, R0, 1 ;  /* 0x3f80000000007820 */ /* 0x000fc80000410000 */
[----:B------:R0:W1:Y:S01]  /*4fb0*/  F2F.F64.F32 R4, R0 ;  /* 0x0000000000047310 */ /* 0x0000620000201800 */
[----:B------:R-:W-:Y:S05]  /*4fc0*/  BRA `(.L_x_6905) ;  /* 0x0000000400b87947 */ /* 0x000fea0003800000 */
.L_x_6912:
        /* <DEDUP_REMOVED lines=11> */
.L_x_6919:
        /* <DEDUP_REMOVED lines=21> */
.L_x_6923:
[----:B------:R-:W-:Y:S05]  /*51d0*/  BSYNC B1 ;  /* 0x0000000000017941 */ /* 0x000fea0003800000 */
.L_x_6922:
[----:B------:R-:W-:Y:S01]  /*51e0*/  LEA R3, R0, 0x3b800000, 0x17 ;  /* 0x3b80000000037811 */ /* 0x000fe200078eb8ff */
[----:B------:R-:W-:-:S05]  /*51f0*/  IMAD.SHL.U32 R0, R2, 0x100000, RZ ;  /* 0x0010000002007824 */ /* 0x000fca00078e00ff */
[----:B------:R-:W-:-:S07]  /*5200*/  LOP3.LUT R0, R3, R0, R4, 0xfe, !PT ;  /* 0x0000000003007212 */ /* 0x000fce00078efe04 */
.L_x_6921:
[----:B------:R-:W-:Y:S05]  /*5210*/  BSYNC B0 ;  /* 0x0000000000007941 */ /* 0x000fea0003800000 */
.L_x_6920:
[----:B------:R-:W-:-:S04]  /*5220*/  FMUL.FTZ R0, R0, 1 ;  /* 0x3f80000000007820 */ /* 0x000fc80000410000 */
[----:B------:R2:W3:Y:S01]  /*5230*/  F2F.F64.F32 R4, R0 ;  /* 0x0000000000047310 */ /* 0x0004e20000201800 */
[----:B------:R-:W-:Y:S05]  /*5240*/  BRA `(.L_x_6905) ;  /* 0x0000000400187947 */ /* 0x000fea0003800000 */
.L_x_6918:
        /* <DEDUP_REMOVED lines=21> */
.L_x_6927:
[----:B------:R-:W-:Y:S05]  /*53a0*/  BSYNC B1 ;  /* 0x0000000000017941 */ /* 0x000fea0003800000 */
.L_x_6926:
[----:B------:R-:W-:Y:S01]  /*53b0*/  LEA R3, R0, 0x37800000, 0x17 ;  /* 0x3780000000037811 */ /* 0x000fe200078eb8ff */
[----:B------:R-:W-:-:S05]  /*53c0*/  IMAD.SHL.U32 R0, R2, 0x200000, RZ ;  /* 0x0020000002007824 */ /* 0x000fca00078e00ff */
[----:B------:R-:W-:-:S07]  /*53d0*/  LOP3.LUT R0, R3, R0, R4, 0xfe, !PT ;  /* 0x0000000003007212 */ /* 0x000fce00078efe04 */
.L_x_6925:
[----:B------:R-:W-:Y:S05]  /*53e0*/  BSYNC B0 ;  /* 0x0000000000007941 */ /* 0x000fea0003800000 */
.L_x_6924:
[----:B------:R-:W-:-:S04]  /*53f0*/  FMUL.FTZ R0, R0, 1 ;  /* 0x3f80000000007820 */ /* 0x000fc80000410000 */
[----:B------:R4:W0:Y:S01]  /*5400*/  F2F.F64.F32 R4, R0 ;  /* 0x0000000000047310 */ /* 0x0008220000201800 */
[----:B------:R-:W-:Y:S05]  /*5410*/  BRA `(.L_x_6905) ;  /* 0x0000000000a47947 */ /* 0x000fea0003800000 */
.L_x_6917:
        /* <DEDUP_REMOVED lines=14> */
.L_x_6931:
[----:B------:R-:W-:Y:S05]  /*5500*/  BSYNC B0 ;  /* 0x0000000000007941 */ /* 0x000fea0003800000 */
.L_x_6930:
[----:B------:R-:W-:-:S04]  /*5510*/  FMUL.FTZ R0, R0, 1 ;  /* 0x3f80000000007820 */ /* 0x000fc80000410000 */
[----:B------:R0:W1:Y:S01]  /*5520*/  F2F.F64.F32 R4, R0 ;  /* 0x0000000000047310 */ /* 0x0000620000201800 */
[----:B------:R-:W-:Y:S05]  /*5530*/  BRA `(.L_x_6905) ;  /* 0x00000000005c7947 */ /* 0x000fea0003800000 */
.L_x_6904:
        /* <DEDUP_REMOVED lines=16> */
.L_x_6932:
[----:B------:R-:W-:Y:S01]  /*5640*/  CS2R R4, SRZ ;  /* 0x0000000000047805 */ /* 0x000fe2000001ff00 */
[----:B------:R-:W-:Y:S06]  /*5650*/  BRA `(.L_x_6905) ;  /* 0x0000000000147947 */ /* 0x000fec0003800000 */
.L_x_6929:
[----:B------:R-:W2:Y:S02]  /*5660*/  LDG.E.64 R4, desc[UR36][R2.64] ;  /* 0x0000002402047981 */ /* 0x000ea4000c1e1b00 */
[----:B--2---:R-:W0:Y:S01]  /*5670*/  I2F.F64.U64 R4, R4 ;  /* 0x0000000400047312 */ /* 0x004e220000301800 */
[----:B------:R-:W-:Y:S05]  /*5680*/  BRA `(.L_x_6905) ;  /* 0x0000000000087947 */ /* 0x000fea0003800000 */
.L_x_6928:
[----:B------:R-:W2:Y:S02]  /*5690*/  LDG.E R2, desc[UR36][R2.64] ;  /* 0x0000002402027981 */ /* 0x000ea4000c1e1900 */
[----:B--2---:R0:W1:Y:S02]  /*56a0*/  I2F.F64.U32 R4, R2 ;  /* 0x0000000200047312 */ /* 0x0040640000201800 */
.L_x_6905:
        /* <DEDUP_REMOVED lines=17> */
.L_x_6936:
[----:B------:R-:W0:Y:S02]  /*57c0*/  F2I.S64.F64.TRUNC R4, R4 ;  /* 0x0000000400047311 */ /* 0x000e24000030d900 */
[----:B0-----:R-:W-:-:S05]  /*57d0*/  IMAD.MOV.U32 R3, RZ, RZ, R4 ;  /* 0x000000ffff037224 */ /* 0x001fca00078e0004 */
[----:B------:R0:W-:Y:S01]  /*57e0*/  STG.E.U8 desc[UR36][R16.64], R3 ;  /* 0x0000000310007986 */ /* 0x0001e2000c101124 */
[----:B------:R-:W-:Y:S05]  /*57f0*/  BRA `(.L_x_6938) ;  /* 0x0000000c00f87947 */ /* 0x000fea0003800000 */
.L_x_6935:
        /* <DEDUP_REMOVED lines=9> */
.L_x_6940:
[----:B------:R-:W0:Y:S02]  /*5890*/  F2I.F64.TRUNC R5, R4 ;  /* 0x0000000400057311 */ /* 0x000e24000030d100 */
[----:B0-----:R0:W-:Y:S01]  /*58a0*/  STG.E desc[UR36][R16.64], R5 ;  /* 0x0000000510007986 */ /* 0x0011e2000c101924 */
[----:B------:R-:W-:Y:S05]  /*58b0*/  BRA `(.L_x_6938) ;  /* 0x0000000c00c87947 */ /* 0x000fea0003800000 */
.L_x_6939:
[----:B------:R-:W0:Y:S02]  /*58c0*/  F2I.F64.TRUNC R5, R4 ;  /* 0x0000000400057311 */ /* 0x000e24000030d100 */
[----:B0-----:R0:W-:Y:S01]  /*58d0*/  STG.E.U16 desc[UR36][R16.64], R5 ;  /* 0x0000000510007986 */ /* 0x0011e2000c101524 */
[----:B------:R-:W-:Y:S05]  /*58e0*/  BRA `(.L_x_6938) ;  /* 0x0000000c00bc7947 */ /* 0x000fea0003800000 */
.L_x_6934:
        /* <DEDUP_REMOVED lines=13> */
.L_x_6942:
        /* <DEDUP_REMOVED lines=8> */
.L_x_6941:
        /* <DEDUP_REMOVED lines=14> */
.L_x_6944:
        /* <DEDUP_REMOVED lines=9> */
.L_x_6943:
[----:B------:R0:W-:Y:S01]  /*5bb0*/  STG.E.64 desc[UR36][R16.64], R4 ;  /* 0x0000000410007986 */ /* 0x0001e2000c101b24 */
[----:B------:R-:W-:Y:S05]  /*5bc0*/  BRA `(.L_x_6938) ;  /* 0x0000000c00047947 */ /* 0x000fea0003800000 */
.L_x_6933:
        /* <DEDUP_REMOVED lines=12> */
.L_x_6947:
[----:B------:R-:W-:-:S05]  /*5c90*/  CS2R R6, SRZ ;  /* 0x0000000000067805 */ /* 0x000fca000001ff00 */
[----:B------:R0:W-:Y:S01]  /*5ca0*/  STG.E.128 desc[UR36][R16.64], R4 ;  /* 0x0000000410007986 */ /* 0x0001e2000c101d24 */
[----:B------:R-:W-:Y:S05]  /*5cb0*/  BRA `(.L_x_6938) ;  /* 0x0000000800c87947 */ /* 0x000fea0003800000 */
.L_x_6946:
        /* <DEDUP_REMOVED lines=25> */
.L_x_6951:
[----:B------:R-:W-:Y:S05]  /*5e50*/  BSYNC B0 ;  /* 0x0000000000007941 */ /* 0x000fea0003800000 */
.L_x_6950:
[----:B------:R-:W-:-:S05]  /*5e60*/  LOP3.LUT R3, R0, R3, RZ, 0xfc, !PT ;  /* 0x0000000300037212 */ /* 0x000fca00078efcff */
[----:B------:R0:W-:Y:S01]  /*5e70*/  STG.E.U8 desc[UR36][R16.64], R3 ;  /* 0x0000000310007986 */ /* 0x0001e2000c101124 */
[----:B------:R-:W-:Y:S05]  /*5e80*/  BRA `(.L_x_6938) ;  /* 0x0000000800547947 */ /* 0x000fea0003800000 */
.L_x_6949:
        /* <DEDUP_REMOVED lines=17> */
.L_x_6953:
[----:B------:R-:W-:Y:S01]  /*5fa0*/  IMAD.MOV.U32 R0, RZ, RZ, 0x7f ;  /* 0x0000007fff007424 */ /* 0x000fe200078e00ff */
[----:B------:R-:W-:-:S04]  /*5fb0*/  ISETP.GT.U32.AND P0, PT, R2, 0x7f800000, PT ;  /* 0x7f8000000200780c */ /* 0x000fc80003f04070 */
[----:B------:R-:W-:-:S09]  /*5fc0*/  SEL R0, R0, 0x7c, P0 ;  /* 0x0000007c00007807 */ /* 0x000fd20000000000 */
.L_x_6954:
[----:B------:R-:W-:Y:S05]  /*5fd0*/  BSYNC B0 ;  /* 0x0000000000007941 */ /* 0x000fea0003800000 */
.L_x_6952:
[----:B------:R-:W-:-:S04]  /*5fe0*/  LOP3.LUT R2, R3, 0x80000000, RZ, 0xc0, !PT ;  /* 0x8000000003027812 */ /* 0x000fc800078ec0ff */
[----:B------:R-:W-:-:S04]  /*5ff0*/  SHF.R.U32.HI R3, RZ, 0x18, R2 ;  /* 0x00000018ff037819 */ /* 0x000fc80000011602 */
[----:B------:R-:W-:-:S05]  /*6000*/  LOP3.LUT R3, R0, R3, RZ, 0xfc, !PT ;  /* 0x0000000300037212 */ /* 0x000fca00078efcff */
[----:B------:R0:W-:Y:S01]  /*6010*/  STG.E.U8 desc[UR36][R16.64], R3 ;  /* 0x0000000310007986 */ /* 0x0001e2000c101124 */
[----:B------:R-:W-:Y:S05]  /*6020*/  BRA `(.L_x_6938) ;  /* 0x0000000400ec7947 */ /* 0x000fea0003800000 */
.L_x_6948:
        /* <DEDUP_REMOVED lines=8> */
.L_x_6945:
        /* <DEDUP_REMOVED lines=11> */
.L_x_6957:
        /* <DEDUP_REMOVED lines=21> */
.L_x_6960:
[----:B------:R-:W-:-:S04]  /*62b0*/  LOP3.LUT R2, R3, 0x80000000, RZ, 0xc0, !PT ;  /* 0x8000000003027812 */ /* 0x000fc800078ec0ff */
[----:B------:R-:W-:-:S04]  /*62c0*/  SHF.R.U32.HI R3, RZ, 0x18, R2 ;  /* 0x00000018ff037819 */ /* 0x000fc80000011602 */
[----:B------:R-:W-:-:S04]  /*62d0*/  LOP3.LUT R0, R0, R3, RZ, 0xfc, !PT ;  /* 0x0000000300007212 */ /* 0x000fc800078efcff */
[----:B------:R-:W-:-:S07]  /*62e0*/  PRMT R8, R0, 0x7610, R8 ;  /* 0x0000761000087816 */ /* 0x000fce0000000008 */
.L_x_6959:
[----:B------:R-:W-:Y:S05]  /*62f0*/  BSYNC B0 ;  /* 0x0000000000007941 */ /* 0x000fea0003800000 */
.L_x_6958:
[----:B------:R3:W-:Y:S01]  /*6300*/  STG.E.U8 desc[UR36][R16.64], R8 ;  /* 0x0000000810007986 */ /* 0x0007e2000c101124 */
[----:B------:R-:W-:Y:S05]  /*6310*/  BRA `(.L_x_6938) ;  /* 0x0000000400307947 */ /* 0x000fea0003800000 */
.L_x_6956:
        /* <DEDUP_REMOVED lines=21> */
.L_x_6963:
[----:B------:R-:W-:-:S04]  /*6470*/  LOP3.LUT R2, R3, 0x80000000, RZ, 0xc0, !PT ;  /* 0x8000000003027812 */ /* 0x000fc800078ec0ff */
[----:B------:R-:W-:-:S04]  /*6480*/  SHF.R.U32.HI R3, RZ, 0x18, R2 ;  /* 0x00000018ff037819 */ /* 0x000fc80000011602 */
[----:B------:R-:W-:-:S04]  /*6490*/  LOP3.LUT R0, R0, R3, RZ, 0xfc, !PT ;  /* 0x0000000300007212 */ /* 0x000fc800078efcff */
[----:B------:R-:W-:-:S07]  /*64a0*/  PRMT R8, R0, 0x7610, R8 ;  /* 0x0000761000087816 */ /* 0x000fce0000000008 */
.L_x_6962:
[----:B------:R-:W-:Y:S05]  /*64b0*/  BSYNC B0 ;  /* 0x0000000000007941 */ /* 0x000fea0003800000 */
.L_x_6961:
[----:B------:R0:W-:Y:S01]  /*64c0*/  STG.E.U8 desc[UR36][R16.64], R8 ;  /* 0x0000000810007986 */ /* 0x0001e2000c101124 */
[----:B------:R-:W-:Y:S05]  /*64d0*/  BRA `(.L_x_6938) ;  /* 0x0000000000c07947 */ /* 0x000fea0003800000 */
.L_x_6955:
        /* <DEDUP_REMOVED lines=18> */
[----:B------:R-:W-:Y:S02]  /*6600*/  @P1 ISETP.EQ.U32.AND P2, PT, R0, 0x1, P0 ;  /* 0x000000010000180c */ /* 0x000fe40000742070 */
[----:B------:R-:W-:Y:S02]  /*6610*/  PLOP3.LUT P0, PT, PT, PT, PT, 0x80, 0x0 ;  /* 0x000000000000781c */ /* 0x000fe40003f0f070 */
[----:B------:R-:W-:Y:S02]  /*6620*/  @P1 PLOP3.LUT P0, PT, P2, PT, PT, 0x80, 0x0 ;  /* 0x000000000000181c */ /* 0x000fe4000170f070 */
[----:B------:R-:W-:-:S11]  /*6630*/  @P1 IADD3 R0, R2, 0x1, RZ ;  /* 0x0000000102001810 */ /* 0x000fd60007ffe0ff */
[----:B------:R-:W-:-:S04]  /*6640*/  @!P0 IMAD.MOV R0, RZ, RZ, R2 ;  /* 0x000000ffff008224 */ /* 0x000fc800078e0202 */
[----:B------:R-:W-:-:S05]  /*6650*/  @P1 IMAD.MOV.U32 R3, RZ, RZ, R0 ;  /* 0x000000ffff031224 */ /* 0x000fca00078e0000 */
[----:B------:R1:W-:Y:S01]  /*6660*/  STG.E.U8 desc[UR36][R16.64], R3 ;  /* 0x0000000310007986 */ /* 0x0003e2000c101124 */
[----:B------:R-:W-:Y:S05]  /*6670*/  BRA `(.L_x_6938) ;  /* 0x0000000000587947 */ /* 0x000fea0003800000 */
.L_x_6937:
        /* <DEDUP_REMOVED lines=16> */
.L_x_6966:
[----:B------:R-:W-:Y:S05]  /*6780*/  BRA `(.L_x_6938) ;  /* 0x0000000000147947 */ /* 0x000fea0003800000 */
.L_x_6965:
[----:B------:R-:W0:Y:S02]  /*6790*/  F2I.U64.F64.TRUNC R4, R4 ;  /* 0x0000000400047311 */ /* 0x000e24000030d800 */
[----:B0-----:R2:W-:Y:S01]  /*67a0*/  STG.E.64 desc[UR36][R16.64], R4 ;  /* 0x0000000410007986 */ /* 0x0015e2000c101b24 */
[----:B------:R-:W-:Y:S05]  /*67b0*/  BRA `(.L_x_6938) ;  /* 0x0000000000087947 */ /* 0x000fea0003800000 */
.L_x_6964:
[----:B------:R-:W0:Y:S02]  /*67c0*/  F2I.U32.F64.TRUNC R5, R4 ;  /* 0x0000000400057311 */ /* 0x000e24000030d000 */
[----:B0-----:R0:W-:Y:S02]  /*67d0*/  STG.E desc[UR36][R16.64], R5 ;  /* 0x0000000510007986 */ /* 0x0011e4000c101924 */
.L_x_6938:
[----:B------:R-:W-:-:S07]  /*67e0*/  VIADD R19, R19, 0x80 ;  /* 0x0000008013137836 */ /* 0x000fce0000000000 */
.L_x_6898:
[----:B------:R-:W-:Y:S05]  /*67f0*/  BSYNC B6 ;  /* 0x0000000000067941 */ /* 0x000fea0003800000 */
.L_x_6897:
        /* <DEDUP_REMOVED lines=301> */
[----:B------:R-:W-:-:S04]  /*7ad0*/  SHF.R.U32.HI R2, RZ, UR5, R2 ;  /* 0x00000005ff027c19 */ /* 0x000fc80008011602 */
[----:B------:R-:W-:-:S05]  /*7ae0*/  IADD3 R3, -R2, RZ, RZ ;  /* 0x000000ff02037210 */ /* 0x000fca0007ffe1ff */
[----:B------:R-:W-:Y:S01]  /*7af0*/  IMAD R5, R3, UR4, R5 ;  /* 0x0000000403057c24 */ /* 0x000fe2000f8e0205 */
[----:B------:R-:W-:-:S03]  /*7b00*/  ULDC.64 UR4, c[0x0][0x408] ;  /* 0x0001020000047ab9 */ /* 0x000fc60000000a00 */
[C---:B------:R-:W-:Y:S02]  /*7b10*/  IMAD R16, R5.reuse, UR4, R16 ;  /* 0x0000000405107c24 */ /* 0x040fe4000f8e0210 */
[----:B------:R-:W-:-:S07]  /*7b20*/  IMAD R0, R5, UR5, R0 ;  /* 0x0000000505007c24 */ /* 0x000fce000f8e0200 */
.L_x_6969:
        /* <DEDUP_REMOVED lines=21> */
.L_x_6973:
[----:B------:R-:W2:Y:S02]  /*7c80*/  LDG.E.U8 R2, desc[UR36][R2.64] ;  /* 0x0000002402027981 */ /* 0x000ea4000c1e1100 */
[----:B--2---:R0:W1:Y:S01]  /*7c90*/  I2F.F64.U16 R4, R2 ;  /* 0x0000000200047312 */ /* 0x0040620000101800 */
[----:B------:R-:W-:Y:S05]  /*7ca0*/  BRA `(.L_x_6975) ;  /* 0x0000000c00707947 */ /* 0x000fea0003800000 */
.L_x_6972:
        /* <DEDUP_REMOVED lines=9> */
.L_x_6977:
[----:B------:R-:W2:Y:S02]  /*7d40*/  LDG.E R2, desc[UR36][R2.64] ;  /* 0x0000002402027981 */ /* 0x000ea4000c1e1900 */
[----:B--2---:R0:W1:Y:S01]  /*7d50*/  I2F.F64 R4, R2 ;  /* 0x0000000200047312 */ /* 0x0040620000201c00 */
[----:B------:R-:W-:Y:S05]  /*7d60*/  BRA `(.L_x_6975) ;  /* 0x0000000c00407947 */ /* 0x000fea0003800000 */
.L_x_6976:
[----:B------:R-:W2:Y:S02]  /*7d70*/  LDG.E.U16 R2, desc[UR36][R2.64] ;  /* 0x0000002402027981 */ /* 0x000ea4000c1e1500 */
[----:B--2---:R0:W1:Y:S01]  /*7d80*/  I2F.F64.S16 R4, R2 ;  /* 0x0000000200047312 */ /* 0x0040620000101c00 */
[----:B------:R-:W-:Y:S05]  /*7d90*/  BRA `(.L_x_6975) ;  /* 0x0000000c00347947 */ /* 0x000fea0003800000 */
.L_x_6971:
        /* <DEDUP_REMOVED lines=10> */
.L_x_6979:
[----:B------:R-:W2:Y:S02]  /*7e40*/  LDG.E.U16 R0, desc[UR36][R2.64] ;  /* 0x0000002402007981 */ /* 0x000ea4000c1e1500 */
[----:B--2---:R-:W-:-:S05]  /*7e50*/  HADD2.F32 R0, -RZ, R0.H0_H0 ;  /* 0x20000000ff007230 */ /* 0x004fca0000004100 */
[----:B------:R-:W-:-:S04]  /*7e60*/  FMUL.FTZ R0, R0, 1 ;  /* 0x3f80000000007820 */ /* 0x000fc80000410000 */
[----:B------:R0:W1:Y:S01]  /*7e70*/  F2F.F64.F32 R4, R0 ;  /* 0x0000000000047310 */ /* 0x0000620000201800 */
[----:B------:R-:W-:Y:S05]  /*7e80*/  BRA `(.L_x_6975) ;  /* 0x0000000800f87947 */ /* 0x000fea0003800000 */
.L_x_6978:
        /* <DEDUP_REMOVED lines=10> */
.L_x_6981:
[----:B------:R-:W2:Y:S02]  /*7f30*/  LDG.E.U16 R2, desc[UR36][R2.64] ;  /* 0x0000002402027981 */ /* 0x000ea4000c1e1500 */
[----:B--2---:R-:W-:-:S05]  /*7f40*/  HADD2.F32 R0, -RZ, R2.H0_H0 ;  /* 0x20000002ff007230 */ /* 0x004fca0000004100 */
[----:B------:R-:W-:-:S04]  /*7f50*/  FMUL.FTZ R0, R0, 1 ;  /* 0x3f80000000007820 */ /* 0x000fc80000410000 */
[----:B------:R0:W1:Y:S01]  /*7f60*/  F2F.F64.F32 R4, R0 ;  /* 0x0000000000047310 */ /* 0x0000620000201800 */
[----:B------:R-:W-:Y:S05]  /*7f70*/  BRA `(.L_x_6975) ;  /* 0x0000000800bc7947 */ /* 0x000fea0003800000 */
.L_x_6980:
[----:B------:R0:W5:Y:S01]  /*7f80*/  LDG.E.64 R4, desc[UR36][R2.64] ;  /* 0x0000002402047981 */ /* 0x000162000c1e1b00 */
[----:B------:R-:W-:Y:S05]  /*7f90*/  BRA `(.L_x_6975) ;  /* 0x0000000800b47947 */ /* 0x000fea0003800000 */
.L_x_6970:
        /* <DEDUP_REMOVED lines=13> */
.L_x_6984:
[----:B------:R0:W5:Y:S01]  /*8070*/  LDG.E.64 R4, desc[UR36][R2.64] ;  /* 0x0000002402047981 */ /* 0x000162000c1e1b00 */
[----:B------:R-:W-:Y:S05]  /*8080*/  BRA `(.L_x_6975) ;  /* 0x0000000800787947 */ /* 0x000fea0003800000 */
.L_x_6983:
        /* <DEDUP_REMOVED lines=28> */
.L_x_6986:
        /* <DEDUP_REMOVED lines=15> */
.L_x_6985:
[----:B------:R-:W2:Y:S02]  /*8340*/  LDG.E.U16 R0, desc[UR36][R2.64] ;  /* 0x0000002402007981 */ /* 0x000ea4000c1e1500 */
[----:B--2---:R-:W-:-:S04]  /*8350*/  IMAD.U32 R0, R0, 0x10000, RZ ;  /* 0x0001000000007824 */ /* 0x004fc800078e00ff */
[----:B------:R-:W-:-:S04]  /*8360*/  FMUL.FTZ R0, R0, 1 ;  /* 0x3f80000000007820 */ /* 0x000fc80000410000 */
[----:B------:R0:W1:Y:S01]  /*8370*/  F2F.F64.F32 R4, R0 ;  /* 0x0000000000047310 */ /* 0x0000620000201800 */
[----:B------:R-:W-:Y:S05]  /*8380*/  BRA `(.L_x_6975) ;  /* 0x0000000400b87947 */ /* 0x000fea0003800000 */
.L_x_6982:
        /* <DEDUP_REMOVED lines=11> */
.L_x_6989:
        /* <DEDUP_REMOVED lines=21> */
.L_x_6993:
[----:B------:R-:W-:Y:S05]  /*8590*/  BSYNC B1 ;  /* 0x0000000000017941 */ /* 0x000fea0003800000 */
.L_x_6992:
[----:B------:R-:W-:Y:S01]  /*85a0*/  LEA R3, R0, 0x3b800000, 0x17 ;  /* 0x3b80000000037811 */ /* 0x000fe200078eb8ff */
[----:B------:R-:W-:-:S05]  /*85b0*/  IMAD.SHL.U32 R0, R2, 0x100000, RZ ;  /* 0x0010000002007824 */ /* 0x000fca00078e00ff */
[----:B------:R-:W-:-:S07]  /*85c0*/  LOP3.LUT R0, R3, R0, R4, 0xfe, !PT ;  /* 0x0000000003007212 */ /* 0x000fce00078efe04 */
.L_x_6991:
[----:B------:R-:W-:Y:S05]  /*85d0*/  BSYNC B0 ;  /* 0x0000000000007941 */ /* 0x000fea0003800000 */
.L_x_6990:
[----:B------:R-:W-:-:S04]  /*85e0*/  FMUL.FTZ R0, R0, 1 ;  /* 0x3f80000000007820 */ /* 0x000fc80000410000 */
[----:B------:R2:W3:Y:S01]  /*85f0*/  F2F.F64.F32 R4, R0 ;  /* 0x0000000000047310 */ /* 0x0004e20000201800 */
[----:B------:R-:W-:Y:S05]  /*8600*/  BRA `(.L_x_6975) ;  /* 0x0000000400187947 */ /* 0x000fea0003800000 */
.L_x_6988:
        /* <DEDUP_REMOVED lines=21> */
.L_x_6997:
[----:B------:R-:W-:Y:S05]  /*8760*/  BSYNC B1 ;  /* 0x0000000000017941 */ /* 0x000fea0003800000 */
.L_x_6996:
[----:B------:R-:W-:Y:S01]  /*8770*/  LEA R3, R0, 0x37800000, 0x17 ;  /* 0x3780000000037811 */ /* 0x000fe200078eb8ff */
[----:B------:R-:W-:-:S05]  /*8780*/  IMAD.SHL.U32 R0, R2, 0x200000, RZ ;  /* 0x0020000002007824 */ /* 0x000fca00078e00ff */
[----:B------:R-:W-:-:S07]  /*8790*/  LOP3.LUT R0, R3, R0, R4, 0xfe, !PT ;  /* 0x0000000003007212 */ /* 0x000fce00078efe04 */
.L_x_6995:
[----:B------:R-:W-:Y:S05]  /*87a0*/  BSYNC B0 ;  /* 0x0000000000007941 */ /* 0x000fea0003800000 */
.L_x_6994:
[----:B------:R-:W-:-:S04]  /*87b0*/  FMUL.FTZ R0, R0, 1 ;  /* 0x3f80000000007820 */ /* 0x000fc80000410000 */
[----:B------:R4:W0:Y:S01]  /*87c0*/  F2F.F64.F32 R4, R0 ;  /* 0x0000000000047310 */ /* 0x0008220000201800 */
[----:B------:R-:W-:Y:S05]  /*87d0*/  BRA `(.L_x_6975) ;  /* 0x0000000000a47947 */ /* 0x000fea0003800000 */
.L_x_6987:
        /* <DEDUP_REMOVED lines=14> */
.L_x_7001:
[----:B------:R-:W-:Y:S05]  /*88c0*/  BSYNC B0 ;  /* 0x0000000000007941 */ /* 0x000fea0003800000 */
.L_x_7000:
[----:B------:R-:W-:-:S04]  /*88d0*/  FMUL.FTZ R0, R0, 1 ;  /* 0x3f80000000007820 */ /* 0x000fc80000410000 */
[----:B------:R0:W1:Y:S01]  /*88e0*/  F2F.F64.F32 R4, R0 ;  /* 0x0000000000047310 */ /* 0x0000620000201800 */
[----:B------:R-:W-:Y:S05]  /*88f0*/  BRA `(.L_x_6975) ;  /* 0x00000000005c7947 */ /* 0x000fea0003800000 */
.L_x_6974:
        /* <DEDUP_REMOVED lines=16> */
.L_x_7002:
[----:B------:R-:W-:Y:S01]  /*8a00*/  CS2R R4, SRZ ;  /* 0x0000000000047805 */ /* 0x000fe2000001ff00 */
[----:B------:R-:W-:Y:S06]  /*8a10*/  BRA `(.L_x_6975) ;  /* 0x0000000000147947 */ /* 0x000fec0003800000 */
.L_x_6999:
[----:B------:R-:W2:Y:S02]  /*8a20*/  LDG.E.64 R4, desc[UR36][R2.64] ;  /* 0x0000002402047981 */ /* 0x000ea4000c1e1b00 */
[----:B--2---:R-:W0:Y:S01]  /*8a30*/  I2F.F64.U64 R4, R4 ;  /* 0x0000000400047312 */ /* 0x004e220000301800 */
[----:B------:R-:W-:Y:S05]  /*8a40*/  BRA `(.L_x_6975) ;  /* 0x0000000000087947 */ /* 0x000fea0003800000 */
.L_x_6998:
[----:B------:R-:W2:Y:S02]  /*8a50*/  LDG.E R2, desc[UR36][R2.64] ;  /* 0x0000002402027981 */ /* 0x000ea4000c1e1900 */
[----:B--2---:R0:W1:Y:S02]  /*8a60*/  I2F.F64.U32 R4, R2 ;  /* 0x0000000200047312 */ /* 0x0040640000201800 */
.L_x_6975:
        /* <DEDUP_REMOVED lines=17> */
.L_x_7006:
[----:B------:R-:W0:Y:S02]  /*8b80*/  F2I.S64.F64.TRUNC R4, R4 ;  /* 0x0000000400047311 */ /* 0x000e24000030d900 */
[----:B0-----:R-:W-:-:S05]  /*8b90*/  IMAD.MOV.U32 R3, RZ, RZ, R4 ;  /* 0x000000ffff037224 */ /* 0x001fca00078e0004 */
[----:B------:R3:W-:Y:S01]  /*8ba0*/  STG.E.U8 desc[UR36][R16.64], R3 ;  /* 0x0000000310007986 */ /* 0x0007e2000c101124 */
[----:B------:R-:W-:Y:S05]  /*8bb0*/  BRA `(.L_x_7008) ;  /* 0x0000000c00f87947 */ /* 0x000fea0003800000 */
.L_x_7005:
        /* <DEDUP_REMOVED lines=9> */
.L_x_7010:
[----:B------:R-:W0:Y:S02]  /*8c50*/  F2I.F64.TRUNC R5, R4 ;  /* 0x0000000400057311 */ /* 0x000e24000030d100 */
[----:B0-----:R2:W-:Y:S01]  /*8c60*/  STG.E desc[UR36][R16.64], R5 ;  /* 0x0000000510007986 */ /* 0x0015e2000c101924 */
[----:B------:R-:W-:Y:S05]  /*8c70*/  BRA `(.L_x_7008) ;  /* 0x0000000c00c87947 */ /* 0x000fea0003800000 */
.L_x_7009:
[----:B------:R-:W0:Y:S02]  /*8c80*/  F2I.F64.TRUNC R5, R4 ;  /* 0x0000000400057311 */ /* 0x000e24000030d100 */
[----:B0-----:R0:W-:Y:S01]  /*8c90*/  STG.E.U16 desc[UR36][R16.64], R5 ;  /* 0x0000000510007986 */ /* 0x0011e2000c101524 */
[----:B------:R-:W-:Y:S05]  /*8ca0*/  BRA `(.L_x_7008) ;  /* 0x0000000c00bc7947 */ /* 0x000fea0003800000 */
.L_x_7004:
        /* <DEDUP_REMOVED lines=13> */
.L_x_7012:
        /* <DEDUP_REMOVED lines=8> */
.L_x_7011:
        /* <DEDUP_REMOVED lines=14> */
.L_x_7014:
        /* <DEDUP_REMOVED lines=9> */
.L_x_7013:
[----:B------:R0:W-:Y:S01]  /*8f70*/  STG.E.64 desc[UR36][R16.64], R4 ;  /* 0x0000000410007986 */ /* 0x0001e2000c101b24 */
[----:B------:R-:W-:Y:S05]  /*8f80*/  BRA `(.L_x_7008) ;  /* 0x0000000c00047947 */ /* 0x000fea0003800000 */
.L_x_7003:
        /* <DEDUP_REMOVED lines=12> */
.L_x_7017:
[----:B------:R-:W-:-:S05]  /*9050*/  CS2R R6, SRZ ;  /* 0x0000000000067805 */ /* 0x000fca000001ff00 */
[----:B------:R0:W-:Y:S01]  /*9060*/  STG.E.128 desc[UR36][R16.64], R4 ;  /* 0x0000000410007986 */ /* 0x0001e2000c101d24 */
[----:B------:R-:W-:Y:S05]  /*9070*/  BRA `(.L_x_7008) ;  /* 0x0000000800c87947 */ /* 0x000fea0003800000 */
.L_x_7016:
        /* <DEDUP_REMOVED lines=25> */
.L_x_7021:
[----:B------:R-:W-:Y:S05]  /*9210*/  BSYNC B0 ;  /* 0x0000000000007941 */ /* 0x000fea0003800000 */
.L_x_7020:
[----:B------:R-:W-:-:S05]  /*9220*/  LOP3.LUT R3, R0, R3, RZ, 0xfc, !PT ;  /* 0x0000000300037212 */ /* 0x000fca00078efcff */
[----:B------:R0:W-:Y:S01]  /*9230*/  STG.E.U8 desc[UR36][R16.64], R3 ;  /* 0x0000000310007986 */ /* 0x0001e2000c101124 */
[----:B------:R-:W-:Y:S05]  /*9240*/  BRA `(.L_x_7008) ;  /* 0x0000000800547947 */ /* 0x000fea0003800000 */
.L_x_7019:
        /* <DEDUP_REMOVED lines=17> */
.L_x_7023:
[----:B------:R-:W-:Y:S01]  /*9360*/  IMAD.MOV.U32 R0, RZ, RZ, 0x7f ;  /* 0x0000007fff007424 */ /* 0x000fe200078e00ff */
[----:B------:R-:W-:-:S04]  /*9370*/  ISETP.GT.U32.AND P0, PT, R2, 0x7f800000, PT ;  /* 0x7f8000000200780c */ /* 0x000fc80003f04070 */
[----:B------:R-:W-:-:S09]  /*9380*/  SEL R0, R0, 0x7c, P0 ;  /* 0x0000007c00007807 */ /* 0x000fd20000000000 */
.L_x_7024:
[----:B------:R-:W-:Y:S05]  /*9390*/  BSYNC B0 ;  /* 0x0000000000007941 */ /* 0x000fea0003800000 */
.L_x_7022:
[----:B------:R-:W-:-:S04]  /*93a0*/  LOP3.LUT R2, R3, 0x80000000, RZ, 0xc0, !PT ;  /* 0x8000000003027812 */ /* 0x000fc800078ec0ff */
[----:B------:R-:W-:-:S04]  /*93b0*/  SHF.R.U32.HI R3, RZ, 0x18, R2 ;  /* 0x00000018ff037819 */ /* 0x000fc80000011602 */
[----:B------:R-:W-:-:S05]  /*93c0*/  LOP3.LUT R3, R0, R3, RZ, 0xfc, !PT ;  /* 0x0000000300037212 */ /* 0x000fca00078efcff */
[----:B------:R0:W-:Y:S01]  /*93d0*/  STG.E.U8 desc[UR36][R16.64], R3 ;  /* 0x0000000310007986 */ /* 0x0001e2000c101124 */
[----:B------:R-:W-:Y:S05]  /*93e0*/  BRA `(.L_x_7008) ;  /* 0x0000000400ec7947 */ /* 0x000fea0003800000 */
.L_x_7018:
        /* <DEDUP_REMOVED lines=8> */
.L_x_7015:
        /* <DEDUP_REMOVED lines=11> */
.L_x_7027:
        /* <DEDUP_REMOVED lines=21> */
.L_x_7030:
[----:B------:R-:W-:-:S04]  /*9670*/  LOP3.LUT R2, R3, 0x80000000, RZ, 0xc0, !PT ;  /* 0x8000000003027812 */ /* 0x000fc800078ec0ff */
[----:B------:R-:W-:-:S04]  /*9680*/  SHF.R.U32.HI R3, RZ, 0x18, R2 ;  /* 0x00000018ff037819 */ /* 0x000fc80000011602 */
[----:B------:R-:W-:-:S04]  /*9690*/  LOP3.LUT R0, R0, R3, RZ, 0xfc, !PT ;  /* 0x0000000300007212 */ /* 0x000fc800078efcff */
[----:B------:R-:W-:-:S07]  /*96a0*/  PRMT R8, R0, 0x7610, R8 ;  /* 0x0000761000087816 */ /* 0x000fce0000000008 */
.L_x_7029:
[----:B------:R-:W-:Y:S05]  /*96b0*/  BSYNC B0 ;  /* 0x0000000000007941 */ /* 0x000fea0003800000 */
.L_x_7028:
[----:B------:R0:W-:Y:S01]  /*96c0*/  STG.E.U8 desc[UR36][R16.64], R8 ;  /* 0x0000000810007986 */ /* 0x0001e2000c101124 */
[----:B------:R-:W-:Y:S05]  /*96d0*/  BRA `(.L_x_7008) ;  /* 0x0000000400307947 */ /* 0x000fea0003800000 */
.L_x_7026:
        /* <DEDUP_REMOVED lines=21> */
.L_x_7033:
[----:B------:R-:W-:-:S04]  /*9830*/  LOP3.LUT R2, R3, 0x80000000, RZ, 0xc0, !PT ;  /* 0x8000000003027812 */ /* 0x000fc800078ec0ff */
[----:B------:R-:W-:-:S04]  /*9840*/  SHF.R.U32.HI R3, RZ, 0x18, R2 ;  /* 0x00000018ff037819 */ /* 0x000fc80000011602 */
[----:B------:R-:W-:-:S04]  /*9850*/  LOP3.LUT R0, R0, R3, RZ, 0xfc, !PT ;  /* 0x0000000300007212 */ /* 0x000fc800078efcff */
[----:B------:R-:W-:-:S07]  /*9860*/  PRMT R8, R0, 0x7610, R8 ;  /* 0x0000761000087816 */ /* 0x000fce0000000008 */
.L_x_7032:
[----:B------:R-:W-:Y:S05]  /*9870*/  BSYNC B0 ;  /* 0x0000000000007941 */ /* 0x000fea0003800000 */
.L_x_7031:
[----:B------:R0:W-:Y:S01]  /*9880*/  STG.E.U8 desc[UR36][R16.64], R8 ;  /* 0x0000000810007986 */ /* 0x0001e2000c101124 */
[----:B------:R-:W-:Y:S05]  /*9890*/  BRA `(.L_x_7008) ;  /* 0x0000000000c07947 */ /* 0x000fea0003800000 */
.L_x_7025:
        /* <DEDUP_REMOVED lines=22> */
[----:B------:R-:W-:-:S05]  /*9a00*/  @!P0 IMAD.MOV R0, RZ, RZ, R2 ;  /* 0x000000ffff008224 */ /* 0x000fca00078e0202 */
[----:B------:R-:W-:-:S05]  /*9a10*/  @P1 MOV R3, R0 ;  /* 0x0000000000031202 */ /* 0x000fca0000000f00 */
[----:B------:R0:W-:Y:S01]  /*9a20*/  STG.E.U8 desc[UR36][R16.64], R3 ;  /* 0x0000000310007986 */ /* 0x0001e2000c101124 */
[----:B------:R-:W-:Y:S05]  /*9a30*/  BRA `(.L_x_7008) ;  /* 0x0000000000587947 */ /* 0x000fea0003800000 */
.L_x_7007:
        /* <DEDUP_REMOVED lines=16> */
.L_x_7036:
[----:B------:R-:W-:Y:S05]  /*9b40*/  BRA `(.L_x_7008) ;  /* 0x0000000000147947 */ /* 0x000fea0003800000 */
.L_x_7035:
[----:B------:R-:W0:Y:S02]  /*9b50*/  F2I.U64.F64.TRUNC R4, R4 ;  /* 0x0000000400047311 */ /* 0x000e24000030d800 */
[----:B0-----:R0:W-:Y:S01]  /*9b60*/  STG.E.64 desc[UR36][R16.64], R4 ;  /* 0x0000000410007986 */ /* 0x0011e2000c101b24 */
[----:B------:R-:W-:Y:S05]  /*9b70*/  BRA `(.L_x_7008) ;  /* 0x0000000000087947 */ /* 0x000fea0003800000 */
.L_x_7034:
[----:B------:R-:W0:Y:S02]  /*9b80*/  F2I.U32.F64.TRUNC R5, R4 ;  /* 0x0000000400057311 */ /* 0x000e24000030d000 */
[----:B0-----:R0:W-:Y:S02]  /*9b90*/  STG.E desc[UR36][R16.64], R5 ;  /* 0x0000000510007986 */ /* 0x0011e4000c101924 */
.L_x_7008:
[----:B------:R-:W-:-:S07]  /*9ba0*/  VIADD R19, R19, 0x80 ;  /* 0x0000008013137836 */ /* 0x000fce0000000000 */
.L_x_6968:
[----:B------:R-:W-:Y:S05]  /*9bb0*/  BSYNC B6 ;  /* 0x0000000000067941 */ /* 0x000fea0003800000 */
.L_x_6967:
        /* <DEDUP_REMOVED lines=306> */
.L_x_7037:
        /* <DEDUP_REMOVED lines=21> */
.L_x_7041:
[----:B------:R-:W2:Y:S02]  /*b030*/  LDG.E.U8 R2, desc[UR36][R2.64] ;  /* 0x0000002402027981 */ /* 0x000ea4000c1e1100 */
[----:B--2---:R0:W1:Y:S01]  /*b040*/  I2F.F64.U16 R4, R2 ;  /* 0x0000000200047312 */ /* 0x0040620000101800 */
[----:B------:R-:W-:Y:S05]  /*b050*/  BRA `(.L_x_7043) ;  /* 0x0000000c00707947 */ /* 0x000fea0003800000 */
.L_x_7040:
[----:B------:R-:W-:-:S13]  /*b060*/  ISETP.NE.AND P0, PT, R4, 0x2, PT ;  /* 0x000000020400780c */ /* 0x000fda0003f05270 */
[----:B------:R-:W-:Y:S05]  /*b070*/  @!P0 BRA `(.L_x_7044) ;  /* 0x0000000000288947 */ /* 0x000fea0003800000 */
[----:B------:R-:W-:-:S13]  /*b080*/  ISETP.NE.AND P0, PT, R4, 0x3, PT ;  /* 0x000000030400780c */ /* 0x000fda0003f05270 */
[----:B------:R-:W-:Y:S05]  /*b090*/  @!P0 BRA `(.L_x_7045) ;  /* 0x0000000000148947 */ /* 0x000fea0003800000 */
[----:B------:R-:W-:-:S13]  /*b0a0*/  ISETP.NE.AND P0, PT, R4, 0x4, PT ;  /* 0x000000040400780c */ /* 0x000fda0003f05270 */
[----:B------:R-:W-:Y:S05]  /*b0b0*/  @P0 BRA `(.L_x_7042) ;  /* 0x0000000800fc0947 */ /* 0x000fea0003800000 */
[----:B------:R-:W2:Y:S02]  /*b0c0*/  LDG.E.64 R4, desc[UR36][R2.64] ;  /* 0x0000002402047981 */ /* 0x000ea4000c1e1b00 */
[----:B--2---:R-:W2:Y:S01]  /*b0d0*/  I2F.F64.S64 R4, R4 ;  /* 0x0000000400047312 */ /* 0x004ea20000301c00 */
[----:B------:R-:W-:Y:S05]  /*b0e0*/  BRA `(.L_x_7043) ;  /* 0x0000000c004c7947 */ /* 0x000fea0003800000 */
.L_x_7045:
[----:B------:R-:W2:Y:S02]  /*b0f0*/  LDG.E R2, desc[UR36][R2.64] ;  /* 0x0000002402027981 */ /* 0x000ea4000c1e1900 */
[----:B--2---:R3:W4:Y:S01]  /*b100*/  I2F.F64 R4, R2 ;  /* 0x0000000200047312 */ /* 0x0047220000201c00 */
[----:B------:R-:W-:Y:S05]  /*b110*/  BRA `(.L_x_7043) ;  /* 0x0000000c00407947 */ /* 0x000fea0003800000 */
.L_x_7044:
[----:B------:R-:W2:Y:S02]  /*b120*/  LDG.E.U16 R2, desc[UR36][R2.64] ;  /* 0x0000002402027981 */ /* 0x000ea4000c1e1500 */
[----:B--2---:R0:W1:Y:S01]  /*b130*/  I2F.F64.S16 R4, R2 ;  /* 0x0000000200047312 */ /* 0x0040620000101c00 */
[----:B------:R-:W-:Y:S05]  /*b140*/  BRA `(.L_x_7043) ;  /* 0x0000000c00347947 */ /* 0x000fea0003800000 */
.L_x_7039:
        /* <DEDUP_REMOVED lines=10> */
.L_x_7047:
[----:B------:R-:W2:Y:S02]  /*b1f0*/  LDG.E.U16 R0, desc[UR36][R2.64] ;  /* 0x0000002402007981 */ /* 0x000ea4000c1e1500 */
[----:B--2---:R-:W-:-:S05]  /*b200*/  HADD2.F32 R0, -RZ, R0.H0_H0 ;  /* 0x20000000ff007230 */ /* 0x004fca0000004100 */
[----:B------:R-:W-:-:S04]  /*b210*/  FMUL.FTZ R0, R0, 1 ;  /* 0x3f80000000007820 */ /* 0x000fc80000410000 */
[----:B------:R0:W1:Y:S01]  /*b220*/  F2F.F64.F32 R4, R0 ;  /* 0x0000000000047310 */ /* 0x0000620000201800 */
[----:B------:R-:W-:Y:S05]  /*b230*/  BRA `(.L_x_7043) ;  /* 0x0000000800f87947 */ /* 0x000fea0003800000 */
.L_x_7046:
        /* <DEDUP_REMOVED lines=10> */
.L_x_7049:
[----:B------:R-:W2:Y:S02]  /*b2e0*/  LDG.E.U16 R2, desc[UR36][R2.64] ;  /* 0x0000002402027981 */ /* 0x000ea4000c1e1500 */
[----:B--2---:R-:W-:-:S05]  /*b2f0*/  HADD2.F32 R0, -RZ, R2.H0_H0 ;  /* 0x20000002ff007230 */ /* 0x004fca0000004100 */
[----:B------:R-:W-:-:S04]  /*b300*/  FMUL.FTZ R0, R0, 1 ;  /* 0x3f80000000007820 */ /* 0x000fc80000410000 */
[----:B------:R0:W1:Y:S01]  /*b310*/  F2F.F64.F32 R4, R0 ;  /* 0x0000000000047310 */ /* 0x0000620000201800 */
[----:B------:R-:W-:Y:S05]  /*b320*/  BRA `(.L_x_7043) ;  /* 0x0000000800bc7947 */ /* 0x000fea0003800000 */
.L_x_7048:
[----:B------:R0:W5:Y:S01]  /*b330*/  LDG.E.64 R4, desc[UR36][R2.64] ;  /* 0x0000002402047981 */ /* 0x000162000c1e1b00 */
[----:B------:R-:W-:Y:S05]  /*b340*/  BRA `(.L_x_7043) ;  /* 0x0000000800b47947 */ /* 0x000fea0003800000 */
.L_x_7038:
        /* <DEDUP_REMOVED lines=13> */
.L_x_7052:
[----:B------:R0:W5:Y:S01]  /*b420*/  LDG.E.64 R4, desc[UR36][R2.64] ;  /* 0x0000002402047981 */ /* 0x000162000c1e1b00 */
[----:B------:R-:W-:Y:S05]  /*b430*/  BRA `(.L_x_7043) ;  /* 0x0000000800787947 */ /* 0x000fea0003800000 */
.L_x_7051:
        /* <DEDUP_REMOVED lines=28> */
.L_x_7054:
        /* <DEDUP_REMOVED lines=15> */
.L_x_7053:
[----:B------:R-:W2:Y:S02]  /*b6f0*/  LDG.E.U16 R0, desc[UR36][R2.64] ;  /* 0x0000002402007981 */ /* 0x000ea4000c1e1500 */
[----:B--2---:R-:W-:-:S05]  /*b700*/  SHF.L.U32 R0, R0, 0x10, RZ ;  /* 0x0000001000007819 */ /* 0x004fca00000006ff */
[----:B------:R-:W-:-:S04]  /*b710*/  FMUL.FTZ R0, R0, 1 ;  /* 0x3f80000000007820 */ /* 0x000fc80000410000 */
[----:B------:R0:W1:Y:S01]  /*b720*/  F2F.F64.F32 R4, R0 ;  /* 0x0000000000047310 */ /* 0x0000620000201800 */
[----:B------:R-:W-:Y:S05]  /*b730*/  BRA `(.L_x_7043) ;  /* 0x0000000400b87947 */ /* 0x000fea0003800000 */
.L_x_7050:
        /* <DEDUP_REMOVED lines=11> */
.L_x_7057:
        /* <DEDUP_REMOVED lines=21> */
.L_x_7061:
[----:B------:R-:W-:Y:S05]  /*b940*/  BSYNC B1 ;  /* 0x0000000000017941 */ /* 0x000fea0003800000 */
.L_x_7060:
[----:B------:R-:W-:Y:S01]  /*b950*/  LEA R3, R0, 0x3b800000, 0x17 ;  /* 0x3b80000000037811 */ /* 0x000fe200078eb8ff */
[----:B------:R-:W-:-:S05]  /*b960*/  IMAD.SHL.U32 R0, R2, 0x100000, RZ ;  /* 0x0010000002007824 */ /* 0x000fca00078e00ff */
[----:B------:R-:W-:-:S07]  /*b970*/  LOP3.LUT R0, R3, R0, R4, 0xfe, !PT ;  /* 0x0000000003007212 */ /* 0x000fce00078efe04 */
.L_x_7059:
[----:B------:R-:W-:Y:S05]  /*b980*/  BSYNC B0 ;  /* 0x0000000000007941 */ /* 0x000fea0003800000 */
.L_x_7058:
[----:B------:R-:W-:-:S04]  /*b990*/  FMUL.FTZ R0, R0, 1 ;  /* 0x3f80000000007820 */ /* 0x000fc80000410000 */
[----:B------:R0:W1:Y:S01]  /*b9a0*/  F2F.F64.F32 R4, R0 ;  /* 0x0000000000047310 */ /* 0x0000620000201800 */
[----:B------:R-:W-:Y:S05]  /*b9b0*/  BRA `(.L_x_7043) ;  /* 0x0000000400187947 */ /* 0x000fea0003800000 */
.L_x_7056:
        /* <DEDUP_REMOVED lines=21> */
.L_x_7065:
[----:B------:R-:W-:Y:S05]  /*bb10*/  BSYNC B1 ;  /* 0x0000000000017941 */ /* 0x000fea0003800000 */
.L_x_7064:
[----:B------:R-:W-:Y:S01]  /*bb20*/  LEA R3, R0, 0x37800000, 0x17 ;  /* 0x3780000000037811 */ /* 0x000fe200078eb8ff */
[----:B------:R-:W-:-:S05]  /*bb30*/  IMAD.SHL.U32 R0, R2, 0x200000, RZ ;  /* 0x0020000002007824 */ /* 0x000fca00078e00ff */
[----:B------:R-:W-:-:S07]  /*bb40*/  LOP3.LUT R0, R3, R0, R4, 0xfe, !PT ;  /* 0x0000000003007212 */ /* 0x000fce00078efe04 */
.L_x_7063:
[----:B------:R-:W-:Y:S05]  /*bb50*/  BSYNC B0 ;  /* 0x0000000000007941 */ /* 0x000fea0003800000 */
.L_x_7062:
[----:B------:R-:W-:-:S04]  /*bb60*/  FMUL.FTZ R0, R0, 1 ;  /* 0x3f80000000007820 */ /* 0x000fc80000410000 */
[----:B------:R0:W1:Y:S01]  /*bb70*/  F2F.F64.F32 R4, R0 ;  /* 0x0000000000047310 */ /* 0x0000620000201800 */
[----:B------:R-:W-:Y:S05]  /*bb80*/  BRA `(.L_x_7043) ;  /* 0x0000000000a47947 */ /* 0x000fea0003800000 */
.L_x_7055:
        /* <DEDUP_REMOVED lines=14> */
.L_x_7069:
[----:B------:R-:W-:Y:S05]  /*bc70*/  BSYNC B0 ;  /* 0x0000000000007941 */ /* 0x000fea0003800000 */
.L_x_7068:
[----:B------:R-:W-:-:S04]  /*bc80*/  FMUL.FTZ R0, R0, 1 ;  /* 0x3f80000000007820 */ /* 0x000fc80000410000 */
[----:B------:R0:W1:Y:S01]  /*bc90*/  F2F.F64.F32 R4, R0 ;  /* 0x0000000000047310 */ /* 0x0000620000201800 */
[----:B------:R-:W-:Y:S05]  /*bca0*/  BRA `(.L_x_7043) ;  /* 0x00000000005c7947 */ /* 0x000fea0003800000 */
.L_x_7042:
[----:B------:R-:W-:Y:S01]  /*bcb0*/  MOV R0, 0x0 ;  /* 0x0000000000007802 */ /* 0x000fe20000000f00 */
[----:B------:R-:W-:Y:S01]  /*bcc0*/  ULDC.64 UR4, c[0x4][0x128] ;  /* 0x01004a0000047ab9 */ /* 0x000fe20000000a00 */
[----:B------:R-:W-:Y:S01]  /*bcd0*/  ULDC.64 UR6, c[0x4][0x8] ;  /* 0x0100020000067ab9 */ /* 0x000fe20000000a00 */
[----:B------:R-:W-:Y:S01]  /*bce0*/  IMAD.U32 R4, RZ, RZ, UR4 ;  /* 0x00000004ff047e24 */ /* 0x000fe2000f8e00ff */
[----:B------:R0:W1:Y:S01]  /*bcf0*/  LDC.64 R2, c[0x4][R0] ;  /* 0x0100000000027b82 */ /* 0x0000620000000a00 */
[----:B------:R-:W-:Y:S01]  /*bd00*/  MOV R5, UR5 ;  /* 0x0000000500057c02 */ /* 0x000fe20008000f00 */
        /* <DEDUP_REMOVED lines=10> */
.L_x_7070:
[----:B------:R-:W-:Y:S01]  /*bdb0*/  CS2R R4, SRZ ;  /* 0x0000000000047805 */ /* 0x000fe2000001ff00 */
[----:B------:R-:W-:Y:S06]  /*bdc0*/  BRA `(.L_x_7043) ;  /* 0x0000000000147947 */ /* 0x000fec0003800000 */
.L_x_7067:
[----:B------:R-:W2:Y:S02]  /*bdd0*/  LDG.E.64 R4, desc[UR36][R2.64] ;  /* 0x0000002402047981 */ /* 0x000ea4000c1e1b00 */
[----:B--2---:R-:W0:Y:S01]  /*bde0*/  I2F.F64.U64 R4, R4 ;  /* 0x0000000400047312 */ /* 0x004e220000301800 */
[----:B------:R-:W-:Y:S05]  /*bdf0*/  BRA `(.L_x_7043) ;  /* 0x0000000000087947 */ /* 0x000fea0003800000 */
.L_x_7066:
[----:B------:R-:W2:Y:S02]  /*be00*/  LDG.E R2, desc[UR36][R2.64] ;  /* 0x0000002402027981 */ /* 0x000ea4000c1e1900 */
[----:B--2---:R0:W1:Y:S02]  /*be10*/  I2F.F64.U32 R4, R2 ;  /* 0x0000000200047312 */ /* 0x0040640000201800 */
.L_x_7043:
[----:B0--3--:R-:W0:Y:S08]  /*be20*/  LDC.U8 R2, c[0x0][0x430] ;  /* 0x00010c00ff027b82 */ /* 0x009e300000000000 */
[----:B------:R-:W1:Y:S01]  /*be30*/  LDC R3, c[0x0][0x42c] ;  /* 0x00010b00ff037b82 */ /* 0x000e620000000800 */
[----:B0-----:R-:W-:-:S04]  /*be40*/  PRMT R0, R2, 0x9910, RZ ;  /* 0x0000991002007816 */ /* 0x001fc800000000ff */
[----:B------:R-:W-:Y:S02]  /*be50*/  ISETP.GT.AND P0, PT, R0, 0x9, PT ;  /* 0x000000090000780c */ /* 0x000fe40003f04270 */
[----:B-12-45:R-:W-:-:S11]  /*be60*/  LOP3.LUT R5, R5, 0x80000000, R3, 0xb8, !PT ;  /* 0x8000000005057812 */ /* 0x036fd600078eb803 */
        /* <DEDUP_REMOVED lines=12> */
.L_x_7074:
[----:B------:R-:W0:Y:S02]  /*bf30*/  F2I.S64.F64.TRUNC R4, R4 ;  /* 0x0000000400047311 */ /* 0x000e24000030d900 */
[----:B0-----:R-:W-:-:S05]  /*bf40*/  IMAD.MOV.U32 R3, RZ, RZ, R4 ;  /* 0x000000ffff037224 */ /* 0x001fca00078e0004 */
[----:B------:R-:W-:Y:S01]  /*bf50*/  STG.E.U8 desc[UR36][R16.64], R3 ;  /* 0x0000000310007986 */ /* 0x000fe2000c101124 */
[----:B------:R-:W-:Y:S05]  /*bf60*/  EXIT ;  /* 0x000000000000794d */ /* 0x000fea0003800000 */
.L_x_7073:
        /* <DEDUP_REMOVED lines=9> */
.L_x_7077:
[----:B------:R-:W0:Y:S02]  /*c000*/  F2I.F64.TRUNC R5, R4 ;  /* 0x0000000400057311 */ /* 0x000e24000030d100 */
[----:B0-----:R-:W-:Y:S01]  /*c010*/  STG.E desc[UR36][R16.64], R5 ;  /* 0x0000000510007986 */ /* 0x001fe2000c101924 */
[----:B------:R-:W-:Y:S05]  /*c020*/  EXIT ;  /* 0x000000000000794d */ /* 0x000fea0003800000 */
.L_x_7076:
[----:B------:R-:W0:Y:S02]  /*c030*/  F2I.F64.TRUNC R5, R4 ;  /* 0x0000000400057311 */ /* 0x000e24000030d100 */
[----:B0-----:R-:W-:Y:S01]  /*c040*/  STG.E.U16 desc[UR36][R16.64], R5 ;  /* 0x0000000510007986 */ /* 0x001fe2000c101524 */
[----:B------:R-:W-:Y:S05]  /*c050*/  EXIT ;  /* 0x000000000000794d */ /* 0x000fea0003800000 */
.L_x_7072:
        /* <DEDUP_REMOVED lines=13> */
.L_x_7079:
        /* <DEDUP_REMOVED lines=8> */
.L_x_7078:
        /* <DEDUP_REMOVED lines=14> */
.L_x_7081:
        /* <DEDUP_REMOVED lines=9> */
.L_x_7080:
[----:B------:R-:W-:Y:S01]  /*c320*/  STG.E.64 desc[UR36][R16.64], R4 ;  /* 0x0000000410007986 */ /* 0x000fe2000c101b24 */
[----:B------:R-:W-:Y:S05]  /*c330*/  EXIT ;  /* 0x000000000000794d */ /* 0x000fea0003800000 */
.L_x_7071:
        /* <DEDUP_REMOVED lines=12> */
.L_x_7084:
[----:B------:R-:W-:-:S05]  /*c400*/  CS2R R6, SRZ ;  /* 0x0000000000067805 */ /* 0x000fca000001ff00 */
[----:B------:R-:W-:Y:S01]  /*c410*/  STG.E.128 desc[UR36][R16.64], R4 ;  /* 0x0000000410007986 */ /* 0x000fe2000c101d24 */
[----:B------:R-:W-:Y:S05]  /*c420*/  EXIT ;  /* 0x000000000000794d */ /* 0x000fea0003800000 */
.L_x_7083:
        /* <DEDUP_REMOVED lines=25> */
.L_x_7088:
[----:B------:R-:W-:Y:S05]  /*c5c0*/  BSYNC B0 ;  /* 0x0000000000007941 */ /* 0x000fea0003800000 */
.L_x_7087:
[----:B------:R-:W-:-:S05]  /*c5d0*/  LOP3.LUT R3, R0, R3, RZ, 0xfc, !PT ;  /* 0x0000000300037212 */ /* 0x000fca00078efcff */
[----:B------:R-:W-:Y:S01]  /*c5e0*/  STG.E.U8 desc[UR36][R16.64], R3 ;  /* 0x0000000310007986 */ /* 0x000fe2000c101124 */
[----:B------:R-:W-:Y:S05]  /*c5f0*/  EXIT ;  /* 0x000000000000794d */ /* 0x000fea0003800000 */
.L_x_7086:
        /* <DEDUP_REMOVED lines=17> */
.L_x_7090:
[----:B------:R-:W-:Y:S01]  /*c710*/  IMAD.MOV.U32 R0, RZ, RZ, 0x7f ;  /* 0x0000007fff007424 */ /* 0x000fe200078e00ff */
[----:B------:R-:W-:-:S04]  /*c720*/  ISETP.GT.U32.AND P0, PT, R2, 0x7f800000, PT ;  /* 0x7f8000000200780c */ /* 0x000fc80003f04070 */
[----:B------:R-:W-:-:S09]  /*c730*/  SEL R0, R0, 0x7c, P0 ;  /* 0x0000007c00007807 */ /* 0x000fd20000000000 */
.L_x_7091:
[----:B------:R-:W-:Y:S05]  /*c740*/  BSYNC B0 ;  /* 0x0000000000007941 */ /* 0x000fea0003800000 */
.L_x_7089:
[----:B------:R-:W-:-:S04]  /*c750*/  LOP3.LUT R2, R3, 0x80000000, RZ, 0xc0, !PT ;  /* 0x8000000003027812 */ /* 0x000fc800078ec0ff */
[----:B------:R-:W-:-:S04]  /*c760*/  SHF.R.U32.HI R3, RZ, 0x18, R2 ;  /* 0x00000018ff037819 */ /* 0x000fc80000011602 */
[----:B------:R-:W-:-:S05]  /*c770*/  LOP3.LUT R3, R0, R3, RZ, 0xfc, !PT ;  /* 0x0000000300037212 */ /* 0x000fca00078efcff */
[----:B------:R-:W-:Y:S01]  /*c780*/  STG.E.U8 desc[UR36][R16.64], R3 ;  /* 0x0000000310007986 */ /* 0x000fe2000c101124 */
[----:B------:R-:W-:Y:S05]  /*c790*/  EXIT ;  /* 0x000000000000794d */ /* 0x000fea0003800000 */
.L_x_7085:
        /* <DEDUP_REMOVED lines=8> */
.L_x_7082:
        /* <DEDUP_REMOVED lines=11> */
.L_x_7094:
        /* <DEDUP_REMOVED lines=21> */
.L_x_7097:
[----:B------:R-:W-:-:S04]  /*ca20*/  LOP3.LUT R2, R3, 0x80000000, RZ, 0xc0, !PT ;  /* 0x8000000003027812 */ /* 0x000fc800078ec0ff */
[----:B------:R-:W-:-:S04]  /*ca30*/  SHF.R.U32.HI R3, RZ, 0x18, R2 ;  /* 0x00000018ff037819 */ /* 0x000fc80000011602 */
[----:B------:R-:W-:-:S04]  /*ca40*/  LOP3.LUT R0, R0, R3, RZ, 0xfc, !PT ;  /* 0x0000000300007212 */ /* 0x000fc800078efcff */
[----:B------:R-:W-:-:S07]  /*ca50*/  PRMT R8, R0, 0x7610, R8 ;  /* 0x0000761000087816 */ /* 0x000fce0000000008 */
.L_x_7096:
[----:B------:R-:W-:Y:S05]  /*ca60*/  BSYNC B0 ;  /* 0x0000000000007941 */ /* 0x000fea0003800000 */
.L_x_7095:
[----:B------:R-:W-:Y:S01]  /*ca70*/  STG.E.U8 desc[UR36][R16.64], R8 ;  /* 0x0000000810007986 */ /* 0x000fe2000c101124 */
[----:B------:R-:W-:Y:S05]  /*ca80*/  EXIT ;  /* 0x000000000000794d */ /* 0x000fea0003800000 */
.L_x_7093:
        /* <DEDUP_REMOVED lines=21> */
.L_x_7100:
[----:B------:R-:W-:-:S04]  /*cbe0*/  LOP3.LUT R2, R3, 0x80000000, RZ, 0xc0, !PT ;  /* 0x8000000003027812 */ /* 0x000fc800078ec0ff */
[----:B------:R-:W-:-:S04]  /*cbf0*/  SHF.R.U32.HI R3, RZ, 0x18, R2 ;  /* 0x00000018ff037819 */ /* 0x000fc80000011602 */
[----:B------:R-:W-:-:S04]  /*cc00*/  LOP3.LUT R0, R0, R3, RZ, 0xfc, !PT ;  /* 0x0000000300007212 */ /* 0x000fc800078efcff */
[----:B------:R-:W-:-:S07]  /*cc10*/  PRMT R8, R0, 0x7610, R8 ;  /* 0x0000761000087816 */ /* 0x000fce0000000008 */
.L_x_7099:
[----:B------:R-:W-:Y:S05]  /*cc20*/  BSYNC B0 ;  /* 0x0000000000007941 */ /* 0x000fea0003800000 */
.L_x_7098:
[----:B------:R-:W-:Y:S01]  /*cc30*/  STG.E.U8 desc[UR36][R16.64], R8 ;  /* 0x0000000810007986 */ /* 0x000fe2000c101124 */
[----:B------:R-:W-:Y:S05]  /*cc40*/  EXIT ;  /* 0x000000000000794d */ /* 0x000fea0003800000 */
.L_x_7092:
        /* <DEDUP_REMOVED lines=26> */
.L_x_7075:
        /* <DEDUP_REMOVED lines=16> */
.L_x_7103:
[----:B------:R-:W-:Y:S05]  /*cef0*/  EXIT ;  /* 0x000000000000794d */ /* 0x000fea0003800000 */
.L_x_7102:
[----:B------:R-:W0:Y:S02]  /*cf00*/  F2I.U64.F64.TRUNC R4, R4 ;  /* 0x0000000400047311 */ /* 0x000e24000030d800 */
[----:B0-----:R-:W-:Y:S01]  /*cf10*/  STG.E.64 desc[UR36][R16.64], R4 ;  /* 0x0000000410007986 */ /* 0x001fe2000c101b24 */
[----:B------:R-:W-:Y:S05]  /*cf20*/  EXIT ;  /* 0x000000000000794d */ /* 0x000fea0003800000 */
.L_x_7101:
[----:B------:R-:W0:Y:S02]  /*cf30*/  F2I.U32.F64.TRUNC R5, R4 ;  /* 0x0000000400057311 */ /* 0x000e24000030d000 */
[----:B0-----:R-:W-:Y:S01]  /*cf40*/  STG.E desc[UR36][R16.64], R5 ;  /* 0x0000000510007986 */ /* 0x001fe2000c101924 */
[----:B------:R-:W-:Y:S05]  /*cf50*/  EXIT ;  /* 0x000000000000794d */ /* 0x000fea0003800000 */
.L_x_7104:
        /* <DEDUP_REMOVED lines=10> */
.L_x_8079:


//--------------------- .text._ZN2at6native27unrolled_elementwise_kernelINS0_13BUnaryFunctorIdddZZZNS0_20copysign_kernel_cudaERNS_18TensorIteratorBaseEENKUlvE_clEvENKUlvE_clEvEUlddE_EESt5arrayIPcLm2EELi4E23TrivialOffsetCalculatorILi1EjESD_NS0_6memory12LoadWithCastILi1EEENSE_13StoreWithCastILi1EEEEEviT_T0_T2_T3_T4_T5_ --------------------------
	.section	.text._ZN2at6native27unrolled_elementwise_kernelINS0_13BUnaryFunctorIdddZZZNS0_20copysign_kernel_cudaERNS_18TensorIteratorBaseEENKUlvE_clEvENKUlvE_clEvEUlddE_EESt5arrayIPcLm2EELi4E23TrivialOffsetCalculatorILi1EjESD_NS0_6memory12LoadWithCastILi1EEENSE_13StoreWithCastILi1EEEEEviT_T0_T2_T3_T4_T5_,"ax",@progbits
	.align	128
        .global         _ZN2at6native27unrolled_elementwise_kernelINS0_13BUnaryFunctorIdddZZZNS0_20copysign_kernel_cudaERNS_18TensorIteratorBaseEENKUlvE_clEvENKUlvE_clEvEUlddE_EESt5arrayIPcLm2EELi4E23TrivialOffsetCalculatorILi1EjESD_NS0_6memory12LoadWithCastILi1EEENSE_13StoreWithCastILi1EEEEEviT_T0_T2_T3_T4_T5_
        .type           _ZN2at6native27unrolled_elementwise_kernelINS0_13BUnaryFunctorIdddZZZNS0_20copysign_kernel_cudaERNS_18TensorIteratorBaseEENKUlvE_clEvENKUlvE_clEvEUlddE_EESt5arrayIPcLm2EELi4E23TrivialOffsetCalculatorILi1EjESD_NS0_6memory12LoadWithCastILi1EEENSE_13StoreWithCastILi1EEEEEviT_T0_T2_T3_T4_T5_,@function
        .size           _ZN2at6native27unrolled_elementwise_kernelINS0_13BUnaryFunctorIdddZZZNS0_20copysign_kernel_cudaERNS_18TensorIteratorBaseEENKUlvE_clEvENKUlvE_clEvEUlddE_EESt5arrayIPcLm2EELi4E23TrivialOffsetCalculatorILi1EjESD_NS0_6memory12LoadWithCastILi1EEENSE_13StoreWithCastILi1EEEEEviT_T0_T2_T3_T4_T5_,(.L_x_8080 - _ZN2at6native27unrolled_elementwise_kernelINS0_13BUnaryFunctorIdddZZZNS0_20copysign_kernel_cudaERNS_18TensorIteratorBaseEENKUlvE_clEvENKUlvE_clEvEUlddE_EESt5arrayIPcLm2EELi4E23TrivialOffsetCalculatorILi1EjESD_NS0_6memory12LoadWithCastILi1EEENSE_13StoreWithCastILi1EEEEEviT_T0_T2_T3_T4_T5_)
        .other          _ZN2at6native27unrolled_elementwise_kernelINS0_13BUnaryFunctorIdddZZZNS0_20copysign_kernel_cudaERNS_18TensorIteratorBaseEENKUlvE_clEvENKUlvE_clEvEUlddE_EESt5arrayIPcLm2EELi4E23TrivialOffsetCalculatorILi1EjESD_NS0_6memory12LoadWithCastILi1EEENSE_13StoreWithCastILi1EEEEEviT_T0_T2_T3_T4_T5_,@"STO_CUDA_ENTRY STV_DEFAULT"
_ZN2at6native27unrolled_elementwise_kernelINS0_13BUnaryFunctorIdddZZZNS0_20copysign_kernel_cudaERNS_18TensorIteratorBaseEENKUlvE_clEvENKUlvE_clEvEUlddE_EESt5arrayIPcLm2EELi4E23TrivialOffsetCalculatorILi1EjESD_NS0_6memory12LoadWithCastILi1EEENSE_13StoreWithCastILi1EEEEEviT_T0_T2_T3_T4_T5_:
.text._ZN2at6native27unrolled_elementwise_kernelINS0_13BUnaryFunctorIdddZZZNS0_20copysign_kernel_cudaERNS_18TensorIteratorBaseEENKUlvE_clEvENKUlvE_clEvEUlddE_EESt5arrayIPcLm2EELi4E23TrivialOffsetCalculatorILi1EjESD_NS0_6memory12LoadWithCastILi1EEENSE_13StoreWithCastILi1EEEEEviT_T0_T2_T3_T4_T5_:
[----:B------:R-:W0:Y:S01]  /*0000*/  LDC R1, c[0x0][0x28] ;  /* 0x00000a00ff017b82 */ /* 0x000e220000000800 */
[----:B------:R-:W1:Y:S07]  /*0010*/  S2R R18, SR_CTAID.X ;  /* 0x0000000000127919 */ /* 0x000e6e0000002500 */
[----:B------:R-:W1:Y:S01]  /*0020*/  LDC R19, c[0x0][0x210] ;  /* 0x00008400ff137b82 */ /* 0x000e620000000800 */
[----:B------:R-:W-:Y:S01]  /*0030*/  ULDC.64 UR36, c[0x0][0x208] ;  /* 0x0000820000247ab9 */ /* 0x000fe20000000a00 */
[----:B------:R-:W-:Y:S01]  /*0040*/  BSSY B6, `(.L_x_7105) ;  /* 0x00000fe000067945 */ /* 0x000fe20003800000 */
[----:B------:R-:W2:Y:S01]  /*0050*/  S2R R22, SR_TID.X ;  /* 0x0000000000167919 */ /* 0x000ea20000002100 */
[----:B------:R-:W-:-:S02]  /*0060*/  CS2R R28, SRZ ;  /* 0x00000000001c7805 */ /* 0x000fc4000001ff00 */
[----:B------:R-:W-:Y:S02]  /*0070*/  CS2R R26, SRZ ;  /* 0x00000000001a7805 */ /* 0x000fe4000001ff00 */
        /* <DEDUP_REMOVED lines=24> */
.L_x_7110:
[----:B------:R-:W2:Y:S02]  /*0200*/  LDG.E.U8 R4, desc[UR36][R4.64] ;  /* 0x0000002404047981 */ /* 0x000ea4000c1e1100 */
[----:B--2---:R0:W1:Y:S01]  /*0210*/  I2F.F64.U16 R26, R4 ;  /* 0x00000004001a7312 */ /* 0x0040620000101800 */
[----:B------:R-:W-:Y:S05]  /*0220*/  BRA `(.L_x_7112) ;  /* 0x0000000c00747947 */ /* 0x000fea0003800000 */
.L_x_7109:
        /* <DEDUP_REMOVED lines=9> */
.L_x_7114:
[----:B------:R-:W2:Y:S02]  /*02c0*/  LDG.E R4, desc[UR36][R4.64] ;  /* 0x0000002404047981 */ /* 0x000ea4000c1e1900 */
[----:B--2---:R1:W2:Y:S01]  /*02d0*/  I2F.F64 R26, R4 ;  /* 0x00000004001a7312 */ /* 0x0042a20000201c00 */
[----:B------:R-:W-:Y:S05]  /*02e0*/  BRA `(.L_x_7112) ;  /* 0x0000000c00447947 */ /* 0x000fea0003800000 */
.L_x_7113:
[----:B------:R-:W2:Y:S02]  /*02f0*/  LDG.E.U16 R4, desc[UR36][R4.64] ;  /* 0x0000002404047981 */ /* 0x000ea4000c1e1500 */
[----:B--2---:R3:W4:Y:S01]  /*0300*/  I2F.F64.S16 R26, R4 ;  /* 0x00000004001a7312 */ /* 0x0047220000101c00 */
[----:B------:R-:W-:Y:S05]  /*0310*/  BRA `(.L_x_7112) ;  /* 0x0000000c00387947 */ /* 0x000fea0003800000 */
.L_x_7108:
        /* <DEDUP_REMOVED lines=10> */
.L_x_7116:
[----:B------:R-:W2:Y:S02]  /*03c0*/  LDG.E.U16 R0, desc[UR36][R4.64] ;  /* 0x0000002404007981 */ /* 0x000ea4000c1e1500 */
[----:B--2---:R-:W-:-:S05]  /*03d0*/  HADD2.F32 R0, -RZ, R0.H0_H0 ;  /* 0x20000000ff007230 */ /* 0x004fca0000004100 */
[----:B------:R-:W-:-:S04]  /*03e0*/  FMUL.FTZ R0, R0, 1 ;  /* 0x3f80000000007820 */ /* 0x000fc80000410000 */
[----:B------:R0:W1:Y:S01]  /*03f0*/  F2F.F64.F32 R26, R0 ;  /* 0x00000000001a7310 */ /* 0x0000620000201800 */
[----:B------:R-:W-:Y:S05]  /*0400*/  BRA `(.L_x_7112) ;  /* 0x0000000800fc7947 */ /* 0x000fea0003800000 */
.L_x_7115:
        /* <DEDUP_REMOVED lines=10> */
.L_x_7118:
[----:B------:R-:W2:Y:S02]  /*04b0*/  LDG.E.U16 R4, desc[UR36][R4.64] ;  /* 0x0000002404047981 */ /* 0x000ea4000c1e1500 */
[----:B--2---:R-:W-:-:S05]  /*04c0*/  HADD2.F32 R0, -RZ, R4.H0_H0 ;  /* 0x20000004ff007230 */ /* 0x004fca0000004100 */
[----:B------:R-:W-:-:S04]  /*04d0*/  FMUL.FTZ R0, R0, 1 ;  /* 0x3f80000000007820 */ /* 0x000fc80000410000 */
[----:B------:R0:W1:Y:S01]  /*04e0*/  F2F.F64.F32 R26, R0 ;  /* 0x00000000001a7310 */ /* 0x0000620000201800 */
[----:B------:R-:W-:Y:S05]  /*04f0*/  BRA `(.L_x_7112) ;  /* 0x0000000800c07947 */ /* 0x000fea0003800000 */
.L_x_7117:
[----:B------:R0:W5:Y:S01]  /*0500*/  LDG.E.64 R26, desc[UR36][R4.64] ;  /* 0x00000024041a7981 */ /* 0x000162000c1e1b00 */
[----:B------:R-:W-:Y:S05]  /*0510*/  BRA `(.L_x_7112) ;  /* 0x0000000800b87947 */ /* 0x000fea0003800000 */
.L_x_7107:
        /* <DEDUP_REMOVED lines=13> */
.L_x_7121:
[----:B------:R0:W5:Y:S01]  /*05f0*/  LDG.E.64 R26, desc[UR36][R4.64] ;  /* 0x00000024041a7981 */ /* 0x000162000c1e1b00 */
[----:B------:R-:W-:Y:S05]  /*0600*/  BRA `(.L_x_7112) ;  /* 0x00000008007c7947 */ /* 0x000fea0003800000 */
.L_x_7120:
        /* <DEDUP_REMOVED lines=28> */
.L_x_7123:
        /* <DEDUP_REMOVED lines=14> */
[----:B------:R0:W1:Y:S01]  /*08b0*/  F2F.F64.F32 R26, R0 ;  /* 0x00000000001a7310 */ /* 0x0000620000201800 */
[----:B------:R-:W-:Y:S05]  /*08c0*/  BRA `(.L_x_7112) ;  /* 0x0000000400cc7947 */ /* 0x000fea0003800000 */
.L_x_7122:
[----:B------:R-:W2:Y:S02]  /*08d0*/  LDG.E.U16 R0, desc[UR36][R4.64] ;  /* 0x0000002404007981 */ /* 0x000ea4000c1e1500 */
[----:B--2---:R-:W-:-:S04]  /*08e0*/  IMAD.U32 R0, R0, 0x10000, RZ ;  /* 0x0001000000007824 */ /* 0x004fc800078e00ff */
[----:B------:R-:W-:-:S04]  /*08f0*/  FMUL.FTZ R0, R0, 1 ;  /* 0x3f80000000007820 */ /* 0x000fc80000410000 */
[----:B------:R0:W1:Y:S01]  /*0900*/  F2F.F64.F32 R26, R0 ;  /* 0x00000000001a7310 */ /* 0x0000620000201800 */
[----:B------:R-:W-:Y:S05]  /*0910*/  BRA `(.L_x_7112) ;  /* 0x0000000400b87947 */ /* 0x000fea0003800000 */
.L_x_7119:
        /* <DEDUP_REMOVED lines=11> */
.L_x_7126:
        /* <DEDUP_REMOVED lines=21> */
.L_x_7130:
[----:B------:R-:W-:Y:S05]  /*0b20*/  BSYNC B1 ;  /* 0x0000000000017941 */ /* 0x000fea0003800000 */
.L_x_7129:
[----:B------:R-:W-:Y:S01]  /*0b30*/  LEA R5, R0, 0x3b800000, 0x17 ;  /* 0x3b80000000057811 */ /* 0x000fe200078eb8ff */
[----:B------:R-:W-:-:S05]  /*0b40*/  IMAD.SHL.U32 R0, R3, 0x100000, RZ ;  /* 0x0010000003007824 */ /* 0x000fca00078e00ff */
[----:B------:R-:W-:-:S07]  /*0b50*/  LOP3.LUT R0, R5, R0, R6, 0xfe, !PT ;  /* 0x0000000005007212 */ /* 0x000fce00078efe06 */
.L_x_7128:
[----:B------:R-:W-:Y:S05]  /*0b60*/  BSYNC B0 ;  /* 0x0000000000007941 */ /* 0x000fea0003800000 */
.L_x_7127:
[----:B------:R-:W-:-:S04]  /*0b70*/  FMUL.FTZ R0, R0, 1 ;  /* 0x3f80000000007820 */ /* 0x000fc80000410000 */
[----:B------:R0:W1:Y:S01]  /*0b80*/  F2F.F64.F32 R26, R0 ;  /* 0x00000000001a7310 */ /* 0x0000620000201800 */
[----:B------:R-:W-:Y:S05]  /*0b90*/  BRA `(.L_x_7112) ;  /* 0x0000000400187947 */ /* 0x000fea0003800000 */
.L_x_7125:
        /* <DEDUP_REMOVED lines=21> */
.L_x_7134:
[----:B------:R-:W-:Y:S05]  /*0cf0*/  BSYNC B1 ;  /* 0x0000000000017941 */ /* 0x000fea0003800000 */
.L_x_7133:
[----:B------:R-:W-:Y:S01]  /*0d00*/  LEA R5, R0, 0x37800000, 0x17 ;  /* 0x3780000000057811 */ /* 0x000fe200078eb8ff */
[----:B------:R-:W-:-:S05]  /*0d10*/  IMAD.SHL.U32 R0, R3, 0x200000, RZ ;  /* 0x0020000003007824 */ /* 0x000fca00078e00ff */
[----:B------:R-:W-:-:S07]  /*0d20*/  LOP3.LUT R0, R5, R0, R6, 0xfe, !PT ;  /* 0x0000000005007212 */ /* 0x000fce00078efe06 */
.L_x_7132:
[----:B------:R-:W-:Y:S05]  /*0d30*/  BSYNC B0 ;  /* 0x0000000000007941 */ /* 0x000fea0003800000 */
.L_x_7131:
[----:B------:R-:W-:-:S04]  /*0d40*/  FMUL.FTZ R0, R0, 1 ;  /* 0x3f80000000007820 */ /* 0x000fc80000410000 */
[----:B------:R0:W1:Y:S01]  /*0d50*/  F2F.F64.F32 R26, R0 ;  /* 0x00000000001a7310 */ /* 0x0000620000201800 */
[----:B------:R-:W-:Y:S05]  /*0d60*/  BRA `(.L_x_7112) ;  /* 0x0000000000a47947 */ /* 0x000fea0003800000 */
.L_x_7124:
        /* <DEDUP_REMOVED lines=14> */
.L_x_7138:
[----:B------:R-:W-:Y:S05]  /*0e50*/  BSYNC B0 ;  /* 0x0000000000007941 */ /* 0x000fea0003800000 */
.L_x_7137:
[----:B------:R-:W-:-:S04]  /*0e60*/  FMUL.FTZ R0, R0, 1 ;  /* 0x3f80000000007820 */ /* 0x000fc80000410000 */
[----:B------:R0:W1:Y:S01]  /*0e70*/  F2F.F64.F32 R26, R0 ;  /* 0x00000000001a7310 */ /* 0x0000620000201800 */
[----:B------:R-:W-:Y:S05]  /*0e80*/  BRA `(.L_x_7112) ;  /* 0x00000000005c7947 */ /* 0x000fea0003800000 */
.L_x_7111:
        /* <DEDUP_REMOVED lines=16> */
.L_x_7139:
[----:B------:R-:W-:Y:S01]  /*0f90*/  CS2R R26, SRZ ;  /* 0x00000000001a7805 */ /* 0x000fe2000001ff00 */
[----:B------:R-:W-:Y:S06]  /*0fa0*/  BRA `(.L_x_7112) ;  /* 0x0000000000147947 */ /* 0x000fec0003800000 */
.L_x_7136:
[----:B------:R-:W2:Y:S02]  /*0fb0*/  LDG.E.64 R26, desc[UR36][R4.64] ;  /* 0x00000024041a7981 */ /* 0x000ea4000c1e1b00 */
[----:B--2---:R-:W0:Y:S01]  /*0fc0*/  I2F.F64.U64 R26, R26 ;  /* 0x0000001a001a7312 */ /* 0x004e220000301800 */
[----:B------:R-:W-:Y:S05]  /*0fd0*/  BRA `(.L_x_7112) ;  /* 0x0000000000087947 */ /* 0x000fea0003800000 */
.L_x_7135:
[----:B------:R-:W2:Y:S02]  /*0fe0*/  LDG.E R4, desc[UR36][R4.64] ;  /* 0x0000002404047981 */ /* 0x000ea4000c1e1900 */
[----:B--2---:R0:W1:Y:S02]  /*0ff0*/  I2F.F64.U32 R26, R4 ;  /* 0x00000004001a7312 */ /* 0x0040640000201800 */
.L_x_7112:
[----:B------:R-:W3:Y:S02]  /*1000*/  S2R R22, SR_TID.X ;  /* 0x0000000000167919 */ /* 0x000ee40000002100 */
[----:B---3--:R-:W-:-:S07]  /*1010*/  VIADD R22, R22, 0x80 ;  /* 0x0000008016167836 */ /* 0x008fce0000000000 */
.L_x_7106:
[----:B------:R-:W-:Y:S05]  /*1020*/  BSYNC B6 ;  /* 0x0000000000067941 */ /* 0x000fea0003800000 */
.L_x_7105:
        /* <DEDUP_REMOVED lines=22> */
[----:B---3--:R0:W1:Y:S01]  /*1190*/  I2F.F64.S16 R28, R4 ;  /* 0x00000004001c7312 */ /* 0x0080620000101c00 */
[----:B------:R-:W-:Y:S05]  /*11a0*/  BRA `(.L_x_7147) ;  /* 0x0000000c007c7947 */ /* 0x000fea0003800000 */
.L_x_7145:
[----:B------:R-:W3:Y:S02]  /*11b0*/  LDG.E.U8 R4, desc[UR36][R4.64] ;  /* 0x0000002404047981 */ /* 0x000ee4000c1e1100 */
[----:B---3--:R0:W1:Y:S01]  /*11c0*/  I2F.F64.U16 R28, R4 ;  /* 0x00000004001c7312 */ /* 0x0080620000101800 */
[----:B------:R-:W-:Y:S05]  /*11d0*/  BRA `(.L_x_7147) ;  /* 0x0000000c00707947 */ /* 0x000fea0003800000 */
.L_x_7144:
        /* <DEDUP_REMOVED lines=9> */
.L_x_7149:
[----:B------:R-:W3:Y:S02]  /*1270*/  LDG.E R4, desc[UR36][R4.64] ;  /* 0x0000002404047981 */ /* 0x000ee4000c1e1900 */
[----:B---3--:R0:W1:Y:S01]  /*1280*/  I2F.F64 R28, R4 ;  /* 0x00000004001c7312 */ /* 0x0080620000201c00 */
[----:B------:R-:W-:Y:S05]  /*1290*/  BRA `(.L_x_7147) ;  /* 0x0000000c00407947 */ /* 0x000fea0003800000 */
.L_x_7148:
[----:B------:R-:W3:Y:S02]  /*12a0*/  LDG.E.U16 R4, desc[UR36][R4.64] ;  /* 0x0000002404047981 */ /* 0x000ee4000c1e1500 */
[----:B---3--:R0:W1:Y:S01]  /*12b0*/  I2F.F64.S16 R28, R4 ;  /* 0x00000004001c7312 */ /* 0x0080620000101c00 */
[----:B------:R-:W-:Y:S05]  /*12c0*/  BRA `(.L_x_7147) ;  /* 0x0000000c00347947 */ /* 0x000fea0003800000 */
.L_x_7143:
        /* <DEDUP_REMOVED lines=10> */
.L_x_7151:
[----:B------:R-:W3:Y:S02]  /*1370*/  LDG.E.U16 R0, desc[UR36][R4.64] ;  /* 0x0000002404007981 */ /* 0x000ee4000c1e1500 */
[----:B---3--:R-:W-:-:S05]  /*1380*/  HADD2.F32 R0, -RZ, R0.H0_H0 ;  /* 0x20000000ff007230 */ /* 0x008fca0000004100 */
[----:B------:R-:W-:-:S04]  /*1390*/  FMUL.FTZ R0, R0, 1 ;  /* 0x3f80000000007820 */ /* 0x000fc80000410000 */
[----:B------:R0:W1:Y:S01]  /*13a0*/  F2F.F64.F32 R28, R0 ;  /* 0x00000000001c7310 */ /* 0x0000620000201800 */
[----:B------:R-:W-:Y:S05]  /*13b0*/  BRA `(.L_x_7147) ;  /* 0x0000000800f87947 */ /* 0x000fea0003800000 */
.L_x_7150:
        /* <DEDUP_REMOVED lines=10> */
.L_x_7153:
[----:B------:R-:W3:Y:S02]  /*1460*/  LDG.E.U16 R4, desc[UR36][R4.64] ;  /* 0x0000002404047981 */ /* 0x000ee4000c1e1500 */
[----:B---3--:R-:W-:-:S05]  /*1470*/  HADD2.F32 R0, -RZ, R4.H0_H0 ;  /* 0x20000004ff007230 */ /* 0x008fca0000004100 */
[----:B------:R-:W-:-:S04]  /*1480*/  FMUL.FTZ R0, R0, 1 ;  /* 0x3f80000000007820 */ /* 0x000fc80000410000 */
[----:B------:R0:W1:Y:S01]  /*1490*/  F2F.F64.F32 R28, R0 ;  /* 0x00000000001c7310 */ /* 0x0000620000201800 */
[----:B------:R-:W-:Y:S05]  /*14a0*/  BRA `(.L_x_7147) ;  /* 0x0000000800bc7947 */ /* 0x000fea0003800000 */
.L_x_7152:
[----:B------:R0:W5:Y:S01]  /*14b0*/  LDG.E.64 R28, desc[UR36][R4.64] ;  /* 0x00000024041c7981 */ /* 0x000162000c1e1b00 */
[----:B------:R-:W-:Y:S05]  /*14c0*/  BRA `(.L_x_7147) ;  /* 0x0000000800b47947 */ /* 0x000fea0003800000 */
.L_x_7142:
        /* <DEDUP_REMOVED lines=8> */
[----:B------:R-:W3:Y:S01]  /*1550*/  LDG.E.U8 R4, desc[UR36][R4.64] ;  /* 0x0000002404047981 */ /* 0x000ee2000c1e1100 */
[----:B------:R-:W-:Y:S01]  /*1560*/  IMAD.MOV.U32 R28, RZ, RZ, RZ ;  /* 0x000000ffff1c7224 */ /* 0x000fe200078e00ff */
[----:B---3--:R-:W-:-:S04]  /*1570*/  ISETP.NE.AND P0, PT, R4, RZ, PT ;  /* 0x000000ff0400720c */ /* 0x008fc80003f05270 */
[----:B------:R-:W-:Y:S01]  /*1580*/  FSEL R29, RZ, 1.875, !P0 ;  /* 0x3ff00000ff1d7808 */ /* 0x000fe20004000000 */
[----:B------:R-:W-:Y:S08]  /*1590*/  BRA `(.L_x_7147) ;  /* 0x0000000800807947 */ /* 0x000ff00003800000 */
.L_x_7156:
[----:B------:R0:W5:Y:S01]  /*15a0*/  LDG.E.64 R28, desc[UR36][R4.64] ;  /* 0x00000024041c7981 */ /* 0x000162000c1e1b00 */
[----:B------:R-:W-:Y:S05]  /*15b0*/  BRA `(.L_x_7147) ;  /* 0x0000000800787947 */ /* 0x000fea0003800000 */
.L_x_7155:
        /* <DEDUP_REMOVED lines=28> */
.L_x_7158:
[----:B------:R-:W3:Y:S02]  /*1780*/  LDG.E.U8 R4, desc[UR36][R4.64] ;  /* 0x0000002404047981 */ /* 0x000ee4000c1e1100 */
[----:B---3--:R-:W-:-:S05]  /*1790*/  IMAD.SHL.U32 R0, R4, 0x2000000, RZ ;  /* 0x0200000004007824 */ /* 0x008fca00078e00ff */
        /* <DEDUP_REMOVED lines=11> */
[----:B------:R3:W0:Y:S01]  /*1850*/  F2F.F64.F32 R28, R0 ;  /* 0x00000000001c7310 */ /* 0x0006220000201800 */
[----:B------:R-:W-:Y:S05]  /*1860*/  BRA `(.L_x_7147) ;  /* 0x0000000400cc7947 */ /* 0x000fea0003800000 */
.L_x_7157:
[----:B------:R-:W3:Y:S02]  /*1870*/  LDG.E.U16 R0, desc[UR36][R4.64] ;  /* 0x0000002404007981 */ /* 0x000ee4000c1e1500 */
[----:B---3--:R-:W-:-:S04]  /*1880*/  IMAD.U32 R0, R0, 0x10000, RZ ;  /* 0x0001000000007824 */ /* 0x008fc800078e00ff */
[----:B------:R-:W-:-:S04]  /*1890*/  FMUL.FTZ R0, R0, 1 ;  /* 0x3f80000000007820 */ /* 0x000fc80000410000 */
[----:B------:R0:W1:Y:S01]  /*18a0*/  F2F.F64.F32 R28, R0 ;  /* 0x00000000001c7310 */ /* 0x0000620000201800 */
[----:B------:R-:W-:Y:S05]  /*18b0*/  BRA `(.L_x_7147) ;  /* 0x0000000400b87947 */ /* 0x000fea0003800000 */
.L_x_7154:
        /* <DEDUP_REMOVED lines=9> */
[----:B---3--:R0:W1:Y:S01]  /*1950*/  I2F.F64.U16 R28, R4 ;  /* 0x00000004001c7312 */ /* 0x0080620000101800 */
[----:B------:R-:W-:Y:S05]  /*1960*/  BRA `(.L_x_7147) ;  /* 0x00000004008c7947 */ /* 0x000fea0003800000 */
.L_x_7161:
        /* <DEDUP_REMOVED lines=21> */
.L_x_7165:
[----:B------:R-:W-:Y:S05]  /*1ac0*/  BSYNC B1 ;  /* 0x0000000000017941 */ /* 0x000fea0003800000 */
.L_x_7164:
[----:B------:R-:W-:Y:S01]  /*1ad0*/  LEA R5, R0, 0x3b800000, 0x17 ;  /* 0x3b80000000057811 */ /* 0x000fe200078eb8ff */
[----:B------:R-:W-:-:S05]  /*1ae0*/  IMAD.SHL.U32 R0, R3, 0x100000, RZ ;  /* 0x0010000003007824 */ /* 0x000fca00078e00ff */
[----:B------:R-:W-:-:S07]  /*1af0*/  LOP3.LUT R0, R5, R0, R6, 0xfe, !PT ;  /* 0x0000000005007212 */ /* 0x000fce00078efe06 */
.L_x_7163:
[----:B------:R-:W-:Y:S05]  /*1b00*/  BSYNC B0 ;  /* 0x0000000000007941 */ /* 0x000fea0003800000 */
.L_x_7162:
[----:B------:R-:W-:-:S04]  /*1b10*/  FMUL.FTZ R0, R0, 1 ;  /* 0x3f80000000007820 */ /* 0x000fc80000410000 */
[----:B------:R0:W1:Y:S01]  /*1b20*/  F2F.F64.F32 R28, R0 ;  /* 0x00000000001c7310 */ /* 0x0000620000201800 */
[----:B------:R-:W-:Y:S05]  /*1b30*/  BRA `(.L_x_7147) ;  /* 0x0000000400187947 */ /* 0x000fea0003800000 */
.L_x_7160:
        /* <DEDUP_REMOVED lines=21> */
.L_x_7169:
[----:B------:R-:W-:Y:S05]  /*1c90*/  BSYNC B1 ;  /* 0x0000000000017941 */ /* 0x000fea0003800000 */
.L_x_7168:
[----:B------:R-:W-:Y:S01]  /*1ca0*/  LEA R5, R0, 0x37800000, 0x17 ;  /* 0x3780000000057811 */ /* 0x000fe200078eb8ff */
[----:B------:R-:W-:-:S05]  /*1cb0*/  IMAD.SHL.U32 R0, R3, 0x200000, RZ ;  /* 0x0020000003007824 */ /* 0x000fca00078e00ff */
[----:B------:R-:W-:-:S07]  /*1cc0*/  LOP3.LUT R0, R5, R0, R6, 0xfe, !PT ;  /* 0x0000000005007212 */ /* 0x000fce00078efe06 */
.L_x_7167:
[----:B------:R-:W-:Y:S05]  /*1cd0*/  BSYNC B0 ;  /* 0x0000000000007941 */ /* 0x000fea0003800000 */
.L_x_7166:
[----:B------:R-:W-:-:S04]  /*1ce0*/  FMUL.FTZ R0, R0, 1 ;  /* 0x3f80000000007820 */ /* 0x000fc80000410000 */
[----:B------:R0:W1:Y:S01]  /*1cf0*/  F2F.F64.F32 R28, R0 ;  /* 0x00000000001c7310 */ /* 0x0000620000201800 */
[----:B------:R-:W-:Y:S05]  /*1d00*/  BRA `(.L_x_7147) ;  /* 0x0000000000a47947 */ /* 0x000fea0003800000 */
.L_x_7159:
        /* <DEDUP_REMOVED lines=14> */
.L_x_7173:
[----:B------:R-:W-:Y:S05]  /*1df0*/  BSYNC B0 ;  /* 0x0000000000007941 */ /* 0x000fea0003800000 */
.L_x_7172:
[----:B------:R-:W-:-:S04]  /*1e00*/  FMUL.FTZ R0, R0, 1 ;  /* 0x3f80000000007820 */ /* 0x000fc80000410000 */
[----:B------:R0:W1:Y:S01]  /*1e10*/  F2F.F64.F32 R28, R0 ;  /* 0x00000000001c7310 */ /* 0x0000620000201800 */
[----:B------:R-:W-:Y:S05]  /*1e20*/  BRA `(.L_x_7147) ;  /* 0x00000000005c7947 */ /* 0x000fea0003800000 */
.L_x_7146:
        /* <DEDUP_REMOVED lines=16> */
.L_x_7174:
[----:B------:R-:W-:Y:S01]  /*1f30*/  CS2R R28, SRZ ;  /* 0x00000000001c7805 */ /* 0x000fe2000001ff00 */
[----:B------:R-:W-:Y:S06]  /*1f40*/  BRA `(.L_x_7147) ;  /* 0x0000000000147947 */ /* 0x000fec0003800000 */
.L_x_7171:
[----:B------:R-:W3:Y:S02]  /*1f50*/  LDG.E.64 R28, desc[UR36][R4.64] ;  /* 0x00000024041c7981 */ /* 0x000ee4000c1e1b00 */
[----:B---3--:R-:W0:Y:S01]  /*1f60*/  I2F.F64.U64 R28, R28 ;  /* 0x0000001c001c7312 */ /* 0x008e220000301800 */
[----:B------:R-:W-:Y:S05]  /*1f70*/  BRA `(.L_x_7147) ;  /* 0x0000000000087947 */ /* 0x000fea0003800000 */
.L_x_7170:
[----:B------:R-:W3:Y:S02]  /*1f80*/  LDG.E R4, desc[UR36][R4.64] ;  /* 0x0000002404047981 */ /* 0x000ee4000c1e1900 */
[----:B---3--:R0:W1:Y:S02]  /*1f90*/  I2F.F64.U32 R28, R4 ;  /* 0x00000004001c7312 */ /* 0x0080640000201800 */
.L_x_7147:
[----:B------:R-:W-:-:S07]  /*1fa0*/  VIADD R22, R22, 0x80 ;  /* 0x0000008016167836 */ /* 0x000fce0000000000 */
.L_x_7141:
[----:B------:R-:W-:Y:S05]  /*1fb0*/  BSYNC B6 ;  /* 0x0000000000067941 */ /* 0x000fea0003800000 */
.L_x_7140:
[----:B------:R-:W-:Y:S01]  /*1fc0*/  ISETP.GE.AND P0, PT, R22, R19, PT ;  /* 0x000000131600720c */ /* 0x000fe20003f06270 */
[----:B------:R-:W-:Y:S01]  /*1fd0*/  BSSY B6, `(.L_x_7175) ;  /* 0x00000f9000067945 */ /* 0x000fe20003800000 */
[----:B------:R-:W-:Y:S02]  /*1fe0*/  CS2R R16, SRZ ;  /* 0x0000000000107805 */ /* 0x000fe4000001ff00 */
[----:B------:R-:W-:-:S09]  /*1ff0*/  CS2R R24, SRZ ;  /* 0x0000000000187805 */ /* 0x000fd2000001ff00 */
[----:B------:R-:W-:Y:S05]  /*2000*/  @P0 BRA `(.L_x_7176) ;  /* 0x0000000c00d40947 */ /* 0x000fea0003800000 */
[----:B01----:R-:W0:Y:S01]  /*2010*/  LDC.64 R4, c[0x0][0x230] ;  /* 0x00008c00ff047b82 */ /* 0x003e220000000a00 */
[----:B---3--:R-:W-:Y:S01]  /*2020*/  IMAD R0, R18, 0x200, R22 ;  /* 0x0000020012007824 */ /* 0x008fe200078e0216 */
        /* <DEDUP_REMOVED lines=19> */
.L_x_7180:
[----:B------:R-:W3:Y:S02]  /*2160*/  LDG.E.U8 R4, desc[UR36][R4.64] ;  /* 0x0000002404047981 */ /* 0x000ee4000c1e1100 */
[----:B---3--:R0:W1:Y:S01]  /*2170*/  I2F.F64.U16 R24, R4 ;  /* 0x0000000400187312 */ /* 0x0080620000101800 */
[----:B------:R-:W-:Y:S05]  /*2180*/  BRA `(.L_x_7182) ;  /* 0x0000000c00707947 */ /* 0x000fea0003800000 */
.L_x_7179:
        /* <DEDUP_REMOVED lines=9> */
.L_x_7184:
[----:B------:R-:W3:Y:S02]  /*2220*/  LDG.E R4, desc[UR36][R4.64] ;  /* 0x0000002404047981 */ /* 0x000ee4000c1e1900 */
[----:B---3--:R0:W1:Y:S01]  /*2230*/  I2F.F64 R24, R4 ;  /* 0x0000000400187312 */ /* 0x0080620000201c00 */
[----:B------:R-:W-:Y:S05]  /*2240*/  BRA `(.L_x_7182) ;  /* 0x0000000c00407947 */ /* 0x000fea0003800000 */
.L_x_7183:
[----:B------:R-:W3:Y:S02]  /*2250*/  LDG.E.U16 R4, desc[UR36][R4.64] ;  /* 0x0000002404047981 */ /* 0x000ee4000c1e1500 */
[----:B---3--:R0:W1:Y:S01]  /*2260*/  I2F.F64.S16 R24, R4 ;  /* 0x0000000400187312 */ /* 0x0080620000101c00 */
[----:B------:R-:W-:Y:S05]  /*2270*/  BRA `(.L_x_7182) ;  /* 0x0000000c00347947 */ /* 0x000fea0003800000 */
.L_x_7178:
        /* <DEDUP_REMOVED lines=10> */
.L_x_7186:
[----:B------:R-:W3:Y:S02]  /*2320*/  LDG.E.U16 R0, desc[UR36][R4.64] ;  /* 0x0000002404007981 */ /* 0x000ee4000c1e1500 */
[----:B---3--:R-:W-:-:S05]  /*2330*/  HADD2.F32 R0, -RZ, R0.H0_H0 ;  /* 0x20000000ff007230 */ /* 0x008fca0000004100 */
[----:B------:R-:W-:-:S04]  /*2340*/  FMUL.FTZ R0, R0, 1 ;  /* 0x3f80000000007820 */ /* 0x000fc80000410000 */
[----:B------:R0:W1:Y:S01]  /*2350*/  F2F.F64.F32 R24, R0 ;  /* 0x0000000000187310 */ /* 0x0000620000201800 */
[----:B------:R-:W-:Y:S05]  /*2360*/  BRA `(.L_x_7182) ;  /* 0x0000000800f87947 */ /* 0x000fea0003800000 */
.L_x_7185:
        /* <DEDUP_REMOVED lines=10> */
.L_x_7188:
[----:B------:R-:W3:Y:S02]  /*2410*/  LDG.E.U16 R4, desc[UR36][R4.64] ;  /* 0x0000002404047981 */ /* 0x000ee4000c1e1500 */
[----:B---3--:R-:W-:-:S05]  /*2420*/  HADD2.F32 R0, -RZ, R4.H0_H0 ;  /* 0x20000004ff007230 */ /* 0x008fca0000004100 */
[----:B------:R-:W-:-:S04]  /*2430*/  FMUL.FTZ R0, R0, 1 ;  /* 0x3f80000000007820 */ /* 0x000fc80000410000 */
[----:B------:R0:W1:Y:S01]  /*2440*/  F2F.F64.F32 R24, R0 ;  /* 0x0000000000187310 */ /* 0x0000620000201800 */
[----:B------:R-:W-:Y:S05]  /*2450*/  BRA `(.L_x_7182) ;  /* 0x0000000800bc7947 */ /* 0x000fea0003800000 */
.L_x_7187:
[----:B------:R0:W5:Y:S01]  /*2460*/  LDG.E.64 R24, desc[UR36][R4.64] ;  /* 0x0000002404187981 */ /* 0x000162000c1e1b00 */
[----:B------:R-:W-:Y:S05]  /*2470*/  BRA `(.L_x_7182) ;  /* 0x0000000800b47947 */ /* 0x000fea0003800000 */
.L_x_7177:
        /* <DEDUP_REMOVED lines=13> */
.L_x_7191:
[----:B------:R0:W5:Y:S01]  /*2550*/  LDG.E.64 R24, desc[UR36][R4.64] ;  /* 0x0000002404187981 */ /* 0x000162000c1e1b00 */
[----:B------:R-:W-:Y:S05]  /*2560*/  BRA `(.L_x_7182) ;  /* 0x0000000800787947 */ /* 0x000fea0003800000 */
.L_x_7190:
        /* <DEDUP_REMOVED lines=28> */
.L_x_7193:
        /* <DEDUP_REMOVED lines=15> */
.L_x_7192:
[----:B------:R-:W3:Y:S02]  /*2820*/  LDG.E.U16 R0, desc[UR36][R4.64] ;  /* 0x0000002404007981 */ /* 0x000ee4000c1e1500 */
[----:B---3--:R-:W-:-:S04]  /*2830*/  IMAD.U32 R0, R0, 0x10000, RZ ;  /* 0x0001000000007824 */ /* 0x008fc800078e00ff */
[----:B------:R-:W-:-:S04]  /*2840*/  FMUL.FTZ R0, R0, 1 ;  /* 0x3f80000000007820 */ /* 0x000fc80000410000 */
[----:B------:R0:W1:Y:S01]  /*2850*/  F2F.F64.F32 R24, R0 ;  /* 0x0000000000187310 */ /* 0x0000620000201800 */
[----:B------:R-:W-:Y:S05]  /*2860*/  BRA `(.L_x_7182) ;  /* 0x0000000400b87947 */ /* 0x000fea0003800000 */
.L_x_7189:
        /* <DEDUP_REMOVED lines=11> */
.L_x_7196:
        /* <DEDUP_REMOVED lines=21> */
.L_x_7200:
[----:B------:R-:W-:Y:S05]  /*2a70*/  BSYNC B1 ;  /* 0x0000000000017941 */ /* 0x000fea0003800000 */
.L_x_7199:
[----:B------:R-:W-:Y:S01]  /*2a80*/  LEA R5, R0, 0x3b800000, 0x17 ;  /* 0x3b80000000057811 */ /* 0x000fe200078eb8ff */
[----:B------:R-:W-:-:S05]  /*2a90*/  IMAD.SHL.U32 R0, R3, 0x100000, RZ ;  /* 0x0010000003007824 */ /* 0x000fca00078e00ff */
[----:B------:R-:W-:-:S07]  /*2aa0*/  LOP3.LUT R0, R5, R0, R6, 0xfe, !PT ;  /* 0x0000000005007212 */ /* 0x000fce00078efe06 */
.L_x_7198:
[----:B------:R-:W-:Y:S05]  /*2ab0*/  BSYNC B0 ;  /* 0x0000000000007941 */ /* 0x000fea0003800000 */
.L_x_7197:
[----:B------:R-:W-:-:S04]  /*2ac0*/  FMUL.FTZ R0, R0, 1 ;  /* 0x3f80000000007820 */ /* 0x000fc80000410000 */
[----:B------:R3:W0:Y:S01]  /*2ad0*/  F2F.F64.F32 R24, R0 ;  /* 0x0000000000187310 */ /* 0x0006220000201800 */
[----:B------:R-:W-:Y:S05]  /*2ae0*/  BRA `(.L_x_7182) ;  /* 0x0000000400187947 */ /* 0x000fea0003800000 */
.L_x_7195:
        /* <DEDUP_REMOVED lines=21> */
.L_x_7204:
[----:B------:R-:W-:Y:S05]  /*2c40*/  BSYNC B1 ;  /* 0x0000000000017941 */ /* 0x000fea0003800000 */
.L_x_7203:
[----:B------:R-:W-:Y:S01]  /*2c50*/  LEA R5, R0, 0x37800000, 0x17 ;  /* 0x3780000000057811 */ /* 0x000fe200078eb8ff */
[----:B------:R-:W-:-:S05]  /*2c60*/  IMAD.SHL.U32 R0, R3, 0x200000, RZ ;  /* 0x0020000003007824 */ /* 0x000fca00078e00ff */
[----:B------:R-:W-:-:S07]  /*2c70*/  LOP3.LUT R0, R5, R0, R6, 0xfe, !PT ;  /* 0x0000000005007212 */ /* 0x000fce00078efe06 */
.L_x_7202:
[----:B------:R-:W-:Y:S05]  /*2c80*/  BSYNC B0 ;  /* 0x0000000000007941 */ /* 0x000fea0003800000 */
.L_x_7201:
[----:B------:R-:W-:-:S04]  /*2c90*/  FMUL.FTZ R0, R0, 1 ;  /* 0x3f80000000007820 */ /* 0x000fc80000410000 */
[----:B------:R0:W1:Y:S01]  /*2ca0*/  F2F.F64.F32 R24, R0 ;  /* 0x0000000000187310 */ /* 0x0000620000201800 */
[----:B------:R-:W-:Y:S05]  /*2cb0*/  BRA `(.L_x_7182) ;  /* 0x0000000000a47947 */ /* 0x000fea0003800000 */
.L_x_7194:
        /* <DEDUP_REMOVED lines=14> */
.L_x_7208:
[----:B------:R-:W-:Y:S05]  /*2da0*/  BSYNC B0 ;  /* 0x0000000000007941 */ /* 0x000fea0003800000 */
.L_x_7207:
[----:B------:R-:W-:-:S04]  /*2db0*/  FMUL.FTZ R0, R0, 1 ;  /* 0x3f80000000007820 */ /* 0x000fc80000410000 */
[----:B------:R0:W1:Y:S01]  /*2dc0*/  F2F.F64.F32 R24, R0 ;  /* 0x0000000000187310 */ /* 0x0000620000201800 */
[----:B------:R-:W-:Y:S05]  /*2dd0*/  BRA `(.L_x_7182) ;  /* 0x00000000005c7947 */ /* 0x000fea0003800000 */
.L_x_7181:
        /* <DEDUP_REMOVED lines=16> */
.L_x_7209:
[----:B------:R-:W-:Y:S01]  /*2ee0*/  CS2R R24, SRZ ;  /* 0x0000000000187805 */ /* 0x000fe2000001ff00 */
[----:B------:R-:W-:Y:S06]  /*2ef0*/  BRA `(.L_x_7182) ;  /* 0x0000000000147947 */ /* 0x000fec0003800000 */
.L_x_7206:
[----:B------:R-:W3:Y:S02]  /*2f00*/  LDG.E.64 R24, desc[UR36][R4.64] ;  /* 0x0000002404187981 */ /* 0x000ee4000c1e1b00 */
[----:B---3--:R-:W0:Y:S01]  /*2f10*/  I2F.F64.U64 R24, R24 ;  /* 0x0000001800187312 */ /* 0x008e220000301800 */
[----:B------:R-:W-:Y:S05]  /*2f20*/  BRA `(.L_x_7182) ;  /* 0x0000000000087947 */ /* 0x000fea0003800000 */
.L_x_7205:
[----:B------:R-:W3:Y:S02]  /*2f30*/  LDG.E R4, desc[UR36][R4.64] ;  /* 0x0000002404047981 */ /* 0x000ee4000c1e1900 */
[----:B---3--:R0:W1:Y:S02]  /*2f40*/  I2F.F64.U32 R24, R4 ;  /* 0x0000000400187312 */ /* 0x0080640000201800 */
.L_x_7182:
[----:B------:R-:W-:-:S07]  /*2f50*/  VIADD R22, R22, 0x80 ;  /* 0x0000008016167836 */ /* 0x000fce0000000000 */
.L_x_7176:
[----:B------:R-:W-:Y:S05]  /*2f60*/  BSYNC B6 ;  /* 0x0000000000067941 */ /* 0x000fea0003800000 */
.L_x_7175:
[----:B------:R-:W-:Y:S01]  /*2f70*/  ISETP.GE.AND P0, PT, R22, R19, PT ;  /* 0x000000131600720c */ /* 0x000fe20003f06270 */
[----:B------:R-:W-:-:S12]  /*2f80*/  BSSY B6, `(.L_x_7210) ;  /* 0x00000f4000067945 */ /* 0x000fd80003800000 */
[----:B------:R-:W-:Y:S05]  /*2f90*/  @P0 BRA `(.L_x_7211) ;  /* 0x0000000c00c80947 */ /* 0x000fea0003800000 */
[----:B01----:R-:W0:Y:S01]  /*2fa0*/  LDC.64 R4, c[0x0][0x230] ;  /* 0x00008c00ff047b82 */ /* 0x003e220000000a00 */
        /* <DEDUP_REMOVED lines=19> */
.L_x_7215:
[----:B------:R-:W3:Y:S02]  /*30e0*/  LDG.E.U8 R4, desc[UR36][R4.64] ;  /* 0x0000002404047981 */ /* 0x000ee4000c1e1100 */
[----:B---3--:R0:W1:Y:S01]  /*30f0*/  I2F.F64.U16 R16, R4 ;  /* 0x0000000400107312 */ /* 0x0080620000101800 */
[----:B------:R-:W-:Y:S05]  /*3100*/  BRA `(.L_x_7211) ;  /* 0x0000000c006c7947 */ /* 0x000fea0003800000 */
.L_x_7214:
        /* <DEDUP_REMOVED lines=9> */
.L_x_7218:
[----:B------:R-:W3:Y:S02]  /*31a0*/  LDG.E R4, desc[UR36][R4.64] ;  /* 0x0000002404047981 */ /* 0x000ee4000c1e1900 */
[----:B---3--:R0:W1:Y:S01]  /*31b0*/  I2F.F64 R16, R4 ;  /* 0x0000000400107312 */ /* 0x0080620000201c00 */
[----:B------:R-:W-:Y:S05]  /*31c0*/  BRA `(.L_x_7211) ;  /* 0x0000000c003c7947 */ /* 0x000fea0003800000 */
.L_x_7217:
[----:B------:R-:W3:Y:S02]  /*31d0*/  LDG.E.U16 R4, desc[UR36][R4.64] ;  /* 0x0000002404047981 */ /* 0x000ee4000c1e1500 */
[----:B---3--:R0:W1:Y:S01]  /*31e0*/  I2F.F64.S16 R16, R4 ;  /* 0x0000000400107312 */ /* 0x0080620000101c00 */
[----:B------:R-:W-:Y:S05]  /*31f0*/  BRA `(.L_x_7211) ;  /* 0x0000000c00307947 */ /* 0x000fea0003800000 */
.L_x_7213:
        /* <DEDUP_REMOVED lines=10> */
.L_x_7220:
[----:B------:R-:W3:Y:S02]  /*32a0*/  LDG.E.U16 R0, desc[UR36][R4.64] ;  /* 0x0000002404007981 */ /* 0x000ee4000c1e1500 */
[----:B---3--:R-:W-:-:S05]  /*32b0*/  HADD2.F32 R0, -RZ, R0.H0_H0 ;  /* 0x20000000ff007230 */ /* 0x008fca0000004100 */
[----:B------:R-:W-:-:S04]  /*32c0*/  FMUL.FTZ R0, R0, 1 ;  /* 0x3f80000000007820 */ /* 0x000fc80000410000 */
[----:B------:R0:W1:Y:S01]  /*32d0*/  F2F.F64.F32 R16, R0 ;  /* 0x0000000000107310 */ /* 0x0000620000201800 */
[----:B------:R-:W-:Y:S05]  /*32e0*/  BRA `(.L_x_7211) ;  /* 0x0000000800f47947 */ /* 0x000fea0003800000 */
.L_x_7219:
        /* <DEDUP_REMOVED lines=10> */
.L_x_7222:
[----:B------:R-:W3:Y:S02]  /*3390*/  LDG.E.U16 R4, desc[UR36][R4.64] ;  /* 0x0000002404047981 */ /* 0x000ee4000c1e1500 */
[----:B---3--:R-:W-:-:S05]  /*33a0*/  HADD2.F32 R0, -RZ, R4.H0_H0 ;  /* 0x20000004ff007230 */ /* 0x008fca0000004100 */
[----:B------:R-:W-:-:S04]  /*33b0*/  FMUL.FTZ R0, R0, 1 ;  /* 0x3f80000000007820 */ /* 0x000fc80000410000 */
[----:B------:R0:W1:Y:S01]  /*33c0*/  F2F.F64.F32 R16, R0 ;  /* 0x0000000000107310 */ /* 0x0000620000201800 */
[----:B------:R-:W-:Y:S05]  /*33d0*/  BRA `(.L_x_7211) ;  /* 0x0000000800b87947 */ /* 0x000fea0003800000 */
.L_x_7221:
[----:B------:R0:W5:Y:S01]  /*33e0*/  LDG.E.64 R16, desc[UR36][R4.64] ;  /* 0x0000002404107981 */ /* 0x000162000c1e1b00 */
[----:B------:R-:W-:Y:S05]  /*33f0*/  BRA `(.L_x_7211) ;  /* 0x0000000800b07947 */ /* 0x000fea0003800000 */
.L_x_7212:
        /* <DEDUP_REMOVED lines=13> */
.L_x_7225:
[----:B------:R0:W5:Y:S01]  /*34d0*/  LDG.E.64 R16, desc[UR36][R4.64] ;  /* 0x0000002404107981 */ /* 0x000162000c1e1b00 */
[----:B------:R-:W-:Y:S05]  /*34e0*/  BRA `(.L_x_7211) ;  /* 0x0000000800747947 */ /* 0x000fea0003800000 */
.L_x_7224:
        /* <DEDUP_REMOVED lines=25> */
[----:B------:R-:W-:-:S04]  /*3680*/  FMUL.FTZ R3, R3, 1 ;  /* 0x3f80000003037820 */ /* 0x000fc80000410000 */
[----:B------:R0:W1:Y:S01]  /*3690*/  F2F.F64.F32 R16, R3 ;  /* 0x0000000300107310 */ /* 0x0000620000201800 */
[----:B------:R-:W-:Y:S05]  /*36a0*/  BRA `(.L_x_7211) ;  /* 0x0000000800047947 */ /* 0x000fea0003800000 */
.L_x_7227:
        /* <DEDUP_REMOVED lines=15> */
.L_x_7226:
[----:B------:R-:W3:Y:S02]  /*37a0*/  LDG.E.U16 R0, desc[UR36][R4.64] ;  /* 0x0000002404007981 */ /* 0x000ee4000c1e1500 */
[----:B---3--:R-:W-:-:S04]  /*37b0*/  IMAD.U32 R0, R0, 0x10000, RZ ;  /* 0x0001000000007824 */ /* 0x008fc800078e00ff */
[----:B------:R-:W-:-:S04]  /*37c0*/  FMUL.FTZ R0, R0, 1 ;  /* 0x3f80000000007820 */ /* 0x000fc80000410000 */
[----:B------:R0:W1:Y:S01]  /*37d0*/  F2F.F64.F32 R16, R0 ;  /* 0x0000000000107310 */ /* 0x0000620000201800 */
[----:B------:R-:W-:Y:S05]  /*37e0*/  BRA `(.L_x_7211) ;  /* 0x0000000400b47947 */ /* 0x000fea0003800000 */
.L_x_7223:
        /* <DEDUP_REMOVED lines=11> */
.L_x_7230:
        /* <DEDUP_REMOVED lines=21> */
.L_x_7234:
[----:B------:R-:W-:Y:S05]  /*39f0*/  BSYNC B1 ;  /* 0x0000000000017941 */ /* 0x000fea0003800000 */
.L_x_7233:
[----:B------:R-:W-:Y:S01]  /*3a00*/  LEA R3, R0, 0x3b800000, 0x17 ;  /* 0x3b80000000037811 */ /* 0x000fe200078eb8ff */
[----:B------:R-:W-:-:S05]  /*3a10*/  IMAD.SHL.U32 R0, R2, 0x100000, RZ ;  /* 0x0010000002007824 */ /* 0x000fca00078e00ff */
[----:B------:R-:W-:-:S07]  /*3a20*/  LOP3.LUT R0, R3, R0, R4, 0xfe, !PT ;  /* 0x0000000003007212 */ /* 0x000fce00078efe04 */
.L_x_7232:
[----:B------:R-:W-:Y:S05]  /*3a30*/  BSYNC B0 ;  /* 0x0000000000007941 */ /* 0x000fea0003800000 */
.L_x_7231:
[----:B------:R-:W-:-:S04]  /*3a40*/  FMUL.FTZ R0, R0, 1 ;  /* 0x3f80000000007820 */ /* 0x000fc80000410000 */
[----:B------:R0:W1:Y:S01]  /*3a50*/  F2F.F64.F32 R16, R0 ;  /* 0x0000000000107310 */ /* 0x0000620000201800 */
[----:B------:R-:W-:Y:S05]  /*3a60*/  BRA `(.L_x_7211) ;  /* 0x0000000400147947 */ /* 0x000fea0003800000 */
.L_x_7229:
        /* <DEDUP_REMOVED lines=21> */
.L_x_7238:
[----:B------:R-:W-:Y:S05]  /*3bc0*/  BSYNC B1 ;  /* 0x0000000000017941 */ /* 0x000fea0003800000 */
.L_x_7237:
[----:B------:R-:W-:Y:S01]  /*3bd0*/  LEA R3, R0, 0x37800000, 0x17 ;  /* 0x3780000000037811 */ /* 0x000fe200078eb8ff */
[----:B------:R-:W-:-:S05]  /*3be0*/  IMAD.SHL.U32 R0, R2, 0x200000, RZ ;  /* 0x0020000002007824 */ /* 0x000fca00078e00ff */
[----:B------:R-:W-:-:S07]  /*3bf0*/  LOP3.LUT R0, R3, R0, R4, 0xfe, !PT ;  /* 0x0000000003007212 */ /* 0x000fce00078efe04 */
.L_x_7236:
[----:B------:R-:W-:Y:S05]  /*3c00*/  BSYNC B0 ;  /* 0x0000000000007941 */ /* 0x000fea0003800000 */
.L_x_7235:
[----:B------:R-:W-:-:S04]  /*3c10*/  FMUL.FTZ R0, R0, 1 ;  /* 0x3f80000000007820 */ /* 0x000fc80000410000 */
[----:B------:R0:W1:Y:S01]  /*3c20*/  F2F.F64.F32 R16, R0 ;  /* 0x0000000000107310 */ /* 0x0000620000201800 */
[----:B------:R-:W-:Y:S05]  /*3c30*/  BRA `(.L_x_7211) ;  /* 0x0000000000a07947 */ /* 0x000fea0003800000 */
.L_x_7228:
        /* <DEDUP_REMOVED lines=14> */
.L_x_7242:
[----:B------:R-:W-:Y:S05]  /*3d20*/  BSYNC B0 ;  /* 0x0000000000007941 */ /* 0x000fea0003800000 */
.L_x_7241:
[----:B------:R-:W-:-:S04]  /*3d30*/  FMUL.FTZ R0, R0, 1 ;  /* 0x3f80000000007820 */ /* 0x000fc80000410000 */
[----:B------:R0:W1:Y:S01]  /*3d40*/  F2F.F64.F32 R16, R0 ;  /* 0x0000000000107310 */ /* 0x0000620000201800 */
[----:B------:R-:W-:Y:S05]  /*3d50*/  BRA `(.L_x_7211) ;  /* 0x0000000000587947 */ /* 0x000fea0003800000 */
.L_x_7216:
        /* <DEDUP_REMOVED lines=16> */
.L_x_7243:
[----:B------:R-:W-:Y:S05]  /*3e60*/  BRA `(.L_x_7211) ;  /* 0x0000000000147947 */ /* 0x000fea0003800000 */
.L_x_7240:
[----:B------:R-:W3:Y:S02]  /*3e70*/  LDG.E.64 R16, desc[UR36][R4.64] ;  /* 0x0000002404107981 */ /* 0x000ee4000c1e1b00 */
[----:B---3--:R-:W0:Y:S01]  /*3e80*/  I2F.F64.U64 R16, R16 ;  /* 0x0000001000107312 */ /* 0x008e220000301800 */
[----:B------:R-:W-:Y:S05]  /*3e90*/  BRA `(.L_x_7211) ;  /* 0x0000000000087947 */ /* 0x000fea0003800000 */
.L_x_7239:
[----:B------:R-:W3:Y:S02]  /*3ea0*/  LDG.E R4, desc[UR36][R4.64] ;  /* 0x0000002404047981 */ /* 0x000ee4000c1e1900 */
[----:B---3--:R0:W1:Y:S02]  /*3eb0*/  I2F.F64.U32 R16, R4 ;  /* 0x0000000400107312 */ /* 0x0080640000201800 */
.L_x_7211:
[----:B------:R-:W-:Y:S05]  /*3ec0*/  BSYNC B6 ;  /* 0x0000000000067941 */ /* 0x000fea0003800000 */
.L_x_7210:
[----:B------:R-:W3:Y:S01]  /*3ed0*/  S2R R22, SR_TID.X ;  /* 0x0000000000167919 */ /* 0x000ee20000002100 */
[----:B0-----:R-:W0:Y:S01]  /*3ee0*/  LDC R3, c[0x0][0x224] ;  /* 0x00008900ff037b82 */ /* 0x001e220000000800 */
[----:B------:R-:W-:Y:S01]  /*3ef0*/  BSSY B6, `(.L_x_7244) ;  /* 0x000011f000067945 */ /* 0x000fe20003800000 */
[----:B-12-45:R-:W-:-:S06]  /*3f00*/  IMAD.MOV.U32 R4, RZ, RZ, R26 ;  /* 0x000000ffff047224 */ /* 0x036fcc00078e001a */
[----:B------:R-:W1:Y:S01]  /*3f10*/  LDC.U8 R2, c[0x0][0x244] ;  /* 0x00009100ff027b82 */ /* 0x000e620000000000 */
[--C-:B0-----:R-:W-:Y:S02]  /*3f20*/  LOP3.LUT R5, R27, 0x80000000, R3.reuse, 0xb8, !PT ;  /* 0x800000001b057812 */ /* 0x101fe400078eb803 */
[--C-:B------:R-:W-:Y:S02]  /*3f30*/  LOP3.LUT R29, R29, 0x80000000, R3.reuse, 0xb8, !PT ;  /* 0x800000001d1d7812 */ /* 0x100fe400078eb803 */
[--C-:B------:R-:W-:Y:S02]  /*3f40*/  LOP3.LUT R25, R25, 0x80000000, R3.reuse, 0xb8, !PT ;  /* 0x8000000019197812 */ /* 0x100fe400078eb803 */
[----:B------:R-:W-:Y:S02]  /*3f50*/  LOP3.LUT R17, R17, 0x80000000, R3, 0xb8, !PT ;  /* 0x8000000011117812 */ /* 0x000fe400078eb803 */
[----:B---3--:R-:W-:-:S13]  /*3f60*/  ISETP.GE.AND P0, PT, R22, R19, PT ;  /* 0x000000131600720c */ /* 0x008fda0003f06270 */
[----:B-1----:R-:W-:Y:S05]  /*3f70*/  @P0 BRA `(.L_x_7245) ;  /* 0x0000001000580947 */ /* 0x002fea0003800000 */
        /* <DEDUP_REMOVED lines=22> */
.L_x_7249:
[----:B------:R-:W0:Y:S02]  /*40e0*/  F2I.S64.F64.TRUNC R4, R4 ;  /* 0x0000000400047311 */ /* 0x000e24000030d900 */
[----:B0-----:R-:W-:-:S05]  /*40f0*/  IMAD.MOV.U32 R3, RZ, RZ, R4 ;  /* 0x000000ffff037224 */ /* 0x001fca00078e0004 */
[----:B------:R0:W-:Y:S01]  /*4100*/  STG.E.U8 desc[UR36][R8.64], R3 ;  /* 0x0000000308007986 */ /* 0x0001e2000c101124 */
[----:B------:R-:W-:Y:S05]  /*4110*/  BRA `(.L_x_7245) ;  /* 0x0000000c00f07947 */ /* 0x000fea0003800000 */
.L_x_7248:
        /* <DEDUP_REMOVED lines=9> */
.L_x_7252:
[----:B------:R-:W0:Y:S02]  /*41b0*/  F2I.F64.TRUNC R5, R4 ;  /* 0x0000000400057311 */ /* 0x000e24000030d100 */
[----:B0-----:R0:W-:Y:S01]  /*41c0*/  STG.E desc[UR36][R8.64], R5 ;  /* 0x0000000508007986 */ /* 0x0011e2000c101924 */
[----:B------:R-:W-:Y:S05]  /*41d0*/  BRA `(.L_x_7245) ;  /* 0x0000000c00c07947 */ /* 0x000fea0003800000 */
.L_x_7251:
[----:B------:R-:W0:Y:S02]  /*41e0*/  F2I.F64.TRUNC R5, R4 ;  /* 0x0000000400057311 */ /* 0x000e24000030d100 */
[----:B0-----:R0:W-:Y:S01]  /*41f0*/  STG.E.U16 desc[UR36][R8.64], R5 ;  /* 0x0000000508007986 */ /* 0x0011e2000c101524 */
[----:B------:R-:W-:Y:S05]  /*4200*/  BRA `(.L_x_7245) ;  /* 0x0000000c00b47947 */ /* 0x000fea0003800000 */
.L_x_7247:
        /* <DEDUP_REMOVED lines=13> */
.L_x_7254:
        /* <DEDUP_REMOVED lines=8> */
.L_x_7253:
        /* <DEDUP_REMOVED lines=14> */
.L_x_7256:
        /* <DEDUP_REMOVED lines=9> */
.L_x_7255:
[----:B------:R0:W-:Y:S01]  /*44d0*/  STG.E.64 desc[UR36][R8.64], R4 ;  /* 0x0000000408007986 */ /* 0x0001e2000c101b24 */
[----:B------:R-:W-:Y:S05]  /*44e0*/  BRA `(.L_x_7245) ;  /* 0x0000000800fc7947 */ /* 0x000fea0003800000 */
.L_x_7246:
        /* <DEDUP_REMOVED lines=12> */
.L_x_7259:
[----:B------:R-:W-:-:S05]  /*45b0*/  CS2R R6, SRZ ;  /* 0x0000000000067805 */ /* 0x000fca000001ff00 */
[----:B------:R0:W-:Y:S01]  /*45c0*/  STG.E.128 desc[UR36][R8.64], R4 ;  /* 0x0000000408007986 */ /* 0x0001e2000c101d24 */
[----:B------:R-:W-:Y:S05]  /*45d0*/  BRA `(.L_x_7245) ;  /* 0x0000000800c07947 */ /* 0x000fea0003800000 */
.L_x_7258:
        /* <DEDUP_REMOVED lines=25> */
.L_x_7263:
[----:B------:R-:W-:Y:S05]  /*4770*/  BSYNC B0 ;  /* 0x0000000000007941 */ /* 0x000fea0003800000 */
.L_x_7262:
[----:B------:R-:W-:-:S05]  /*4780*/  LOP3.LUT R7, R0, R7, RZ, 0xfc, !PT ;  /* 0x0000000700077212 */ /* 0x000fca00078efcff */
[----:B------:R0:W-:Y:S01]  /*4790*/  STG.E.U8 desc[UR36][R8.64], R7 ;  /* 0x0000000708007986 */ /* 0x0001e2000c101124 */
[----:B------:R-:W-:Y:S05]  /*47a0*/  BRA `(.L_x_7245) ;  /* 0x00000008004c7947 */ /* 0x000fea0003800000 */
.L_x_7261:
        /* <DEDUP_REMOVED lines=17> */
.L_x_7265:
[----:B------:R-:W-:Y:S01]  /*48c0*/  IMAD.MOV.U32 R0, RZ, RZ, 0x7f ;  /* 0x0000007fff007424 */ /* 0x000fe200078e00ff */
[----:B------:R-:W-:-:S04]  /*48d0*/  ISETP.GT.U32.AND P0, PT, R3, 0x7f800000, PT ;  /* 0x7f8000000300780c */ /* 0x000fc80003f04070 */
[----:B------:R-:W-:-:S09]  /*48e0*/  SEL R0, R0, 0x7c, P0 ;  /* 0x0000007c00007807 */ /* 0x000fd20000000000 */
.L_x_7266:
[----:B------:R-:W-:Y:S05]  /*48f0*/  BSYNC B0 ;  /* 0x0000000000007941 */ /* 0x000fea0003800000 */
.L_x_7264:
[----:B------:R-:W-:-:S04]  /*4900*/  LOP3.LUT R3, R7, 0x80000000, RZ, 0xc0, !PT ;  /* 0x8000000007037812 */ /* 0x000fc800078ec0ff */
[----:B------:R-:W-:-:S04]  /*4910*/  SHF.R.U32.HI R3, RZ, 0x18, R3 ;  /* 0x00000018ff037819 */ /* 0x000fc80000011603 */
[----:B------:R-:W-:-:S05]  /*4920*/  LOP3.LUT R3, R0, R3, RZ, 0xfc, !PT ;  /* 0x0000000300037212 */ /* 0x000fca00078efcff */
[----:B------:R0:W-:Y:S01]  /*4930*/  STG.E.U8 desc[UR36][R8.64], R3 ;  /* 0x0000000308007986 */ /* 0x0001e2000c101124 */
[----:B------:R-:W-:Y:S05]  /*4940*/  BRA `(.L_x_7245) ;  /* 0x0000000400e47947 */ /* 0x000fea0003800000 */
.L_x_7260:
        /* <DEDUP_REMOVED lines=8> */
.L_x_7257:
        /* <DEDUP_REMOVED lines=11> */
.L_x_7269:
        /* <DEDUP_REMOVED lines=21> */
.L_x_7272:
[----:B------:R-:W-:-:S04]  /*4bd0*/  LOP3.LUT R0, R7, 0x80000000, RZ, 0xc0, !PT ;  /* 0x8000000007007812 */ /* 0x000fc800078ec0ff */
[----:B------:R-:W-:-:S04]  /*4be0*/  SHF.R.U32.HI R0, RZ, 0x18, R0 ;  /* 0x00000018ff007819 */ /* 0x000fc80000011600 */
[----:B------:R-:W-:-:S07]  /*4bf0*/  LOP3.LUT R0, R3, R0, RZ, 0xfc, !PT ;  /* 0x0000000003007212 */ /* 0x000fce00078efcff */
.L_x_7271:
[----:B------:R-:W-:Y:S05]  /*4c00*/  BSYNC B0 ;  /* 0x0000000000007941 */ /* 0x000fea0003800000 */
.L_x_7270:
[----:B------:R3:W-:Y:S01]  /*4c10*/  STG.E.U8 desc[UR36][R8.64], R0 ;  /* 0x0000000008007986 */ /* 0x0007e2000c101124 */
[----:B------:R-:W-:Y:S05]  /*4c20*/  BRA `(.L_x_7245) ;  /* 0x00000004002c7947 */ /* 0x000fea0003800000 */
.L_x_7268:
        /* <DEDUP_REMOVED lines=21> */
.L_x_7275:
[----:B------:R-:W-:-:S04]  /*4d80*/  LOP3.LUT R0, R7, 0x80000000, RZ, 0xc0, !PT ;  /* 0x8000000007007812 */ /* 0x000fc800078ec0ff */
[----:B------:R-:W-:-:S04]  /*4d90*/  SHF.R.U32.HI R0, RZ, 0x18, R0 ;  /* 0x00000018ff007819 */ /* 0x000fc80000011600 */
[----:B------:R-:W-:-:S07]  /*4da0*/  LOP3.LUT R0, R3, R0, RZ, 0xfc, !PT ;  /* 0x0000000003007212 */ /* 0x000fce00078efcff */
.L_x_7274:
[----:B------:R-:W-:Y:S05]  /*4db0*/  BSYNC B0 ;  /* 0x0000000000007941 */ /* 0x000fea0003800000 */
.L_x_7273:
[----:B------:R0:W-:Y:S01]  /*4dc0*/  STG.E.U8 desc[UR36][R8.64], R0 ;  /* 0x0000000008007986 */ /* 0x0001e2000c101124 */
[----:B------:R-:W-:Y:S05]  /*4dd0*/  BRA `(.L_x_7245) ;  /* 0x0000000000c07947 */ /* 0x000fea0003800000 */
.L_x_7267:
        /* <DEDUP_REMOVED lines=26> */
.L_x_7250:
        /* <DEDUP_REMOVED lines=16> */
.L_x_7278:
[----:B------:R-:W-:Y:S05]  /*5080*/  BRA `(.L_x_7245) ;  /* 0x0000000000147947 */ /* 0x000fea0003800000 */
.L_x_7277:
[----:B------:R-:W0:Y:S02]  /*5090*/  F2I.U64.F64.TRUNC R4, R4 ;  /* 0x0000000400047311 */ /* 0x000e24000030d800 */
[----:B0-----:R2:W-:Y:S01]  /*50a0*/  STG.E.64 desc[UR36][R8.64], R4 ;  /* 0x0000000408007986 */ /* 0x0015e2000c101b24 */
[----:B------:R-:W-:Y:S05]  /*50b0*/  BRA `(.L_x_7245) ;  /* 0x0000000000087947 */ /* 0x000fea0003800000 */
.L_x_7276:
[----:B------:R-:W0:Y:S02]  /*50c0*/  F2I.U32.F64.TRUNC R5, R4 ;  /* 0x0000000400057311 */ /* 0x000e24000030d000 */
[----:B0-----:R0:W-:Y:S02]  /*50d0*/  STG.E desc[UR36][R8.64], R5 ;  /* 0x0000000508007986 */ /* 0x0011e4000c101924 */
.L_x_7245:
[----:B------:R-:W-:Y:S05]  /*50e0*/  BSYNC B6 ;  /* 0x0000000000067941 */ /* 0x000fea0003800000 */
.L_x_7244:
[----:B------:R-:W-:Y:S01]  /*50f0*/  ISETP.GE.AND P0, PT, R22, R19, PT ;  /* 0x000000131600720c */ /* 0x000fe20003f06270 */
[----:B------:R-:W-:-:S12]  /*5100*/  BSSY B6, `(.L_x_7279) ;  /* 0x0000230000067945 */ /* 0x000fd80003800000 */
[----:B------:R-:W-:Y:S05]  /*5110*/  @P0 BRA `(.L_x_7280) ;  /* 0x0000002000b80947 */ /* 0x000fea0003800000 */
[----:B0-2-4-:R-:W0:Y:S01]  /*5120*/  LDC.64 R4, c[0x0][0x228] ;  /* 0x00008a00ff047b82 */ /* 0x015e220000000a00 */
[----:B---3--:R-:W-:Y:S01]  /*5130*/  IMAD R0, R18, 0x200, R22 ;  /* 0x0000020012007824 */ /* 0x008fe200078e0216 */
[----:B------:R-:W-:Y:S01]  /*5140*/  PRMT R6, R2, 0x9910, RZ ;  /* 0x0000991002067816 */ /* 0x000fe200000000ff */
[----:B------:R-:W-:Y:S02]  /*5150*/  ULDC UR4, c[0x0][0x248] ;  /* 0x0000920000047ab9 */ /* 0x000fe40000000800 */
[----:B-1----:R-:W-:Y:S02]  /*5160*/  IMAD R3, R0, UR4, RZ ;  /* 0x0000000400037c24 */ /* 0x002fe4000f8e02ff */
        /* <DEDUP_REMOVED lines=16> */
.L_x_7284:
[----:B------:R-:W0:Y:S02]  /*5270*/  F2I.S64.F64.TRUNC R28, R28 ;  /* 0x0000001c001c7311 */ /* 0x000e24000030d900 */
[----:B0-----:R-:W-:-:S05]  /*5280*/  IMAD.MOV.U32 R3, RZ, RZ, R28 ;  /* 0x000000ffff037224 */ /* 0x001fca00078e001c */
[----:B------:R0:W-:Y:S01]  /*5290*/  STG.E.U8 desc[UR36][R4.64], R3 ;  /* 0x0000000304007986 */ /* 0x0001e2000c101124 */
[----:B------:R-:W-:Y:S05]  /*52a0*/  BRA `(.L_x_7286) ;  /* 0x0000000c00f07947 */ /* 0x000fea0003800000 */
.L_x_7283:
        /* <DEDUP_REMOVED lines=9> */
.L_x_7288:
[----:B------:R-:W0:Y:S02]  /*5340*/  F2I.F64.TRUNC R29, R28 ;  /* 0x0000001c001d7311 */ /* 0x000e24000030d100 */
[----:B0-----:R0:W-:Y:S01]  /*5350*/  STG.E desc[UR36][R4.64], R29 ;  /* 0x0000001d04007986 */ /* 0x0011e2000c101924 */
[----:B------:R-:W-:Y:S05]  /*5360*/  BRA `(.L_x_7286) ;  /* 0x0000000c00c07947 */ /* 0x000fea0003800000 */
.L_x_7287:
[----:B------:R-:W0:Y:S02]  /*5370*/  F2I.F64.TRUNC R29, R28 ;  /* 0x0000001c001d7311 */ /* 0x000e24000030d100 */
[----:B0-----:R0:W-:Y:S01]  /*5380*/  STG.E.U16 desc[UR36][R4.64], R29 ;  /* 0x0000001d04007986 */ /* 0x0011e2000c101524 */
[----:B------:R-:W-:Y:S05]  /*5390*/  BRA `(.L_x_7286) ;  /* 0x0000000c00b47947 */ /* 0x000fea0003800000 */
.L_x_7282:
        /* <DEDUP_REMOVED lines=13> */
.L_x_7290:
        /* <DEDUP_REMOVED lines=8> */
.L_x_7289:
        /* <DEDUP_REMOVED lines=14> */
.L_x_7292:
        /* <DEDUP_REMOVED lines=9> */
.L_x_7291:
[----:B------:R0:W-:Y:S01]  /*5660*/  STG.E.64 desc[UR36][R4.64], R28 ;  /* 0x0000001c04007986 */ /* 0x0001e2000c101b24 */
[----:B------:R-:W-:Y:S05]  /*5670*/  BRA `(.L_x_7286) ;  /* 0x0000000800fc7947 */ /* 0x000fea0003800000 */
.L_x_7281:
        /* <DEDUP_REMOVED lines=12> */
.L_x_7295:
[----:B------:R-:W-:-:S05]  /*5740*/  CS2R R30, SRZ ;  /* 0x00000000001e7805 */ /* 0x000fca000001ff00 */
[----:B------:R0:W-:Y:S01]  /*5750*/  STG.E.128 desc[UR36][R4.64], R28 ;  /* 0x0000001c04007986 */ /* 0x0001e2000c101d24 */
[----:B------:R-:W-:Y:S05]  /*5760*/  BRA `(.L_x_7286) ;  /* 0x0000000800c07947 */ /* 0x000fea0003800000 */
.L_x_7294:
        /* <DEDUP_REMOVED lines=25> */
.L_x_7299:
[----:B------:R-:W-:Y:S05]  /*5900*/  BSYNC B0 ;  /* 0x0000000000007941 */ /* 0x000fea0003800000 */
.L_x_7298:
[----:B------:R-:W-:-:S05]  /*5910*/  LOP3.LUT R7, R0, R7, RZ, 0xfc, !PT ;  /* 0x0000000700077212 */ /* 0x000fca00078efcff */
[----:B------:R0:W-:Y:S01]  /*5920*/  STG.E.U8 desc[UR36][R4.64], R7 ;  /* 0x0000000704007986 */ /* 0x0001e2000c101124 */
[----:B------:R-:W-:Y:S05]  /*5930*/  BRA `(.L_x_7286) ;  /* 0x00000008004c7947 */ /* 0x000fea0003800000 */
.L_x_7297:
        /* <DEDUP_REMOVED lines=17> */
.L_x_7301:
[----:B------:R-:W-:Y:S01]  /*5a50*/  IMAD.MOV.U32 R0, RZ, RZ, 0x7f ;  /* 0x0000007fff007424 */ /* 0x000fe200078e00ff */
[----:B------:R-:W-:-:S04]  /*5a60*/  ISETP.GT.U32.AND P0, PT, R3, 0x7f800000, PT ;  /* 0x7f8000000300780c */ /* 0x000fc80003f04070 */
[----:B------:R-:W-:-:S09]  /*5a70*/  SEL R0, R0, 0x7c, P0 ;  /* 0x0000007c00007807 */ /* 0x000fd20000000000 */
.L_x_7302:
[----:B------:R-:W-:Y:S05]  /*5a80*/  BSYNC B0 ;  /* 0x0000000000007941 */ /* 0x000fea0003800000 */
.L_x_7300:
[----:B------:R-:W-:-:S04]  /*5a90*/  LOP3.LUT R3, R7, 0x80000000, RZ, 0xc0, !PT ;  /* 0x8000000007037812 */ /* 0x000fc800078ec0ff */
[----:B------:R-:W-:-:S04]  /*5aa0*/  SHF.R.U32.HI R3, RZ, 0x18, R3 ;  /* 0x00000018ff037819 */ /* 0x000fc80000011603 */
[----:B------:R-:W-:-:S05]  /*5ab0*/  LOP3.LUT R3, R0, R3, RZ, 0xfc, !PT ;  /* 0x0000000300037212 */ /* 0x000fca00078efcff */
[----:B------:R0:W-:Y:S01]  /*5ac0*/  STG.E.U8 desc[UR36][R4.64], R3 ;  /* 0x0000000304007986 */ /* 0x0001e2000c101124 */
[----:B------:R-:W-:Y:S05]  /*5ad0*/  BRA `(.L_x_7286) ;  /* 0x0000000400e47947 */ /* 0x000fea0003800000 */
.L_x_7296:
        /* <DEDUP_REMOVED lines=8> */
.L_x_7293:
        /* <DEDUP_REMOVED lines=11> */
.L_x_7305:
        /* <DEDUP_REMOVED lines=21> */
.L_x_7308:
[----:B------:R-:W-:-:S04]  /*5d60*/  LOP3.LUT R0, R7, 0x80000000, RZ, 0xc0, !PT ;  /* 0x8000000007007812 */ /* 0x000fc800078ec0ff */
[----:B------:R-:W-:-:S04]  /*5d70*/  SHF.R.U32.HI R0, RZ, 0x18, R0 ;  /* 0x00000018ff007819 */ /* 0x000fc80000011600 */
[----:B------:R-:W-:-:S07]  /*5d80*/  LOP3.LUT R0, R3, R0, RZ, 0xfc, !PT ;  /* 0x0000000003007212 */ /* 0x000fce00078efcff */
.L_x_7307:
[----:B------:R-:W-:Y:S05]  /*5d90*/  BSYNC B0 ;  /* 0x0000000000007941 */ /* 0x000fea0003800000 */
.L_x_7306:
[----:B------:R3:W-:Y:S01]  /*5da0*/  STG.E.U8 desc[UR36][R4.64], R0 ;  /* 0x0000000004007986 */ /* 0x0007e2000c101124 */
[----:B------:R-:W-:Y:S05]  /*5db0*/  BRA `(.L_x_7286) ;  /* 0x00000004002c7947 */ /* 0x000fea0003800000 */
.L_x_7304:
        /* <DEDUP_REMOVED lines=21> */
.L_x_7311:
[----:B------:R-:W-:-:S04]  /*5f10*/  LOP3.LUT R0, R7, 0x80000000, RZ, 0xc0, !PT ;  /* 0x8000000007007812 */ /* 0x000fc800078ec0ff */
[----:B------:R-:W-:-:S04]  /*5f20*/  SHF.R.U32.HI R0, RZ, 0x18, R0 ;  /* 0x00000018ff007819 */ /* 0x000fc80000011600 */
[----:B------:R-:W-:-:S07]  /*5f30*/  LOP3.LUT R0, R3, R0, RZ, 0xfc, !PT ;  /* 0x0000000003007212 */ /* 0x000fce00078efcff */
.L_x_7310:
[----:B------:R-:W-:Y:S05]  /*5f40*/  BSYNC B0 ;  /* 0x0000000000007941 */ /* 0x000fea0003800000 */
.L_x_7309:
[----:B------:R0:W-:Y:S01]  /*5f50*/  STG.E.U8 desc[UR36][R4.64], R0 ;  /* 0x0000000004007986 */ /* 0x0001e2000c101124 */
[----:B------:R-:W-:Y:S05]  /*5f60*/  BRA `(.L_x_7286) ;  /* 0x0000000000c07947 */ /* 0x000fea0003800000 */
.L_x_7303:
        /* <DEDUP_REMOVED lines=26> */
.L_x_7285:
        /* <DEDUP_REMOVED lines=16> */
.L_x_7314:
[----:B------:R-:W-:Y:S05]  /*6210*/  BRA `(.L_x_7286) ;  /* 0x0000000000147947 */ /* 0x000fea0003800000 */
.L_x_7313:
[----:B------:R-:W0:Y:S02]  /*6220*/  F2I.U64.F64.TRUNC R28, R28 ;  /* 0x0000001c001c7311 */ /* 0x000e24000030d800 */
[----:B0-----:R2:W-:Y:S01]  /*6230*/  STG.E.64 desc[UR36][R4.64], R28 ;  /* 0x0000001c04007986 */ /* 0x0015e2000c101b24 */
[----:B------:R-:W-:Y:S05]  /*6240*/  BRA `(.L_x_7286) ;  /* 0x0000000000087947 */ /* 0x000fea0003800000 */
.L_x_7312:
[----:B------:R-:W0:Y:S02]  /*6250*/  F2I.U32.F64.TRUNC R29, R28 ;  /* 0x0000001c001d7311 */ /* 0x000e24000030d000 */
[----:B0-----:R0:W-:Y:S02]  /*6260*/  STG.E desc[UR36][R4.64], R29 ;  /* 0x0000001d04007986 */ /* 0x0011e4000c101924 */
.L_x_7286:
        /* <DEDUP_REMOVED lines=24> */
.L_x_7318:
[----:B------:R-:W0:Y:S02]  /*63f0*/  F2I.S64.F64.TRUNC R24, R24 ;  /* 0x0000001800187311 */ /* 0x000e24000030d900 */
[----:B0-----:R-:W-:-:S05]  /*6400*/  IMAD.MOV.U32 R3, RZ, RZ, R24 ;  /* 0x000000ffff037224 */ /* 0x001fca00078e0018 */
[----:B------:R3:W-:Y:S01]  /*6410*/  STG.E.U8 desc[UR36][R4.64], R3 ;  /* 0x0000000304007986 */ /* 0x0007e2000c101124 */
[----:B------:R-:W-:Y:S05]  /*6420*/  BRA `(.L_x_7320) ;  /* 0x0000000c00f07947 */ /* 0x000fea0003800000 */
.L_x_7317:
        /* <DEDUP_REMOVED lines=9> */
.L_x_7322:
[----:B------:R-:W0:Y:S02]  /*64c0*/  F2I.F64.TRUNC R25, R24 ;  /* 0x0000001800197311 */ /* 0x000e24000030d100 */
[----:B0-----:R2:W-:Y:S01]  /*64d0*/  STG.E desc[UR36][R4.64], R25 ;  /* 0x0000001904007986 */ /* 0x0015e2000c101924 */
[----:B------:R-:W-:Y:S05]  /*64e0*/  BRA `(.L_x_7320) ;  /* 0x0000000c00c07947 */ /* 0x000fea0003800000 */
.L_x_7321:
[----:B------:R-:W0:Y:S02]  /*64f0*/  F2I.F64.TRUNC R25, R24 ;  /* 0x0000001800197311 */ /* 0x000e24000030d100 */
[----:B0-----:R0:W-:Y:S01]  /*6500*/  STG.E.U16 desc[UR36][R4.64], R25 ;  /* 0x0000001904007986 */ /* 0x0011e2000c101524 */
[----:B------:R-:W-:Y:S05]  /*6510*/  BRA `(.L_x_7320) ;  /* 0x0000000c00b47947 */ /* 0x000fea0003800000 */
.L_x_7316:
        /* <DEDUP_REMOVED lines=13> */
.L_x_7324:
        /* <DEDUP_REMOVED lines=8> */
.L_x_7323:
        /* <DEDUP_REMOVED lines=14> */
.L_x_7326:
        /* <DEDUP_REMOVED lines=9> */
.L_x_7325:
[----:B------:R0:W-:Y:S01]  /*67e0*/  STG.E.64 desc[UR36][R4.64], R24 ;  /* 0x0000001804007986 */ /* 0x0001e2000c101b24 */
[----:B------:R-:W-:Y:S05]  /*67f0*/  BRA `(.L_x_7320) ;  /* 0x0000000800fc7947 */ /* 0x000fea0003800000 */
.L_x_7315:
        /* <DEDUP_REMOVED lines=12> */
.L_x_7329:
[----:B------:R-:W-:-:S05]  /*68c0*/  CS2R R26, SRZ ;  /* 0x00000000001a7805 */ /* 0x000fca000001ff00 */
[----:B------:R0:W-:Y:S01]  /*68d0*/  STG.E.128 desc[UR36][R4.64], R24 ;  /* 0x0000001804007986 */ /* 0x0001e2000c101d24 */
[----:B------:R-:W-:Y:S05]  /*68e0*/  BRA `(.L_x_7320) ;  /* 0x0000000800c07947 */ /* 0x000fea0003800000 */
.L_x_7328:
        /* <DEDUP_REMOVED lines=25> */
.L_x_7333:
[----:B------:R-:W-:Y:S05]  /*6a80*/  BSYNC B0 ;  /* 0x0000000000007941 */ /* 0x000fea0003800000 */
.L_x_7332:
[----:B------:R-:W-:-:S05]  /*6a90*/  LOP3.LUT R7, R0, R7, RZ, 0xfc, !PT ;  /* 0x0000000700077212 */ /* 0x000fca00078efcff */
[----:B------:R0:W-:Y:S01]  /*6aa0*/  STG.E.U8 desc[UR36][R4.64], R7 ;  /* 0x0000000704007986 */ /* 0x0001e2000c101124 */
[----:B------:R-:W-:Y:S05]  /*6ab0*/  BRA `(.L_x_7320) ;  /* 0x00000008004c7947 */ /* 0x000fea0003800000 */
.L_x_7331:
        /* <DEDUP_REMOVED lines=17> */
.L_x_7335:
[----:B------:R-:W-:Y:S01]  /*6bd0*/  IMAD.MOV.U32 R0, RZ, RZ, 0x7f ;  /* 0x0000007fff007424 */ /* 0x000fe200078e00ff */
[----:B------:R-:W-:-:S04]  /*6be0*/  ISETP.GT.U32.AND P0, PT, R3, 0x7f800000, PT ;  /* 0x7f8000000300780c */ /* 0x000fc80003f04070 */
[----:B------:R-:W-:-:S09]  /*6bf0*/  SEL R0, R0, 0x7c, P0 ;  /* 0x0000007c00007807 */ /* 0x000fd20000000000 */
.L_x_7336:
[----:B------:R-:W-:Y:S05]  /*6c00*/  BSYNC B0 ;  /* 0x0000000000007941 */ /* 0x000fea0003800000 */
.L_x_7334:
[----:B------:R-:W-:-:S04]  /*6c10*/  LOP3.LUT R3, R7, 0x80000000, RZ, 0xc0, !PT ;  /* 0x8000000007037812 */ /* 0x000fc800078ec0ff */
[----:B------:R-:W-:-:S04]  /*6c20*/  SHF.R.U32.HI R3, RZ, 0x18, R3 ;  /* 0x00000018ff037819 */ /* 0x000fc80000011603 */
[----:B------:R-:W-:-:S05]  /*6c30*/  LOP3.LUT R3, R0, R3, RZ, 0xfc, !PT ;  /* 0x0000000300037212 */ /* 0x000fca00078efcff */
[----:B------:R0:W-:Y:S01]  /*6c40*/  STG.E.U8 desc[UR36][R4.64], R3 ;  /* 0x0000000304007986 */ /* 0x0001e2000c101124 */
[----:B------:R-:W-:Y:S05]  /*6c50*/  BRA `(.L_x_7320) ;  /* 0x0000000400e47947 */ /* 0x000fea0003800000 */
.L_x_7330:
        /* <DEDUP_REMOVED lines=8> */
.L_x_7327:
        /* <DEDUP_REMOVED lines=11> */
.L_x_7339:
        /* <DEDUP_REMOVED lines=21> */
.L_x_7342:
[----:B------:R-:W-:-:S04]  /*6ee0*/  LOP3.LUT R0, R7, 0x80000000, RZ, 0xc0, !PT ;  /* 0x8000000007007812 */ /* 0x000fc800078ec0ff */
[----:B------:R-:W-:-:S04]  /*6ef0*/  SHF.R.U32.HI R0, RZ, 0x18, R0 ;  /* 0x00000018ff007819 */ /* 0x000fc80000011600 */
[----:B------:R-:W-:-:S07]  /*6f00*/  LOP3.LUT R0, R3, R0, RZ, 0xfc, !PT ;  /* 0x0000000003007212 */ /* 0x000fce00078efcff */
.L_x_7341:
[----:B------:R-:W-:Y:S05]  /*6f10*/  BSYNC B0 ;  /* 0x0000000000007941 */ /* 0x000fea0003800000 */
.L_x_7340:
[----:B------:R0:W-:Y:S01]  /*6f20*/  STG.E.U8 desc[UR36][R4.64], R0 ;  /* 0x0000000004007986 */ /* 0x0001e2000c101124 */
[----:B------:R-:W-:Y:S05]  /*6f30*/  BRA `(.L_x_7320) ;  /* 0x00000004002c7947 */ /* 0x000fea0003800000 */
.L_x_7338:
        /* <DEDUP_REMOVED lines=21> */
.L_x_7345:
[----:B------:R-:W-:-:S04]  /*7090*/  LOP3.LUT R0, R7, 0x80000000, RZ, 0xc0, !PT ;  /* 0x8000000007007812 */ /* 0x000fc800078ec0ff */
[----:B------:R-:W-:-:S04]  /*70a0*/  SHF.R.U32.HI R0, RZ, 0x18, R0 ;  /* 0x00000018ff007819 */ /* 0x000fc80000011600 */
[----:B------:R-:W-:-:S07]  /*70b0*/  LOP3.LUT R0, R3, R0, RZ, 0xfc, !PT ;  /* 0x0000000003007212 */ /* 0x000fce00078efcff */
.L_x_7344:
[----:B------:R-:W-:Y:S05]  /*70c0*/  BSYNC B0 ;  /* 0x0000000000007941 */ /* 0x000fea0003800000 */
.L_x_7343:
[----:B------:R0:W-:Y:S01]  /*70d0*/  STG.E.U8 desc[UR36][R4.64], R0 ;  /* 0x0000000004007986 */ /* 0x0001e2000c101124 */
[----:B------:R-:W-:Y:S05]  /*70e0*/  BRA `(.L_x_7320) ;  /* 0x0000000000c07947 */ /* 0x000fea0003800000 */
.L_x_7337:
        /* <DEDUP_REMOVED lines=26> */
.L_x_7319:
        /* <DEDUP_REMOVED lines=16> */
.L_x_7348:
[----:B------:R-:W-:Y:S05]  /*7390*/  BRA `(.L_x_7320) ;  /* 0x0000000000147947 */ /* 0x000fea0003800000 */
.L_x_7347:
[----:B------:R-:W0:Y:S02]  /*73a0*/  F2I.U64.F64.TRUNC R24, R24 ;  /* 0x0000001800187311 */ /* 0x000e24000030d800 */
[----:B0-----:R0:W-:Y:S01]  /*73b0*/  STG.E.64 desc[UR36][R4.64], R24 ;  /* 0x0000001804007986 */ /* 0x0011e2000c101b24 */
[----:B------:R-:W-:Y:S05]  /*73c0*/  BRA `(.L_x_7320) ;  /* 0x0000000000087947 */ /* 0x000fea0003800000 */
.L_x_7346:
[----:B------:R-:W0:Y:S02]  /*73d0*/  F2I.U32.F64.TRUNC R25, R24 ;  /* 0x0000001800197311 */ /* 0x000e24000030d000 */
[----:B0-----:R0:W-:Y:S02]  /*73e0*/  STG.E desc[UR36][R4.64], R25 ;  /* 0x0000001904007986 */ /* 0x0011e4000c101924 */
.L_x_7320:
[----:B------:R-:W-:-:S07]  /*73f0*/  VIADD R22, R22, 0x80 ;  /* 0x0000008016167836 */ /* 0x000fce0000000000 */
.L_x_7280:
[----:B------:R-:W-:Y:S05]  /*7400*/  BSYNC B6 ;  /* 0x0000000000067941 */ /* 0x000fea0003800000 */
.L_x_7279:
        /* <DEDUP_REMOVED lines=22> */
.L_x_7352:
[----:B------:R-:W0:Y:S02]  /*7570*/  F2I.S64.F64.TRUNC R16, R16 ;  /* 0x0000001000107311 */ /* 0x000e24000030d900 */
[----:B0-----:R-:W-:-:S05]  /*7580*/  IMAD.MOV.U32 R3, RZ, RZ, R16 ;  /* 0x000000ffff037224 */ /* 0x001fca00078e0010 */
[----:B------:R-:W-:Y:S01]  /*7590*/  STG.E.U8 desc[UR36][R4.64], R3 ;  /* 0x0000000304007986 */ /* 0x000fe2000c101124 */
[----:B------:R-:W-:Y:S05]  /*75a0*/  EXIT ;  /* 0x000000000000794d */ /* 0x000fea0003800000 */
.L_x_7351:
        /* <DEDUP_REMOVED lines=9> */
.L_x_7355:
[----:B------:R-:W0:Y:S02]  /*7640*/  F2I.F64.TRUNC R17, R16 ;  /* 0x0000001000117311 */ /* 0x000e24000030d100 */
[----:B0-----:R-:W-:Y:S01]  /*7650*/  STG.E desc[UR36][R4.64], R17 ;  /* 0x0000001104007986 */ /* 0x001fe2000c101924 */
[----:B------:R-:W-:Y:S05]  /*7660*/  EXIT ;  /* 0x000000000000794d */ /* 0x000fea0003800000 */
.L_x_7354:
[----:B------:R-:W0:Y:S02]  /*7670*/  F2I.F64.TRUNC R17, R16 ;  /* 0x0000001000117311 */ /* 0x000e24000030d100 */
[----:B0-----:R-:W-:Y:S01]  /*7680*/  STG.E.U16 desc[UR36][R4.64], R17 ;  /* 0x0000001104007986 */ /* 0x001fe2000c101524 */
[----:B------:R-:W-:Y:S05]  /*7690*/  EXIT ;  /* 0x000000000000794d */ /* 0x000fea0003800000 */
.L_x_7350:
        /* <DEDUP_REMOVED lines=13> */
.L_x_7357:
        /* <DEDUP_REMOVED lines=8> */
.L_x_7356:
        /* <DEDUP_REMOVED lines=14> */
.L_x_7359:
        /* <DEDUP_REMOVED lines=9> */
.L_x_7358:
[----:B------:R-:W-:Y:S01]  /*7960*/  STG.E.64 desc[UR36][R4.64], R16 ;  /* 0x0000001004007986 */ /* 0x000fe2000c101b24 */
[----:B------:R-:W-:Y:S05]  /*7970*/  EXIT ;  /* 0x000000000000794d */ /* 0x000fea0003800000 */
.L_x_7349:
        /* <DEDUP_REMOVED lines=12> */
.L_x_7362:
[----:B------:R-:W-:-:S05]  /*7a40*/  CS2R R18, SRZ ;  /* 0x0000000000127805 */ /* 0x000fca000001ff00 */
[----:B------:R-:W-:Y:S01]  /*7a50*/  STG.E.128 desc[UR36][R4.64], R16 ;  /* 0x0000001004007986 */ /* 0x000fe2000c101d24 */
[----:B------:R-:W-:Y:S05]  /*7a60*/  EXIT ;  /* 0x000000000000794d */ /* 0x000fea0003800000 */
.L_x_7361:
        /* <DEDUP_REMOVED lines=25> */
.L_x_7366:
[----:B------:R-:W-:Y:S05]  /*7c00*/  BSYNC B0 ;  /* 0x0000000000007941 */ /* 0x000fea0003800000 */
.L_x_7365:
[----:B------:R-:W-:-:S05]  /*7c10*/  LOP3.LUT R3, R0, R3, RZ, 0xfc, !PT ;  /* 0x0000000300037212 */ /* 0x000fca00078efcff */
[----:B------:R-:W-:Y:S01]  /*7c20*/  STG.E.U8 desc[UR36][R4.64], R3 ;  /* 0x0000000304007986 */ /* 0x000fe2000c101124 */
[----:B------:R-:W-:Y:S05]  /*7c30*/  EXIT ;  /* 0x000000000000794d */ /* 0x000fea0003800000 */
.L_x_7364:
        /* <DEDUP_REMOVED lines=17> */
.L_x_7368:
[----:B------:R-:W-:Y:S01]  /*7d50*/  IMAD.MOV.U32 R0, RZ, RZ, 0x7f ;  /* 0x0000007fff007424 */ /* 0x000fe200078e00ff */
[----:B------:R-:W-:-:S04]  /*7d60*/  ISETP.GT.U32.AND P0, PT, R2, 0x7f800000, PT ;  /* 0x7f8000000200780c */ /* 0x000fc80003f04070 */
[----:B------:R-:W-:-:S09]  /*7d70*/  SEL R0, R0, 0x7c, P0 ;  /* 0x0000007c00007807 */ /* 0x000fd20000000000 */
.L_x_7369:
[----:B------:R-:W-:Y:S05]  /*7d80*/  BSYNC B0 ;  /* 0x0000000000007941 */ /* 0x000fea0003800000 */
.L_x_7367:
[----:B------:R-:W-:-:S04]  /*7d90*/  LOP3.LUT R2, R3, 0x80000000, RZ, 0xc0, !PT ;  /* 0x8000000003027812 */ /* 0x000fc800078ec0ff */
[----:B------:R-:W-:-:S04]  /*7da0*/  SHF.R.U32.HI R3, RZ, 0x18, R2 ;  /* 0x00000018ff037819 */ /* 0x000fc80000011602 */
[----:B------:R-:W-:-:S05]  /*7db0*/  LOP3.LUT R3, R0, R3, RZ, 0xfc, !PT ;  /* 0x0000000300037212 */ /* 0x000fca00078efcff */
[----:B------:R-:W-:Y:S01]  /*7dc0*/  STG.E.U8 desc[UR36][R4.64], R3 ;  /* 0x0000000304007986 */ /* 0x000fe2000c101124 */
[----:B------:R-:W-:Y:S05]  /*7dd0*/  EXIT ;  /* 0x000000000000794d */ /* 0x000fea0003800000 */
.L_x_7363:
        /* <DEDUP_REMOVED lines=8> */
.L_x_7360:
        /* <DEDUP_REMOVED lines=11> */
.L_x_7372:
        /* <DEDUP_REMOVED lines=21> */
.L_x_7375:
[----:B------:R-:W-:-:S04]  /*8060*/  LOP3.LUT R2, R7, 0x80000000, RZ, 0xc0, !PT ;  /* 0x8000000007027812 */ /* 0x000fc800078ec0ff */
[----:B------:R-:W-:-:S04]  /*8070*/  SHF.R.U32.HI R3, RZ, 0x18, R2 ;  /* 0x00000018ff037819 */ /* 0x000fc80000011602 */
[----:B------:R-:W-:-:S04]  /*8080*/  LOP3.LUT R0, R0, R3, RZ, 0xfc, !PT ;  /* 0x0000000300007212 */ /* 0x000fc800078efcff */
[----:B------:R-:W-:-:S07]  /*8090*/  PRMT R2, R0, 0x7610, R2 ;  /* 0x0000761000027816 */ /* 0x000fce0000000002 */
.L_x_7374:
[----:B------:R-:W-:Y:S05]  /*80a0*/  BSYNC B0 ;  /* 0x0000000000007941 */ /* 0x000fea0003800000 */
.L_x_7373:
[----:B------:R-:W-:Y:S01]  /*80b0*/  STG.E.U8 desc[UR36][R4.64], R2 ;  /* 0x0000000204007986 */ /* 0x000fe2000c101124 */
[----:B------:R-:W-:Y:S05]  /*80c0*/  EXIT ;  /* 0x000000000000794d */ /* 0x000fea0003800000 */
.L_x_7371:
        /* <DEDUP_REMOVED lines=21> */
.L_x_7378:
[----:B------:R-:W-:-:S04]  /*8220*/  LOP3.LUT R2, R7, 0x80000000, RZ, 0xc0, !PT ;  /* 0x8000000007027812 */ /* 0x000fc800078ec0ff */
[----:B------:R-:W-:-:S04]  /*8230*/  SHF.R.U32.HI R3, RZ, 0x18, R2 ;  /* 0x00000018ff037819 */ /* 0x000fc80000011602 */
[----:B------:R-:W-:-:S04]  /*8240*/  LOP3.LUT R0, R0, R3, RZ, 0xfc, !PT ;  /* 0x0000000300007212 */ /* 0x000fc800078efcff */
[----:B------:R-:W-:-:S07]  /*8250*/  PRMT R2, R0, 0x7610, R2 ;  /* 0x0000761000027816 */ /* 0x000fce0000000002 */
.L_x_7377:
[----:B------:R-:W-:Y:S05]  /*8260*/  BSYNC B0 ;  /* 0x0000000000007941 */ /* 0x000fea0003800000 */
.L_x_7376:
[----:B------:R-:W-:Y:S01]  /*8270*/  STG.E.U8 desc[UR36][R4.64], R2 ;  /* 0x0000000204007986 */ /* 0x000fe2000c101124 */
[----:B------:R-:W-:Y:S05]  /*8280*/  EXIT ;  /* 0x000000000000794d */ /* 0x000fea0003800000 */
.L_x_7370:
        /* <DEDUP_REMOVED lines=26> */
.L_x_7353:
        /* <DEDUP_REMOVED lines=16> */
.L_x_7381:
[----:B------:R-:W-:Y:S05]  /*8530*/  EXIT ;  /* 0x000000000000794d */ /* 0x000fea0003800000 */
.L_x_7380:
[----:B------:R-:W0:Y:S02]  /*8540*/  F2I.U64.F64.TRUNC R16, R16 ;  /* 0x0000001000107311 */ /* 0x000e24000030d800 */
[----:B0-----:R-:W-:Y:S01]  /*8550*/  STG.E.64 desc[UR36][R4.64], R16 ;  /* 0x0000001004007986 */ /* 0x001fe2000c101b24 */
[----:B------:R-:W-:Y:S05]  /*8560*/  EXIT ;  /* 0x000000000000794d */ /* 0x000fea0003800000 */
.L_x_7379:
[----:B------:R-:W0:Y:S02]  /*8570*/  F2I.U32.F64.TRUNC R17, R16 ;  /* 0x0000001000117311 */ /* 0x000e24000030d000 */
[----:B0-----:R-:W-:Y:S01]  /*8580*/  STG.E desc[UR36][R4.64], R17 ;  /* 0x0000001104007986 */ /* 0x001fe2000c101924 */
[----:B------:R-:W-:Y:S05]  /*8590*/  EXIT ;  /* 0x000000000000794d */ /* 0x000fea0003800000 */
.L_x_7382:
        /* <DEDUP_REMOVED lines=14> */
.L_x_8080:


//--------------------- .text._ZN2at6native18elementwise_kernelILi128ELi2EZNS0_22gpu_kernel_impl_nocastINS0_13BUnaryFunctorIdddZZZNS0_20copysign_kernel_cudaERNS_18TensorIteratorBaseEENKUlvE_clEvENKUlvE_clEvEUlddE_EEEEvS5_RKT_EUliE_EEviT1_ --------------------------
	.section	.text._ZN2at6native18elementwise_kernelILi128ELi2EZNS0_22gpu_kernel_impl_nocastINS0_13BUnaryFunctorIdddZZZNS0_20copysign_kernel_cudaERNS_18TensorIteratorBaseEENKUlvE_clEvENKUlvE_clEvEUlddE_EEEEvS5_RKT_EUliE_EEviT1_,"ax",@progbits
	.align	128
        .global         _ZN2at6native18elementwise_kernelILi128ELi2EZNS0_22gpu_kernel_impl_nocastINS0_13BUnaryFunctorIdddZZZNS0_20copysign_kernel_cudaERNS_18TensorIteratorBaseEENKUlvE_clEvENKUlvE_clEvEUlddE_EEEEvS5_RKT_EUliE_EEviT1_
        .type           _ZN2at6native18elementwise_kernelILi128ELi2EZNS0_22gpu_kernel_impl_nocastINS0_13BUnaryFunctorIdddZZZNS0_20copysign_kernel_cudaERNS_18TensorIteratorBaseEENKUlvE_clEvENKUlvE_clEvEUlddE_EEEEvS5_RKT_EUliE_EEviT1_,@function
        .size           _ZN2at6native18elementwise_kernelILi128ELi2EZNS0_22gpu_kernel_impl_nocastINS0_13BUnaryFunctorIdddZZZNS0_20copysign_kernel_cudaERNS_18TensorIteratorBaseEENKUlvE_clEvENKUlvE_clEvEUlddE_EEEEvS5_RKT_EUliE_EEviT1_,(.L_x_8081 - _ZN2at6native18elementwise_kernelILi128ELi2EZNS0_22gpu_kernel_impl_nocastINS0_13BUnaryFunctorIdddZZZNS0_20copysign_kernel_cudaERNS_18TensorIteratorBaseEENKUlvE_clEvENKUlvE_clEvEUlddE_EEEEvS5_RKT_EUliE_EEviT1_)
        .other          _ZN2at6native18elementwise_kernelILi128ELi2EZNS0_22gpu_kernel_impl_nocastINS0_13BUnaryFunctorIdddZZZNS0_20copysign_kernel_cudaERNS_18TensorIteratorBaseEENKUlvE_clEvENKUlvE_clEvEUlddE_EEEEvS5_RKT_EUliE_EEviT1_,@"STO_CUDA_ENTRY STV_DEFAULT"
_ZN2at6native18elementwise_kernelILi128ELi2EZNS0_22gpu_kernel_impl_nocastINS0_13BUnaryFunctorIdddZZZNS0_20copysign_kernel_cudaERNS_18TensorIteratorBaseEENKUlvE_clEvENKUlvE_clEvEUlddE_EEEEvS5_RKT_EUliE_EEviT1_:
.text._ZN2at6native18elementwise_kernelILi128ELi2EZNS0_22gpu_kernel_impl_nocastINS0_13BUnaryFunctorIdddZZZNS0_20copysign_kernel_cudaERNS_18TensorIteratorBaseEENKUlvE_clEvENKUlvE_clEvEUlddE_EEEEvS5_RKT_EUliE_EEviT1_:
        /* <DEDUP_REMOVED lines=312> */
.L_x_7385:
[----:B------:R-:W-:Y:S01]  /*1380*/  ULDC.64 UR8, c[0x0][0x418] ;  /* 0x0001060000087ab9 */ /* 0x000fe20000000a00 */
[----:B------:R-:W0:Y:S01]  /*1390*/  LDC R9, c[0x0][0x42c] ;  /* 0x00010b00ff097b82 */ /* 0x000e220000000800 */
[----:B------:R-:W-:-:S04]  /*13a0*/  IADD3 R6, P0, R2, UR8, RZ ;  /* 0x0000000802067c10 */ /* 0x000fc8000ff1e0ff */
[----:B------:R-:W-:Y:S01]  /*13b0*/  IADD3.X R7, RZ, UR9, RZ, P0, !PT ;  /* 0x00000009ff077c10 */ /* 0x000fe200087fe4ff */
[----:B------:R-:W-:-:S04]  /*13c0*/  ULDC.64 UR8, c[0x0][0x410] ;  /* 0x0001040000087ab9 */ /* 0x000fc80000000a00 */
[----:B------:R-:W0:Y:S01]  /*13d0*/  LDG.E.64 R4, desc[UR4][R6.64] ;  /* 0x0000000406047981 */ /* 0x000e22000c1e1b00 */
[----:B------:R-:W-:-:S04]  /*13e0*/  IADD3 R2, P0, R3, UR8, RZ ;  /* 0x0000000803027c10 */ /* 0x000fc8000ff1e0ff */
[----:B------:R-:W-:Y:S02]  /*13f0*/  IADD3.X R3, RZ, UR9, RZ, P0, !PT ;  /* 0x00000009ff037c10 */ /* 0x000fe400087fe4ff */
[----:B0-----:R-:W-:Y:S02]  /*1400*/  LOP3.LUT R5, R5, 0x80000000, R9, 0xb8, !PT ;  /* 0x8000000005057812 */ /* 0x001fe400078eb809 */
[----:B------:R-:W-:-:S03]  /*1410*/  IADD3 R9, R0, 0x80, RZ ;  /* 0x0000008000097810 */ /* 0x000fc60007ffe0ff */
[----:B------:R0:W-:Y:S04]  /*1420*/  STG.E.64 desc[UR4][R2.64], R4 ;  /* 0x0000000402007986 */ /* 0x0001e8000c101b04 */
.L_x_7384:
[----:B------:R-:W-:Y:S05]  /*1430*/  BSYNC B0 ;  /* 0x0000000000007941 */ /* 0x000fea0003800000 */
.L_x_7383:
        /* <DEDUP_REMOVED lines=305> */
.L_x_7386:
        /* <DEDUP_REMOVED lines=8> */
[----:B0-----:R-:W-:-:S05]  /*27d0*/  LOP3.LUT R5, R5, 0x80000000, R9, 0xb8, !PT ;  /* 0x8000000005057812 */ /* 0x001fca00078eb809 */
[----:B------:R-:W-:Y:S01]  /*27e0*/  STG.E.64 desc[UR4][R2.64], R4 ;  /* 0x0000000402007986 */ /* 0x000fe2000c101b04 */
[----:B------:R-:W-:Y:S05]  /*27f0*/  EXIT ;  /* 0x000000000000794d */ /* 0x000fea0003800000 */
.L_x_7387:
        /* <DEDUP_REMOVED lines=16> */
.L_x_8081:


//--------------------- .text._ZN2at6native27unrolled_elementwise_kernelINS0_13BUnaryFunctorIdddZZZNS0_20copysign_kernel_cudaERNS_18TensorIteratorBaseEENKUlvE_clEvENKUlvE_clEvEUlddE_EESt5arrayIPcLm2EELi4E23TrivialOffsetCalculatorILi1EjESD_NS0_6memory15LoadWithoutCastENSE_16StoreWithoutCastEEEviT_T0_T2_T3_T4_T5_ --------------------------
	.section	.text._ZN2at6native27unrolled_elementwise_kernelINS0_13BUnaryFunctorIdddZZZNS0_20copysign_kernel_cudaERNS_18TensorIteratorBaseEENKUlvE_clEvENKUlvE_clEvEUlddE_EESt5arrayIPcLm2EELi4E23TrivialOffsetCalculatorILi1EjESD_NS0_6memory15LoadWithoutCastENSE_16StoreWithoutCastEEEviT_T0_T2_T3_T4_T5_,"ax",@progbits
	.align	128
        .global         _ZN2at6native27unrolled_elementwise_kernelINS0_13BUnaryFunctorIdddZZZNS0_20copysign_kernel_cudaERNS_18TensorIteratorBaseEENKUlvE_clEvENKUlvE_clEvEUlddE_EESt5arrayIPcLm2EELi4E23TrivialOffsetCalculatorILi1EjESD_NS0_6memory15LoadWithoutCastENSE_16StoreWithoutCastEEEviT_T0_T2_T3_T4_T5_
        .type           _ZN2at6native27unrolled_elementwise_kernelINS0_13BUnaryFunctorIdddZZZNS0_20copysign_kernel_cudaERNS_18TensorIteratorBaseEENKUlvE_clEvENKUlvE_clEvEUlddE_EESt5arrayIPcLm2EELi4E23TrivialOffsetCalculatorILi1EjESD_NS0_6memory15LoadWithoutCastENSE_16StoreWithoutCastEEEviT_T0_T2_T3_T4_T5_,@function
        .size           _ZN2at6native27unrolled_elementwise_kernelINS0_13BUnaryFunctorIdddZZZNS0_20copysign_kernel_cudaERNS_18TensorIteratorBaseEENKUlvE_clEvENKUlvE_clEvEUlddE_EESt5arrayIPcLm2EELi4E23TrivialOffsetCalculatorILi1EjESD_NS0_6memory15LoadWithoutCastENSE_16StoreWithoutCastEEEviT_T0_T2_T3_T4_T5_,(.L_x_8082 - _ZN2at6native27unrolled_elementwise_kernelINS0_13BUnaryFunctorIdddZZZNS0_20copysign_kernel_cudaERNS_18TensorIteratorBaseEENKUlvE_clEvENKUlvE_clEvEUlddE_EESt5arrayIPcLm2EELi4E23TrivialOffsetCalculatorILi1EjESD_NS0_6memory15LoadWithoutCastENSE_16StoreWithoutCastEEEviT_T0_T2_T3_T4_T5_)
        .other          _ZN2at6native27unrolled_elementwise_kernelINS0_13BUnaryFunctorIdddZZZNS0_20copysign_kernel_cudaERNS_18TensorIteratorBaseEENKUlvE_clEvENKUlvE_clEvEUlddE_EESt5arrayIPcLm2EELi4E23TrivialOffsetCalculatorILi1EjESD_NS0_6memory15LoadWithoutCastENSE_16StoreWithoutCastEEEviT_T0_T2_T3_T4_T5_,@"STO_CUDA_ENTRY STV_DEFAULT"
_ZN2at6native27unrolled_elementwise_kernelINS0_13BUnaryFunctorIdddZZZNS0_20copysign_kernel_cudaERNS_18TensorIteratorBaseEENKUlvE_clEvENKUlvE_clEvEUlddE_EESt5arrayIPcLm2EELi4E23TrivialOffsetCalculatorILi1EjESD_NS0_6memory15LoadWithoutCastENSE_16StoreWithoutCastEEEviT_T0_T2_T3_T4_T5_:
.text._ZN2at6native27unrolled_elementwise_kernelINS0_13BUnaryFunctorIdddZZZNS0_20copysign_kernel_cudaERNS_18TensorIteratorBaseEENKUlvE_clEvENKUlvE_clEvEUlddE_EESt5arrayIPcLm2EELi4E23TrivialOffsetCalculatorILi1EjESD_NS0_6memory15LoadWithoutCastENSE_16StoreWithoutCastEEEviT_T0_T2_T3_T4_T5_:
[----:B------:R-:W-:Y:S01]  /*0000*/  LDC R1, c[0x0][0x28] ;  /* 0x00000a00ff017b82 */ /* 0x000fe20000000800 */
[----:B------:R-:W0:Y:S07]  /*0010*/  S2R R0, SR_CTAID.X ;  /* 0x0000000000007919 */ /* 0x000e2e0000002500 */
[----:B------:R-:W0:Y:S01]  /*0020*/  LDC R3, c[0x0][0x210] ;  /* 0x00008400ff037b82 */ /* 0x000e220000000800 */
[----:B------:R-:W-:Y:S01]  /*0030*/  ULDC.64 UR4, c[0x0][0x208] ;  /* 0x0000820000047ab9 */ /* 0x000fe20000000a00 */
[----:B------:R-:W1:Y:S06]  /*0040*/  S2R R7, SR_TID.X ;  /* 0x0000000000077919 */ /* 0x000e6c0000002100 */
[----:B------:R-:W2:Y:S01]  /*0050*/  LDC R13, c[0x0][0x224] ;  /* 0x00008900ff0d7b82 */ /* 0x000ea20000000800 */
[----:B0-----:R-:W-:-:S02]  /*0060*/  IMAD R6, R0, -0x200, R3 ;  /* 0xfffffe0000067824 */ /* 0x001fc400078e0203 */
[----:B-1----:R-:W-:-:S03]  /*0070*/  VIADD R12, R7, 0x80 ;  /* 0x00000080070c7836 */ /* 0x002fc60000000000 */
[----:B------:R-:W-:Y:S01]  /*0080*/  ISETP.GE.AND P0, PT, R7, R6, PT ;  /* 0x000000060700720c */ /* 0x000fe20003f06270 */
[----:B------:R-:W-:-:S12]  /*0090*/  IMAD.MOV.U32 R5, RZ, RZ, R7 ;  /* 0x000000ffff057224 */ /* 0x000fd800078e0007 */
[----:B------:R-:W-:Y:S01]  /*00a0*/  @!P0 MOV R5, R12 ;  /* 0x0000000c00058202 */ /* 0x000fe20000000f00 */
[----:B------:R-:W0:Y:S01]  /*00b0*/  @!P0 LDC.64 R16, c[0x0][0x230] ;  /* 0x00008c00ff108b82 */ /* 0x000e220000000a00 */
[----:B------:R-:W-:Y:S02]  /*00c0*/  @!P0 LEA R9, R0, R7, 0x9 ;  /* 0x0000000700098211 */ /* 0x000fe400078e48ff */
[----:B------:R-:W-:-:S13]  /*00d0*/  ISETP.GE.AND P1, PT, R5, R6, PT ;  /* 0x000000060500720c */ /* 0x000fda0003f26270 */
[----:B------:R-:W1:Y:S01]  /*00e0*/  @!P1 LDC.64 R14, c[0x0][0x230] ;  /* 0x00008c00ff0e9b82 */ /* 0x000e620000000a00 */
[----:B------:R-:W-:Y:S02]  /*00f0*/  @!P1 IMAD R11, R0, 0x200, R5 ;  /* 0x00000200000b9824 */ /* 0x000fe400078e0205 */
[----:B------:R-:W-:-:S05]  /*0100*/  @!P1 VIADD R5, R5, 0x80 ;  /* 0x0000008005059836 */ /* 0x000fca0000000000 */
[----:B------:R-:W-:Y:S01]  /*0110*/  ISETP.GE.AND P2, PT, R5, R6, PT ;  /* 0x000000060500720c */ /* 0x000fe20003f46270 */
[----:B0-----:R-:W-:Y:S01]  /*0120*/  @!P0 IMAD.WIDE.U32 R16, R9, 0x8, R16 ;  /* 0x0000000809108825 */ /* 0x001fe200078e0010 */
[----:B------:R-:W-:-:S11]  /*0130*/  CS2R R8, SRZ ;  /* 0x0000000000087805 */ /* 0x000fd6000001ff00 */
[----:B------:R-:W0:Y:S01]  /*0140*/  @!P2 LDC.64 R2, c[0x0][0x230] ;  /* 0x00008c00ff02ab82 */ /* 0x000e220000000a00 */
[----:B------:R-:W-:Y:S02]  /*0150*/  @!P2 IMAD R21, R0, 0x200, R5 ;  /* 0x000002000015a824 */ /* 0x000fe400078e0205 */
[----:B-1----:R-:W-:Y:S01]  /*0160*/  @!P1 IMAD.WIDE.U32 R14, R11, 0x8, R14 ;  /* 0x000000080b0e9825 */ /* 0x002fe200078e000e */
[----:B------:R-:W-:-:S04]  /*0170*/  CS2R R10, SRZ ;  /* 0x00000000000a7805 */ /* 0x000fc8000001ff00 */
[----:B------:R-:W3:Y:S04]  /*0180*/  @!P1 LDG.E.64 R8, desc[UR4][R14.64] ;  /* 0x000000040e089981 */ /* 0x000ee8000c1e1b00 */
[----:B------:R1:W2:Y:S01]  /*0190*/  @!P0 LDG.E.64 R10, desc[UR4][R16.64] ;  /* 0x00000004100a8981 */ /* 0x0002a2000c1e1b00 */
[----:B------:R-:W-:Y:S02]  /*01a0*/  @!P2 VIADD R5, R5, 0x80 ;  /* 0x000000800505a836 */ /* 0x000fe40000000000 */
[----:B0-----:R-:W-:Y:S01]  /*01b0*/  @!P2 IMAD.WIDE.U32 R20, R21, 0x8, R2 ;  /* 0x000000081514a825 */ /* 0x001fe200078e0002 */
[----:B------:R-:W-:Y:S01]  /*01c0*/  CS2R R2, SRZ ;  /* 0x0000000000027805 */ /* 0x000fe2000001ff00 */
[----:B-1----:R-:W0:Y:S05]  /*01d0*/  @!P0 LDC.64 R16, c[0x0][0x228] ;  /* 0x00008a00ff108b82 */ /* 0x002e2a0000000a00 */
[----:B------:R-:W4:Y:S01]  /*01e0*/  @!P2 LDG.E.64 R2, desc[UR4][R20.64] ;  /* 0x000000041402a981 */ /* 0x000f22000c1e1b00 */
[----:B------:R-:W-:-:S13]  /*01f0*/  ISETP.GE.AND P1, PT, R5, R6, PT ;  /* 0x000000060500720c */ /* 0x000fda0003f26270 */
[----:B------:R-:W1:Y:S01]  /*0200*/  @!P1 LDC.64 R18, c[0x0][0x230] ;  /* 0x00008c00ff129b82 */ /* 0x000e620000000a00 */
[C---:B------:R-:W-:Y:S01]  /*0210*/  @!P1 LEA R5, R0.reuse, R5, 0x9 ;  /* 0x0000000500059211 */ /* 0x040fe200078e48ff */
[--C-:B------:R-:W-:Y:S02]  /*0220*/  IMAD.MOV.U32 R15, RZ, RZ, R7.reuse ;  /* 0x000000ffff0f7224 */ /* 0x100fe400078e0007 */
[----:B------:R-:W-:-:S04]  /*0230*/  @!P0 IMAD R7, R0, 0x200, R7 ;  /* 0x0000020000078824 */ /* 0x000fc800078e0207 */
[----:B0-----:R-:W-:Y:S01]  /*0240*/  @!P0 IMAD.WIDE.U32 R16, R7, 0x8, R16 ;  /* 0x0000000807108825 */ /* 0x001fe200078e0010 */
[----:B------:R-:W-:-:S03]  /*0250*/  @!P0 MOV R15, R12 ;  /* 0x0000000c000f8202 */ /* 0x000fc60000000f00 */
[----:B-1----:R-:W-:Y:S01]  /*0260*/  @!P1 IMAD.WIDE.U32 R18, R5, 0x8, R18 ;  /* 0x0000000805129825 */ /* 0x002fe200078e0012 */
[----:B------:R-:W-:-:S06]  /*0270*/  CS2R R4, SRZ ;  /* 0x0000000000047805 */ /* 0x000fcc000001ff00 */
[----:B------:R0:W5:Y:S01]  /*0280*/  @!P1 LDG.E.64 R4, desc[UR4][R18.64] ;  /* 0x0000000412049981 */ /* 0x000162000c1e1b00 */
[----:B------:R-:W-:Y:S01]  /*0290*/  ISETP.GE.AND P1, PT, R15, R6, PT ;  /* 0x000000060f00720c */ /* 0x000fe20003f26270 */
[----:B------:R-:W-:Y:S01]  /*02a0*/  BSSY B0, `(.L_x_7388) ;  /* 0x0000010000007945 */ /* 0x000fe20003800000 */
[----:B--2---:R-:W-:-:S05]  /*02b0*/  LOP3.LUT R11, R11, 0x80000000, R13, 0xb8, !PT ;  /* 0x800000000b0b7812 */ /* 0x004fca00078eb80d */
[----:B------:R0:W-:Y:S01]  /*02c0*/  @!P0 STG.E.64 desc[UR4][R16.64], R10 ;  /* 0x0000000a10008986 */ /* 0x0001e2000c101b04 */
[--C-:B---3--:R-:W-:Y:S02]  /*02d0*/  LOP3.LUT R9, R9, 0x80000000, R13.reuse, 0xb8, !PT ;  /* 0x8000000009097812 */ /* 0x108fe400078eb80d */
[----:B----4-:R-:W-:-:S03]  /*02e0*/  LOP3.LUT R3, R3, 0x80000000, R13, 0xb8, !PT ;  /* 0x8000000003037812 */ /* 0x010fc600078eb80d */
        /* <DEDUP_REMOVED lines=9> */
[----:B------:R0:W-:Y:S04]  /*0380*/  STG.E.64 desc[UR4][R10.64], R8 ;  /* 0x000000080a007986 */ /* 0x0001e8000c101b04 */
[----:B------:R0:W-:Y:S02]  /*0390*/  @!P0 STG.E.64 desc[UR4][R16.64], R2 ;  /* 0x0000000210008986 */ /* 0x0001e4000c101b04 */
.L_x_7389:
[----:B------:R-:W-:Y:S05]  /*03a0*/  BSYNC B0 ;  /* 0x0000000000007941 */ /* 0x000fea0003800000 */
.L_x_7388:
[----:B------:R-:W-:-:S13]  /*03b0*/  ISETP.GE.AND P0, PT, R15, R6, PT ;  /* 0x000000060f00720c */ /* 0x000fda0003f06270 */
[----:B------:R-:W-:Y:S05]  /*03c0*/  @P0 EXIT ;  /* 0x000000000000094d */ /* 0x000fea0003800000 */
[----:B0-----:R-:W0:Y:S01]  /*03d0*/  LDC.64 R2, c[0x0][0x228] ;  /* 0x00008a00ff027b82 */ /* 0x001e220000000a00 */
[----:B------:R-:W-:Y:S02]  /*03e0*/  LEA R15, R0, R15, 0x9 ;  /* 0x0000000f000f7211 */ /* 0x000fe400078e48ff */
[----:B-----5:R-:W-:-:S03]  /*03f0*/  LOP3.LUT R5, R5, 0x80000000, R13, 0xb8, !PT ;  /* 0x8000000005057812 */ /* 0x020fc600078eb80d */
[----:B0-----:R-:W-:-:S05]  /*0400*/  IMAD.WIDE.U32 R2, R15, 0x8, R2 ;  /* 0x000000080f027825 */ /* 0x001fca00078e0002 */
[----:B------:R-:W-:Y:S01]  /*0410*/  STG.E.64 desc[UR4][R2.64], R4 ;  /* 0x0000000402007986 */ /* 0x000fe2000c101b04 */
[----:B------:R-:W-:Y:S05]  /*0420*/  EXIT ;  /* 0x000000000000794d */ /* 0x000fea0003800000 */
.L_x_7390:
        /* <DEDUP_REMOVED lines=13> */
.L_x_8082:


//--------------------- .text._ZN2at6native29vectorized_elementwise_kernelILi2ENS0_13BUnaryFunctorIdddZZZNS0_20copysign_kernel_cudaERNS_18TensorIteratorBaseEENKUlvE_clEvENKUlvE_clEvEUlddE_EESt5arrayIPcLm2EEEEviT0_T1_ --------------------------
	.section	.text._ZN2at6native29vectorized_elementwise_kernelILi2ENS0_13BUnaryFunctorIdddZZZNS0_20copysign_kernel_cudaERNS_18TensorIteratorBaseEENKUlvE_clEvENKUlvE_clEvEUlddE_EESt5arrayIPcLm2EEEEviT0_T1_,"ax",@progbits
	.align	128
        .global         _ZN2at6native29vectorized_elementwise_kernelILi2ENS0_13BUnaryFunctorIdddZZZNS0_20copysign_kernel_cudaERNS_18TensorIteratorBaseEENKUlvE_clEvENKUlvE_clEvEUlddE_EESt5arrayIPcLm2EEEEviT0_T1_
        .type           _ZN2at6native29vectorized_elementwise_kernelILi2ENS0_13BUnaryFunctorIdddZZZNS0_20copysign_kernel_cudaERNS_18TensorIteratorBaseEENKUlvE_clEvENKUlvE_clEvEUlddE_EESt5arrayIPcLm2EEEEviT0_T1_,@function
        .size           _ZN2at6native29vectorized_elementwise_kernelILi2ENS0_13BUnaryFunctorIdddZZZNS0_20copysign_kernel_cudaERNS_18TensorIteratorBaseEENKUlvE_clEvENKUlvE_clEvEUlddE_EESt5arrayIPcLm2EEEEviT0_T1_,(.L_x_8083 - _ZN2at6native29vectorized_elementwise_kernelILi2ENS0_13BUnaryFunctorIdddZZZNS0_20copysign_kernel_cudaERNS_18TensorIteratorBaseEENKUlvE_clEvENKUlvE_clEvEUlddE_EESt5arrayIPcLm2EEEEviT0_T1_)
        .other          _ZN2at6native29vectorized_elementwise_kernelILi2ENS0_13BUnaryFunctorIdddZZZNS0_20copysign_kernel_cudaERNS_18TensorIteratorBaseEENKUlvE_clEvENKUlvE_clEvEUlddE_EESt5arrayIPcLm2EEEEviT0_T1_,@"STO_CUDA_ENTRY STV_DEFAULT"
_ZN2at6native29vectorized_elementwise_kernelILi2ENS0_13BUnaryFunctorIdddZZZNS0_20copysign_kernel_cudaERNS_18TensorIteratorBaseEENKUlvE_clEvENKUlvE_clEvEUlddE_EESt5arrayIPcLm2EEEEviT0_T1_:
.text._ZN2at6native29vectorized_elementwise_kernelILi2ENS0_13BUnaryFunctorIdddZZZNS0_20copysign_kernel_cudaERNS_18TensorIteratorBaseEENKUlvE_clEvENKUlvE_clEvEUlddE_EESt5arrayIPcLm2EEEEviT0_T1_:
        /* <DEDUP_REMOVED lines=15> */
[----:B------:R-:W4:Y:S04]  /*00f0*/  LDG.E.128 R4, desc[UR4][R22.64+0x800] ;  /* 0x0008000416047981 */ /* 0x000f28000c1e1d00 */
[----:B------:R-:W5:Y:S04]  /*0100*/  LDG.E.128 R8, desc[UR4][R22.64+0x1000] ;  /* 0x0010000416087981 */ /* 0x000f68000c1e1d00 */
[----:B------:R-:W5:Y:S01]  /*0110*/  LDG.E.128 R12, desc[UR4][R22.64+0x1800] ;  /* 0x00180004160c7981 */ /* 0x000f62000c1e1d00 */
[----:B--2---:R-:W-:-:S04]  /*0120*/  IMAD.WIDE.U32 R24, R3, 0x8, R24 ;  /* 0x0000000803187825 */ /* 0x004fc800078e0018 */
[----:B------:R-:W-:Y:S01]  /*0130*/  IMAD.WIDE R2, R2, 0x10, R24 ;  /* 0x0000001002027825 */ /* 0x000fe200078e0218 */
[--C-:B---3--:R-:W-:Y:S02]  /*0140*/  LOP3.LUT R19, R19, 0x80000000, R21.reuse, 0xb8, !PT ;  /* 0x8000000013137812 */ /* 0x108fe400078eb815 */
[--C-:B------:R-:W-:Y:S02]  /*0150*/  LOP3.LUT R17, R17, 0x80000000, R21.reuse, 0xb8, !PT ;  /* 0x8000000011117812 */ /* 0x100fe400078eb815 */
[--C-:B----4-:R-:W-:Y:S02]  /*0160*/  LOP3.LUT R7, R7, 0x80000000, R21.reuse, 0xb8, !PT ;  /* 0x8000000007077812 */ /* 0x110fe400078eb815 */
[--C-:B------:R-:W-:Y:S01]  /*0170*/  LOP3.LUT R5, R5, 0x80000000, R21.reuse, 0xb8, !PT ;  /* 0x8000000005057812 */ /* 0x100fe200078eb815 */
[----:B------:R-:W-:Y:S01]  /*0180*/  STG.E.128 desc[UR4][R2.64], R16 ;  /* 0x0000001002007986 */ /* 0x000fe2000c101d04 */
[--C-:B-----5:R-:W-:Y:S02]  /*0190*/  LOP3.LUT R11, R11, 0x80000000, R21.reuse, 0xb8, !PT ;  /* 0x800000000b0b7812 */ /* 0x120fe400078eb815 */
[--C-:B------:R-:W-:Y:S01]  /*01a0*/  LOP3.LUT R9, R9, 0x80000000, R21.reuse, 0xb8, !PT ;  /* 0x8000000009097812 */ /* 0x100fe200078eb815 */
[----:B------:R-:W-:Y:S01]  /*01b0*/  STG.E.128 desc[UR4][R2.64+0x800], R4 ;  /* 0x0008000402007986 */ /* 0x000fe2000c101d04 */
[----:B------:R-:W-:-:S02]  /*01c0*/  LOP3.LUT R15, R15, 0x80000000, R21, 0xb8, !PT ;  /* 0x800000000f0f7812 */ /* 0x000fc400078eb815 */
[----:B------:R-:W-:Y:S01]  /*01d0*/  LOP3.LUT R21, R13, 0x80000000, R21, 0xb8, !PT ;  /* 0x800000000d157812 */ /* 0x000fe200078eb815 */
[----:B------:R-:W-:Y:S04]  /*01e0*/  STG.E.128 desc[UR4][R2.64+0x1000], R8 ;  /* 0x0010000802007986 */ /* 0x000fe8000c101d04 */
[----:B------:R-:W-:-:S05]  /*01f0*/  IMAD.MOV.U32 R13, RZ, RZ, R21 ;  /* 0x000000ffff0d7224 */ /* 0x000fca00078e0015 */
[----:B------:R-:W-:Y:S01]  /*0200*/  STG.E.128 desc[UR4][R2.64+0x1800], R12 ;  /* 0x0018000c02007986 */ /* 0x000fe2000c101d04 */
[----:B------:R-:W-:Y:S05]  /*0210*/  EXIT ;  /* 0x000000000000794d */ /* 0x000fea0003800000 */
.L_x_7391:
[----:B------:R-:W0:Y:S02]  /*0220*/  S2R R4, SR_TID.X ;  /* 0x0000000000047919 */ /* 0x000e240000002100 */
[C---:B0-----:R-:W-:Y:S01]  /*0230*/  ISETP.GE.AND P0, PT, R4.reuse, R5, PT ;  /* 0x000000050400720c */ /* 0x041fe20003f06270 */
[----:B------:R-:W-:Y:S02]  /*0240*/  VIADD R2, R4, 0x80 ;  /* 0x0000008004027836 */ /* 0x000fe40000000000 */
[----:B------:R-:W-:-:S10]  /*0250*/  IMAD.MOV.U32 R0, RZ, RZ, R4 ;  /* 0x000000ffff007224 */ /* 0x000fd400078e0004 */
[----:B------:R-:W-:Y:S01]  /*0260*/  @!P0 MOV R0, R2 ;  /* 0x0000000200008202 */ /* 0x000fe20000000f00 */
[----:B------:R-:W0:Y:S03]  /*0270*/  @!P0 LDC.64 R20, c[0x0][0x230] ;  /* 0x00008c00ff148b82 */ /* 0x000e260000000a00 */
[----:B------:R-:W-:-:S13]  /*0280*/  ISETP.GE.AND P6, PT, R0, R5, PT ;  /* 0x000000050000720c */ /* 0x000fda0003fc6270 */
[----:B------:R-:W-:Y:S01]  /*0290*/  @!P6 IMAD.IADD R7, R3, 0x1, R0 ;  /* 0x000000010307e824 */ /* 0x000fe200078e0200 */
[----:B------:R-:W1:Y:S01]  /*02a0*/  @!P6 LDC.64 R24, c[0x0][0x230] ;  /* 0x00008c00ff18eb82 */ /* 0x000e620000000a00 */
[----:B------:R-:W-:-:S05]  /*02b0*/  @!P6 VIADD R0, R0, 0x80 ;  /* 0x000000800000e836 */ /* 0x000fca0000000000 */
[----:B------:R-:W-:-:S13]  /*02c0*/  ISETP.GE.AND P5, PT, R0, R5, PT ;  /* 0x000000050000720c */ /* 0x000fda0003fa6270 */
[----:B------:R-:W-:Y:S01]  /*02d0*/  @!P5 IMAD.IADD R11, R3, 0x1, R0 ;  /* 0x00000001030bd824 */ /* 0x000fe200078e0200 */
[----:B------:R-:W-:Y:S01]  /*02e0*/  @!P5 IADD3 R0, R0, 0x80, RZ ;  /* 0x000000800000d810 */ /* 0x000fe20007ffe0ff */
[----:B------:R-:W2:Y:S03]  /*02f0*/  @!P5 LDC.64 R16, c[0x0][0x230] ;  /* 0x00008c00ff10db82 */ /* 0x000ea60000000a00 */
[----:B------:R-:W-:Y:S01]  /*0300*/  ISETP.GE.AND P4, PT, R0, R5, PT ;  /* 0x000000050000720c */ /* 0x000fe20003f86270 */
[----:B-1----:R-:W-:Y:S01]  /*0310*/  @!P6 IMAD.WIDE.U32 R24, R7, 0x8, R24 ;  /* 0x000000080718e825 */ /* 0x002fe200078e0018 */
[----:B------:R-:W-:-:S06]  /*0320*/  CS2R R6, SRZ ;  /* 0x0000000000067805 */ /* 0x000fcc000001ff00 */
[----:B------:R1:W3:Y:S05]  /*0330*/  @!P6 LDG.E.64 R6, desc[UR4][R24.64] ;  /* 0x000000041806e981 */ /* 0x0002ea000c1e1b00 */
[----:B------:R-:W-:Y:S01]  /*0340*/  @!P4 IMAD.IADD R15, R3, 0x1, R0 ;  /* 0x00000001030fc824 */ /* 0x000fe200078e0200 */
[----:B------:R-:W4:Y:S01]  /*0350*/  @!P4 LDC.64 R12, c[0x0][0x230] ;  /* 0x00008c00ff0ccb82 */ /* 0x000f220000000a00 */
[----:B------:R-:W-:-:S05]  /*0360*/  @!P4 VIADD R0, R0, 0x80 ;  /* 0x000000800000c836 */ /* 0x000fca0000000000 */
[----:B------:R-:W-:-:S13]  /*0370*/  ISETP.GE.AND P3, PT, R0, R5, PT ;  /* 0x000000050000720c */ /* 0x000fda0003f66270 */
[----:B------:R-:W-:Y:S01]  /*0380*/  @!P3 IMAD.IADD R9, R3, 0x1, R0 ;  /* 0x000000010309b824 */ /* 0x000fe200078e0200 */
[----:B------:R-:W-:Y:S01]  /*0390*/  @!P3 IADD3 R0, R0, 0x80, RZ ;  /* 0x000000800000b810 */ /* 0x000fe20007ffe0ff */
[----:B--2---:R-:W-:Y:S01]  /*03a0*/  @!P5 IMAD.WIDE.U32 R16, R11, 0x8, R16 ;  /* 0x000000080b10d825 */ /* 0x004fe200078e0010 */
[----:B------:R-:W2:Y:S02]  /*03b0*/  @!P3 LDC.64 R22, c[0x0][0x230] ;  /* 0x00008c00ff16bb82 */ /* 0x000ea40000000a00 */
[----:B------:R-:W-:-:S13]  /*03c0*/  ISETP.GE.AND P2, PT, R0, R5, PT ;  /* 0x000000050000720c */ /* 0x000fda0003f46270 */
[----:B------:R-:W-:Y:S01]  /*03d0*/  @!P2 IMAD.IADD R27, R3, 0x1, R0 ;  /* 0x00000001031ba824 */ /* 0x000fe200078e0200 */
[----:B------:R-:W5:Y:S01]  /*03e0*/  @!P2 LDC.64 R18, c[0x0][0x230] ;  /* 0x00008c00ff12ab82 */ /* 0x000f620000000a00 */
[----:B------:R-:W-:-:S05]  /*03f0*/  @!P2 VIADD R0, R0, 0x80 ;  /* 0x000000800000a836 */ /* 0x000fca0000000000 */
[----:B------:R-:W-:Y:S01]  /*0400*/  ISETP.GE.AND P1, PT, R0, R5, PT ;  /* 0x000000050000720c */ /* 0x000fe20003f26270 */
[----:B----4-:R-:W-:Y:S01]  /*0410*/  @!P4 IMAD.WIDE.U32 R12, R15, 0x8, R12 ;  /* 0x000000080f0cc825 */ /* 0x010fe200078e000c */
[----:B------:R-:W-:Y:S02]  /*0420*/  CS2R R14, SRZ ;  /* 0x00000000000e7805 */ /* 0x000fe4000001ff00 */
[----:B------:R-:W-:Y:S01]  /*0430*/  CS2R R10, SRZ ;  /* 0x00000000000a7805 */ /* 0x000fe2000001ff00 */
[----:B-1----:R-:W-:-:S03]  /*0440*/  @!P0 IMAD.IADD R25, R3, 0x1, R4 ;  /* 0x0000000103198824 */ /* 0x002fc600078e0204 */
[----:B------:R1:W4:Y:S04]  /*0450*/  @!P5 LDG.E.64 R14, desc[UR4][R16.64] ;  /* 0x00000004100ed981 */ /* 0x000328000c1e1b00 */
[----:B------:R2:W4:Y:S01]  /*0460*/  @!P4 LDG.E.64 R10, desc[UR4][R12.64] ;  /* 0x000000040c0ac981 */ /* 0x000522000c1e1b00 */
[----:B------:R-:W-:Y:S01]  /*0470*/  @!P1 IMAD.IADD R29, R3, 0x1, R0 ;  /* 0x00000001031d9824 */ /* 0x000fe200078e0200 */
[----:B------:R-:W-:-:S04]  /*0480*/  @!P1 IADD3 R0, R0, 0x80, RZ ;  /* 0x0000008000009810 */ /* 0x000fc80007ffe0ff */
[----:B------:R-:W-:Y:S01]  /*0490*/  ISETP.GE.AND P6, PT, R0, R5, PT ;  /* 0x000000050000720c */ /* 0x000fe20003fc6270 */
[----:B-1----:R-:W1:Y:S01]  /*04a0*/  @!P1 LDC.64 R16, c[0x0][0x230] ;  /* 0x00008c00ff109b82 */ /* 0x002e620000000a00 */
[----:B0-----:R-:W-:Y:S01]  /*04b0*/  @!P0 IMAD.WIDE.U32 R20, R25, 0x8, R20 ;  /* 0x0000000819148825 */ /* 0x001fe200078e0014 */
[----:B------:R-:W-:-:S06]  /*04c0*/  CS2R R24, SRZ ;  /* 0x0000000000187805 */ /* 0x000fcc000001ff00 */
[----:B------:R0:W4:Y:S04]  /*04d0*/  @!P0 LDG.E.64 R24, desc[UR4][R20.64] ;  /* 0x0000000414188981 */ /* 0x000128000c1e1b00 */
[----:B--2---:R-:W2:Y:S01]  /*04e0*/  @!P6 LDC.64 R12, c[0x0][0x230] ;  /* 0x00008c00ff0ceb82 */ /* 0x004ea20000000a00 */
[----:B-----5:R-:W-:Y:S01]  /*04f0*/  @!P2 IMAD.WIDE.U32 R18, R27, 0x8, R18 ;  /* 0x000000081b12a825 */ /* 0x020fe200078e0012 */
[----:B------:R-:W-:-:S03]  /*0500*/  CS2R R26, SRZ ;  /* 0x00000000001a7805 */ /* 0x000fc6000001ff00 */
[----:B------:R-:W-:Y:S02]  /*0510*/  @!P6 IMAD.IADD R0, R3, 0x1, R0 ;  /* 0x000000010300e824 */ /* 0x000fe400078e0200 */
[----:B------:R-:W-:Y:S01]  /*0520*/  @!P3 IMAD.WIDE.U32 R22, R9, 0x8, R22 ;  /* 0x000000080916b825 */ /* 0x000fe200078e0016 */
[----:B------:R2:W5:Y:S01]  /*0530*/  @!P2 LDG.E.64 R26, desc[UR4][R18.64] ;  /* 0x00000004121aa981 */ /* 0x000562000c1e1b00 */
[----:B------:R-:W-:Y:S01]  /*0540*/  CS2R R8, SRZ ;  /* 0x0000000000087805 */ /* 0x000fe2000001ff00 */
[----:B0-----:R-:W0:Y:S01]  /*0550*/  @!P0 LDC.64 R20, c[0x0][0x228] ;  /* 0x00008a00ff148b82 */ /* 0x001e220000000a00 */
[----:B-1----:R-:W-:Y:S01]  /*0560*/  @!P1 IMAD.WIDE.U32 R28, R29, 0x8, R16 ;  /* 0x000000081d1c9825 */ /* 0x002fe200078e0010 */
[----:B------:R-:W-:-:S03]  /*0570*/  CS2R R16, SRZ ;  /* 0x0000000000107805 */ /* 0x000fc6000001ff00 */
[----:B------:R1:W5:Y:S01]  /*0580*/  @!P3 LDG.E.64 R8, desc[UR4][R22.64] ;  /* 0x000000041608b981 */ /* 0x000362000c1e1b00 */
[----:B--2---:R-:W-:Y:S01]  /*0590*/  @!P6 IMAD.WIDE.U32 R18, R0, 0x8, R12 ;  /* 0x000000080012e825 */ /* 0x004fe200078e000c */
[----:B------:R-:W-:Y:S01]  /*05a0*/  CS2R R12, SRZ ;  /* 0x00000000000c7805 */ /* 0x000fe2000001ff00 */
[----:B-1----:R-:W3:Y:S03]  /*05b0*/  LDC R23, c[0x0][0x224] ;  /* 0x00008900ff177b82 */ /* 0x002ee60000000800 */
[----:B------:R-:W2:Y:S04]  /*05c0*/  @!P6 LDG.E.64 R16, desc[UR4][R18.64] ;  /* 0x000000041210e981 */ /* 0x000ea8000c1e1b00 */
[----:B------:R-:W2:Y:S01]  /*05d0*/  @!P1 LDG.E.64 R12, desc[UR4][R28.64] ;  /* 0x000000041c0c9981 */ /* 0x000ea2000c1e1b00 */
[----:B------:R-:W-:Y:S01]  /*05e0*/  @!P0 IMAD.IADD R0, R3, 0x1, R4 ;  /* 0x0000000103008824 */ /* 0x000fe200078e0204 */
[----:B------:R-:W-:-:S03]  /*05f0*/  @!P0 MOV R4, R2 ;  /* 0x0000000200048202 */ /* 0x000fc60000000f00 */
[----:B0-----:R-:W-:Y:S01]  /*0600*/  @!P0 IMAD.WIDE.U32 R20, R0, 0x8, R20 ;  /* 0x0000000800148825 */ /* 0x001fe200078e0014 */
[----:B------:R-:W-:Y:S04]  /*0610*/  BSSY B0, `(.L_x_7392) ;  /* 0x0000036000007945 */ /* 0x000fe80003800000 */
[----:B------:R-:W-:Y:S01]  /*0620*/  BSSY B1, `(.L_x_7393) ;  /* 0x000002e000017945 */ /* 0x000fe20003800000 */
[--C-:B---3--:R-:W-:Y:S02]  /*0630*/  LOP3.LUT R7, R7, 0x80000000, R23.reuse, 0xb8, !PT ;  /* 0x8000000007077812 */ /* 0x108fe400078eb817 */
[----:B----4-:R-:W-:-:S05]  /*0640*/  LOP3.LUT R25, R25, 0x80000000, R23, 0xb8, !PT ;  /* 0x8000000019197812 */ /* 0x010fca00078eb817 */
[----:B------:R0:W-:Y:S01]  /*0650*/  @!P0 STG.E.64 desc[UR4][R20.64], R24 ;  /* 0x0000001814008986 */ /* 0x0001e2000c101b04 */
[----:B------:R-:W-:Y:S02]  /*0660*/  ISETP.GE.AND P0, PT, R4, R5, PT ;  /* 0x000000050400720c */ /* 0x000fe40003f06270 */
[--C-:B------:R-:W-:Y:S02]  /*0670*/  LOP3.LUT R15, R15, 0x80000000, R23.reuse, 0xb8, !PT ;  /* 0x800000000f0f7812 */ /* 0x100fe400078eb817 */
[--C-:B------:R-:W-:Y:S02]  /*0680*/  LOP3.LUT R11, R11, 0x80000000, R23.reuse, 0xb8, !PT ;  /* 0x800000000b0b7812 */ /* 0x100fe400078eb817 */
[--C-:B-----5:R-:W-:Y:S02]  /*0690*/  LOP3.LUT R27, R27, 0x80000000, R23.reuse, 0xb8, !PT ;  /* 0x800000001b1b7812 */ /* 0x120fe400078eb817 */
[--C-:B------:R-:W-:Y:S02]  /*06a0*/  LOP3.LUT R9, R9, 0x80000000, R23.reuse, 0xb8, !PT ;  /* 0x8000000009097812 */ /* 0x100fe400078eb817 */
[----:B--2---:R-:W-:-:S02]  /*06b0*/  LOP3.LUT R17, R17, 0x80000000, R23, 0xb8, !PT ;  /* 0x8000000011117812 */ /* 0x004fc400078eb817 */
[----:B------:R-:W-:Y:S01]  /*06c0*/  LOP3.LUT R13, R13, 0x80000000, R23, 0xb8, !PT ;  /* 0x800000000d0d7812 */ /* 0x000fe200078eb817 */
[----:B0-----:R-:W-:Y:S06]  /*06d0*/  @P0 BRA `(.L_x_7394) ;  /* 0x0000000000300947 */ /* 0x001fec0003800000 */
[----:B------:R-:W0:Y:S01]  /*06e0*/  LDC.64 R18, c[0x0][0x228] ;  /* 0x00008a00ff127b82 */ /* 0x000e220000000a00 */
[----:B------:R-:W-:Y:S02]  /*06f0*/  IMAD.IADD R21, R3, 0x1, R4 ;  /* 0x0000000103157824 */ /* 0x000fe400078e0204 */
[----:B------:R-:W-:-:S05]  /*0700*/  VIADD R4, R4, 0x80 ;  /* 0x0000008004047836 */ /* 0x000fca0000000000 */
[----:B------:R-:W-:Y:S01]  /*0710*/  ISETP.GE.AND P0, PT, R4, R5, PT ;  /* 0x000000050400720c */ /* 0x000fe20003f06270 */
[----:B0-----:R-:W-:-:S05]  /*0720*/  IMAD.WIDE.U32 R18, R21, 0x8, R18 ;  /* 0x0000000815127825 */ /* 0x001fca00078e0012 */
[----:B------:R0:W-:Y:S07]  /*0730*/  STG.E.64 desc[UR4][R18.64], R6 ;  /* 0x0000000612007986 */ /* 0x0001ee000c101b04 */
[----:B------:R-:W-:Y:S05]  /*0740*/  @P0 BRA `(.L_x_7395) ;  /* 0x0000000000300947 */ /* 0x000fea0003800000 */
[----:B0-----:R-:W0:Y:S01]  /*0750*/  LDC.64 R6, c[0x0][0x228] ;  /* 0x00008a00ff067b82 */ /* 0x001e220000000a00 */
[----:B------:R-:W-:Y:S01]  /*0760*/  IMAD.IADD R19, R3, 0x1, R4 ;  /* 0x0000000103137824 */ /* 0x000fe200078e0204 */
[----:B------:R-:W-:-:S03]  /*0770*/  IADD3 R4, R4, 0x80, RZ ;  /* 0x0000008004047810 */ /* 0x000fc60007ffe0ff */
[----:B0-----:R-:W-:-:S05]  /*0780*/  IMAD.WIDE.U32 R6, R19, 0x8, R6 ;  /* 0x0000000813067825 */ /* 0x001fca00078e0006 */
[----:B------:R0:W-:Y:S02]  /*0790*/  STG.E.64 desc[UR4][R6.64], R14 ;  /* 0x0000000e06007986 */ /* 0x0001e4000c101b04 */
.L_x_7394:
[----:B------:R-:W-:-:S13]  /*07a0*/  ISETP.GE.AND P0, PT, R4, R5, PT ;  /* 0x000000050400720c */ /* 0x000fda0003f06270 */
[----:B------:R-:W-:Y:S05]  /*07b0*/  @P0 BRA `(.L_x_7396) ;  /* 0x0000000000300947 */ /* 0x000fea0003800000 */
[----:B0-----:R-:W0:Y:S01]  /*07c0*/  LDC.64 R6, c[0x0][0x228] ;  /* 0x00008a00ff067b82 */ /* 0x001e220000000a00 */
[----:B------:R-:W-:Y:S02]  /*07d0*/  IMAD.IADD R15, R3, 0x1, R4 ;  /* 0x00000001030f7824 */ /* 0x000fe400078e0204 */
[----:B------:R-:W-:Y:S02]  /*07e0*/  VIADD R4, R4, 0x80 ;  /* 0x0000008004047836 */ /* 0x000fe40000000000 */
[----:B0-----:R-:W-:-:S05]  /*07f0*/  IMAD.WIDE.U32 R6, R15, 0x8, R6 ;  /* 0x000000080f067825 */ /* 0x001fca00078e0006 */
[----:B------:R1:W-:Y:S02]  /*0800*/  STG.E.64 desc[UR4][R6.64], R10 ;  /* 0x0000000a06007986 */ /* 0x0003e4000c101b04 */
.L_x_7395:
[----:B------:R-:W-:-:S13]  /*0810*/  ISETP.GE.AND P0, PT, R4, R5, PT ;  /* 0x000000050400720c */ /* 0x000fda0003f06270 */
[----:B------:R-:W-:Y:S05]  /*0820*/  @P0 BRA `(.L_x_7397) ;  /* 0x0000000000340947 */ /* 0x000fea0003800000 */
[----:B01----:R-:W0:Y:S01]  /*0830*/  LDC.64 R6, c[0x0][0x228] ;  /* 0x00008a00ff067b82 */ /* 0x003e220000000a00 */
[----:B------:R-:W-:Y:S01]  /*0840*/  IMAD.IADD R11, R3, 0x1, R4 ;  /* 0x00000001030b7824 */ /* 0x000fe200078e0204 */
[----:B------:R-:W-:-:S03]  /*0850*/  IADD3 R4, R4, 0x80, RZ ;  /* 0x0000008004047810 */ /* 0x000fc60007ffe0ff */
[----:B0-----:R-:W-:-:S05]  /*0860*/  IMAD.WIDE.U32 R6, R11, 0x8, R6 ;  /* 0x000000080b067825 */ /* 0x001fca00078e0006 */
[----:B------:R1:W-:Y:S02]  /*0870*/  STG.E.64 desc[UR4][R6.64], R8 ;  /* 0x0000000806007986 */ /* 0x0003e4000c101b04 */
.L_x_7396:
[----:B------:R-:W-:-:S13]  /*0880*/  ISETP.GE.AND P0, PT, R4, R5, PT ;  /* 0x000000050400720c */ /* 0x000fda0003f06270 */
[----:B------:R-:W-:Y:S05]  /*0890*/  @P0 BREAK B1 ;  /* 0x0000000000010942 */ /* 0x000fea0003800000 */
[----:B------:R-:W-:Y:S05]  /*08a0*/  @P0 BRA `(.L_x_7398) ;  /* 0x0000000000300947 */ /* 0x000fea0003800000 */
[----:B01----:R-:W0:Y:S01]  /*08b0*/  LDC.64 R6, c[0x0][0x228] ;  /* 0x00008a00ff067b82 */ /* 0x003e220000000a00 */
[----:B------:R-:W-:Y:S02]  /*08c0*/  IMAD.IADD R9, R3, 0x1, R4 ;  /* 0x0000000103097824 */ /* 0x000fe400078e0204 */
[----:B------:R-:W-:Y:S02]  /*08d0*/  VIADD R4, R4, 0x80 ;  /* 0x0000008004047836 */ /* 0x000fe40000000000 */
[----:B0-----:R-:W-:-:S05]  /*08e0*/  IMAD.WIDE.U32 R6, R9, 0x8, R6 ;  /* 0x0000000809067825 */ /* 0x001fca00078e0006 */
[----:B------:R2:W-:Y:S02]  /*08f0*/  STG.E.64 desc[UR4][R6.64], R26 ;  /* 0x0000001a06007986 */ /* 0x0005e4000c101b04 */
.L_x_7397:
[----:B------:R-:W-:Y:S05]  /*0900*/  BSYNC B1 ;  /* 0x0000000000017941 */ /* 0x000fea0003800000 */
.L_x_7393:
[----:B------:R-:W-:-:S13]  /*0910*/  ISETP.GE.AND P0, PT, R4, R5, PT ;  /* 0x000000050400720c */ /* 0x000fda0003f06270 */
[----:B012---:R-:W0:Y:S01]  /*0920*/  @!P0 LDC.64 R6, c[0x0][0x228] ;  /* 0x00008a00ff068b82 */ /* 0x007e220000000a00 */
[----:B------:R-:W-:Y:S01]  /*0930*/  @!P0 IMAD.IADD R9, R3, 0x1, R4 ;  /* 0x0000000103098824 */ /* 0x000fe200078e0204 */
[----:B------:R-:W-:-:S03]  /*0940*/  @!P0 IADD3 R4, R4, 0x80, RZ ;  /* 0x0000008004048810 */ /* 0x000fc60007ffe0ff */
[----:B0-----:R-:W-:-:S05]  /*0950*/  @!P0 IMAD.WIDE.U32 R6, R9, 0x8, R6 ;  /* 0x0000000809068825 */ /* 0x001fca00078e0006 */
[----:B------:R2:W-:Y:S02]  /*0960*/  @!P0 STG.E.64 desc[UR4][R6.64], R12 ;  /* 0x0000000c06008986 */ /* 0x0005e4000c101b04 */
.L_x_7398:
[----:B------:R-:W-:Y:S05]  /*0970*/  BSYNC B0 ;  /* 0x0000000000007941 */ /* 0x000fea0003800000 */
.L_x_7392:
[----:B------:R-:W-:Y:S05]  /*0980*/  WARPSYNC.ALL ;  /* 0x0000000000007948 */ /* 0x000fea0003800000 */
[----:B------:R-:W-:-:S13]  /*0990*/  ISETP.GE.AND P0, PT, R4, R5, PT ;  /* 0x000000050400720c */ /* 0x000fda0003f06270 */
[----:B------:R-:W-:Y:S05]  /*09a0*/  @P0 EXIT ;  /* 0x000000000000094d */ /* 0x000fea0003800000 */
[----:B012---:R-:W0:Y:S01]  /*09b0*/  LDC.64 R6, c[0x0][0x228] ;  /* 0x00008a00ff067b82 */ /* 0x007e220000000a00 */
[----:B------:R-:W-:-:S04]  /*09c0*/  IMAD.IADD R3, R3, 0x1, R4 ;  /* 0x0000000103037824 */ /* 0x000fc800078e0204 */
[----:B0-----:R-:W-:-:S05]  /*09d0*/  IMAD.WIDE.U32 R2, R3, 0x8, R6 ;  /* 0x0000000803027825 */ /* 0x001fca00078e0006 */
[----:B------:R-:W-:Y:S01]  /*09e0*/  STG.E.64 desc[UR4][R2.64], R16 ;  /* 0x0000001002007986 */ /* 0x000fe2000c101b04 */
[----:B------:R-:W-:Y:S05]  /*09f0*/  EXIT ;  /* 0x000000000000794d */ /* 0x000fea0003800000 */
.L_x_7399:
        /* <DEDUP_REMOVED lines=16> */
.L_x_8083:


//--------------------- .text._ZN2at6native29vectorized_elementwise_kernelILi4ENS0_13BUnaryFunctorIdddZZZNS0_20copysign_kernel_cudaERNS_18TensorIteratorBaseEENKUlvE_clEvENKUlvE_clEvEUlddE_EESt5arrayIPcLm2EEEEviT0_T1_ --------------------------
	.section	.text._ZN2at6native29vectorized_elementwise_kernelILi4ENS0_13BUnaryFunctorIdddZZZNS0_20copysign_kernel_cudaERNS_18TensorIteratorBaseEENKUlvE_clEvENKUlvE_clEvEUlddE_EESt5arrayIPcLm2EEEEviT0_T1_,"ax",@progbits
	.align	128
        .global         _ZN2at6native29vectorized_elementwise_kernelILi4ENS0_13BUnaryFunctorIdddZZZNS0_20copysign_kernel_cudaERNS_18TensorIteratorBaseEENKUlvE_clEvENKUlvE_clEvEUlddE_EESt5arrayIPcLm2EEEEviT0_T1_
        .type           _ZN2at6native29vectorized_elementwise_kernelILi4ENS0_13BUnaryFunctorIdddZZZNS0_20copysign_kernel_cudaERNS_18TensorIteratorBaseEENKUlvE_clEvENKUlvE_clEvEUlddE_EESt5arrayIPcLm2EEEEviT0_T1_,@function
        .size           _ZN2at6native29vectorized_elementwise_kernelILi4ENS0_13BUnaryFunctorIdddZZZNS0_20copysign_kernel_cudaERNS_18TensorIteratorBaseEENKUlvE_clEvENKUlvE_clEvEUlddE_EESt5arrayIPcLm2EEEEviT0_T1_,(.L_x_8084 - _ZN2at6native29vectorized_elementwise_kernelILi4ENS0_13BUnaryFunctorIdddZZZNS0_20copysign_kernel_cudaERNS_18TensorIteratorBaseEENKUlvE_clEvENKUlvE_clEvEUlddE_EESt5arrayIPcLm2EEEEviT0_T1_)
        .other          _ZN2at6native29vectorized_elementwise_kernelILi4ENS0_13BUnaryFunctorIdddZZZNS0_20copysign_kernel_cudaERNS_18TensorIteratorBaseEENKUlvE_clEvENKUlvE_clEvEUlddE_EESt5arrayIPcLm2EEEEviT0_T1_,@"STO_CUDA_ENTRY STV_DEFAULT"
_ZN2at6native29vectorized_elementwise_kernelILi4ENS0_13BUnaryFunctorIdddZZZNS0_20copysign_kernel_cudaERNS_18TensorIteratorBaseEENKUlvE_clEvENKUlvE_clEvEUlddE_EESt5arrayIPcLm2EEEEviT0_T1_:
.text._ZN2at6native29vectorized_elementwise_kernelILi4ENS0_13BUnaryFunctorIdddZZZNS0_20copysign_kernel_cudaERNS_18TensorIteratorBaseEENKUlvE_clEvENKUlvE_clEvEUlddE_EESt5arrayIPcLm2EEEEviT0_T1_:
        /* <DEDUP_REMOVED lines=34> */
.L_x_7400:
        /* <DEDUP_REMOVED lines=88> */
.L_x_7403:
[----:B------:R-:W-:-:S13]  /*07a0*/  ISETP.GE.AND P0, PT, R4, R5, PT ;  /* 0x000000050400720c */ /* 0x000fda0003f06270 */
[----:B------:R-:W-:Y:S05]  /*07b0*/  @P0 BRA `(.L_x_7405) ;  /* 0x0000000000300947 */ /* 0x000fea0003800000 */
[----:B0-----:R-:W0:Y:S01]  /*07c0*/  LDC.64 R6, c[0x0][0x228] ;  /* 0x00008a00ff067b82 */ /* 0x001e220000000a00 */
[----:B------:R-:W-:Y:S02]  /*07d0*/  IMAD.IADD R15, R3, 0x1, R4 ;  /* 0x00000001030f7824 */ /* 0x000fe400078e0204 */
[----:B------:R-:W-:Y:S02]  /*07e0*/  VIADD R4, R4, 0x80 ;  /* 0x0000008004047836 */ /* 0x000fe40000000000 */
[----:B0-----:R-:W-:-:S05]  /*07f0*/  IMAD.WIDE.U32 R6, R15, 0x8, R6 ;  /* 0x000000080f067825 */ /* 0x001fca00078e0006 */
[----:B------:R1:W-:Y:S02]  /*0800*/  STG.E.64 desc[UR4][R6.64], R10 ;  /* 0x0000000a06007986 */ /* 0x0003e4000c101b04 */
.L_x_7404:
[----:B------:R-:W-:-:S13]  /*0810*/  ISETP.GE.AND P0, PT, R4, R5, PT ;  /* 0x000000050400720c */ /* 0x000fda0003f06270 */
[----:B------:R-:W-:Y:S05]  /*0820*/  @P0 BRA `(.L_x_7406) ;  /* 0x0000000000340947 */ /* 0x000fea0003800000 */
[----:B01----:R-:W0:Y:S01]  /*0830*/  LDC.64 R6, c[0x0][0x228] ;  /* 0x00008a00ff067b82 */ /* 0x003e220000000a00 */
[----:B------:R-:W-:Y:S01]  /*0840*/  IMAD.IADD R11, R3, 0x1, R4 ;  /* 0x00000001030b7824 */ /* 0x000fe200078e0204 */
[----:B------:R-:W-:-:S03]  /*0850*/  IADD3 R4, R4, 0x80, RZ ;  /* 0x0000008004047810 */ /* 0x000fc60007ffe0ff */
[----:B0-----:R-:W-:-:S05]  /*0860*/  IMAD.WIDE.U32 R6, R11, 0x8, R6 ;  /* 0x000000080b067825 */ /* 0x001fca00078e0006 */
[----:B------:R1:W-:Y:S02]  /*0870*/  STG.E.64 desc[UR4][R6.64], R8 ;  /* 0x0000000806007986 */ /* 0x0003e4000c101b04 */
.L_x_7405:
        /* <DEDUP_REMOVED lines=8> */
.L_x_7406:
[----:B------:R-:W-:Y:S05]  /*0900*/  BSYNC B1 ;  /* 0x0000000000017941 */ /* 0x000fea0003800000 */
.L_x_7402:
[----:B------:R-:W-:-:S13]  /*0910*/  ISETP.GE.AND P0, PT, R4, R5, PT ;  /* 0x000000050400720c */ /* 0x000fda0003f06270 */
[----:B012---:R-:W0:Y:S01]  /*0920*/  @!P0 LDC.64 R6, c[0x0][0x228] ;  /* 0x00008a00ff068b82 */ /* 0x007e220000000a00 */
[----:B------:R-:W-:Y:S01]  /*0930*/  @!P0 IMAD.IADD R9, R3, 0x1, R4 ;  /* 0x0000000103098824 */ /* 0x000fe200078e0204 */
[----:B------:R-:W-:-:S03]  /*0940*/  @!P0 IADD3 R4, R4, 0x80, RZ ;  /* 0x0000008004048810 */ /* 0x000fc60007ffe0ff */
[----:B0-----:R-:W-:-:S05]  /*0950*/  @!P0 IMAD.WIDE.U32 R6, R9, 0x8, R6 ;  /* 0x0000000809068825 */ /* 0x001fca00078e0006 */
[----:B------:R2:W-:Y:S02]  /*0960*/  @!P0 STG.E.64 desc[UR4][R6.64], R12 ;  /* 0x0000000c06008986 */ /* 0x0005e4000c101b04 */
.L_x_7407:
[----:B------:R-:W-:Y:S05]  /*0970*/  BSYNC B0 ;  /* 0x0000000000007941 */ /* 0x000fea0003800000 */
.L_x_7401:
        /* <DEDUP_REMOVED lines=8> */
.L_x_7408:
        /* <DEDUP_REMOVED lines=16> */
.L_x_8084:


//--------------------- .text._ZN2at6native29vectorized_elementwise_kernelILi8ENS0_13BUnaryFunctorIdddZZZNS0_20copysign_kernel_cudaERNS_18TensorIteratorBaseEENKUlvE_clEvENKUlvE_clEvEUlddE_EESt5arrayIPcLm2EEEEviT0_T1_ --------------------------
	.section	.text._ZN2at6native29vectorized_elementwise_kernelILi8ENS0_13BUnaryFunctorIdddZZZNS0_20copysign_kernel_cudaERNS_18TensorIteratorBaseEENKUlvE_clEvENKUlvE_clEvEUlddE_EESt5arrayIPcLm2EEEEviT0_T1_,"ax",@progbits
	.align	128
        .global         _ZN2at6native29vectorized_elementwise_kernelILi8ENS0_13BUnaryFunctorIdddZZZNS0_20copysign_kernel_cudaERNS_18TensorIteratorBaseEENKUlvE_clEvENKUlvE_clEvEUlddE_EESt5arrayIPcLm2EEEEviT0_T1_
        .type           _ZN2at6native29vectorized_elementwise_kernelILi8ENS0_13BUnaryFunctorIdddZZZNS0_20copysign_kernel_cudaERNS_18TensorIteratorBaseEENKUlvE_clEvENKUlvE_clEvEUlddE_EESt5arrayIPcLm2EEEEviT0_T1_,@function
        .size           _ZN2at6native29vectorized_elementwise_kernelILi8ENS0_13BUnaryFunctorIdddZZZNS0_20copysign_kernel_cudaERNS_18TensorIteratorBaseEENKUlvE_clEvENKUlvE_clEvEUlddE_EESt5arrayIPcLm2EEEEviT0_T1_,(.L_x_8085 - _ZN2at6native29vectorized_elementwise_kernelILi8ENS0_13BUnaryFunctorIdddZZZNS0_20copysign_kernel_cudaERNS_18TensorIteratorBaseEENKUlvE_clEvENKUlvE_clEvEUlddE_EESt5arrayIPcLm2EEEEviT0_T1_)
        .other          _ZN2at6native29vectorized_elementwise_kernelILi8ENS0_13BUnaryFunctorIdddZZZNS0_20copysign_kernel_cudaERNS_18TensorIteratorBaseEENKUlvE_clEvENKUlvE_clEvEUlddE_EESt5arrayIPcLm2EEEEviT0_T1_,@"STO_CUDA_ENTRY STV_DEFAULT"
_ZN2at6native29vectorized_elementwise_kernelILi8ENS0_13BUnaryFunctorIdddZZZNS0_20copysign_kernel_cudaERNS_18TensorIteratorBaseEENKUlvE_clEvENKUlvE_clEvEUlddE_EESt5arrayIPcLm2EEEEviT0_T1_:
.text._ZN2at6native29vectorized_elementwise_kernelILi8ENS0_13BUnaryFunctorIdddZZZNS0_20copysign_kernel_cudaERNS_18TensorIteratorBaseEENKUlvE_clEvENKUlvE_clEvEUlddE_EESt5arrayIPcLm2EEEEviT0_T1_:
        /* <DEDUP_REMOVED lines=34> */
.L_x_7409:
        /* <DEDUP_REMOVED lines=88> */
.L_x_7412:
[----:B------:R-:W-:-:S13]  /*07a0*/  ISETP.GE.AND P0, PT, R4, R5, PT ;  /* 0x000000050400720c */ /* 0x000fda0003f06270 */
[----:B------:R-:W-:Y:S05]  /*07b0*/  @P0 BRA `(.L_x_7414) ;  /* 0x0000000000300947 */ /* 0x000fea0003800000 */
[----:B0-----:R-:W0:Y:S01]  /*07c0*/  LDC.64 R6, c[0x0][0x228] ;  /* 0x00008a00ff067b82 */ /* 0x001e220000000a00 */
[----:B------:R-:W-:Y:S02]  /*07d0*/  IMAD.IADD R15, R3, 0x1, R4 ;  /* 0x00000001030f7824 */ /* 0x000fe400078e0204 */
[----:B------:R-:W-:Y:S02]  /*07e0*/  VIADD R4, R4, 0x80 ;  /* 0x0000008004047836 */ /* 0x000fe40000000000 */
[----:B0-----:R-:W-:-:S05]  /*07f0*/  IMAD.WIDE.U32 R6, R15, 0x8, R6 ;  /* 0x000000080f067825 */ /* 0x001fca00078e0006 */
[----:B------:R1:W-:Y:S02]  /*0800*/  STG.E.64 desc[UR4][R6.64], R10 ;  /* 0x0000000a06007986 */ /* 0x0003e4000c101b04 */
.L_x_7413:
[----:B------:R-:W-:-:S13]  /*0810*/  ISETP.GE.AND P0, PT, R4, R5, PT ;  /* 0x000000050400720c */ /* 0x000fda0003f06270 */
[----:B------:R-:W-:Y:S05]  /*0820*/  @P0 BRA `(.L_x_7415) ;  /* 0x0000000000340947 */ /* 0x000fea0003800000 */
[----:B01----:R-:W0:Y:S01]  /*0830*/  LDC.64 R6, c[0x0][0x228] ;  /* 0x00008a00ff067b82 */ /* 0x003e220000000a00 */
[----:B------:R-:W-:Y:S01]  /*0840*/  IMAD.IADD R11, R3, 0x1, R4 ;  /* 0x00000001030b7824 */ /* 0x000fe200078e0204 */
[----:B------:R-:W-:-:S03]  /*0850*/  IADD3 R4, R4, 0x80, RZ ;  /* 0x0000008004047810 */ /* 0x000fc60007ffe0ff */
[----:B0-----:R-:W-:-:S05]  /*0860*/  IMAD.WIDE.U32 R6, R11, 0x8, R6 ;  /* 0x000000080b067825 */ /* 0x001fca00078e0006 */
[----:B------:R1:W-:Y:S02]  /*0870*/  STG.E.64 desc[UR4][R6.64], R8 ;  /* 0x0000000806007986 */ /* 0x0003e4000c101b04 */
.L_x_7414:
        /* <DEDUP_REMOVED lines=8> */
.L_x_7415:
[----:B------:R-:W-:Y:S05]  /*0900*/  BSYNC B1 ;  /* 0x0000000000017941 */ /* 0x000fea0003800000 */
.L_x_7411:
[----:B------:R-:W-:-:S13]  /*0910*/  ISETP.GE.AND P0, PT, R4, R5, PT ;  /* 0x000000050400720c */ /* 0x000fda0003f06270 */
[----:B012---:R-:W0:Y:S01]  /*0920*/  @!P0 LDC.64 R6, c[0x0][0x228] ;  /* 0x00008a00ff068b82 */ /* 0x007e220000000a00 */
[----:B------:R-:W-:Y:S01]  /*0930*/  @!P0 IMAD.IADD R9, R3, 0x1, R4 ;  /* 0x0000000103098824 */ /* 0x000fe200078e0204 */
[----:B------:R-:W-:-:S03]  /*0940*/  @!P0 IADD3 R4, R4, 0x80, RZ ;  /* 0x0000008004048810 */ /* 0x000fc60007ffe0ff */
[----:B0-----:R-:W-:-:S05]  /*0950*/  @!P0 IMAD.WIDE.U32 R6, R9, 0x8, R6 ;  /* 0x0000000809068825 */ /* 0x001fca00078e0006 */
[----:B------:R2:W-:Y:S02]  /*0960*/  @!P0 STG.E.64 desc[UR4][R6.64], R12 ;  /* 0x0000000c06008986 */ /* 0x0005e4000c101b04 */
.L_x_7416:
[----:B------:R-:W-:Y:S05]  /*0970*/  BSYNC B0 ;  /* 0x0000000000007941 */ /* 0x000fea0003800000 */
.L_x_7410:
        /* <DEDUP_REMOVED lines=8> */
.L_x_7417:
        /* <DEDUP_REMOVED lines=16> */
.L_x_8085:


//--------------------- .text._ZN2at6native18elementwise_kernelILi128ELi4EZNS0_15gpu_kernel_implINS0_13AUnaryFunctorIdddZZZNS0_20copysign_kernel_cudaERNS_18TensorIteratorBaseEENKUlvE_clEvENKUlvE_clEvEUlddE_EEEEvS5_RKT_EUliE_EEviT1_ --------------------------
	.section	.text._ZN2at6native18elementwise_kernelILi128ELi4EZNS0_15gpu_kernel_implINS0_13AUnaryFunctorIdddZZZNS0_20copysign_kernel_cudaERNS_18TensorIteratorBaseEENKUlvE_clEvENKUlvE_clEvEUlddE_EEEEvS5_RKT_EUliE_EEviT1_,"ax",@progbits
	.align	128
        .global         _ZN2at6native18elementwise_kernelILi128ELi4EZNS0_15gpu_kernel_implINS0_13AUnaryFunctorIdddZZZNS0_20copysign_kernel_cudaERNS_18TensorIteratorBaseEENKUlvE_clEvENKUlvE_clEvEUlddE_EEEEvS5_RKT_EUliE_EEviT1_
        .type           _ZN2at6native18elementwise_kernelILi128ELi4EZNS0_15gpu_kernel_implINS0_13AUnaryFunctorIdddZZZNS0_20copysign_kernel_cudaERNS_18TensorIteratorBaseEENKUlvE_clEvENKUlvE_clEvEUlddE_EEEEvS5_RKT_EUliE_EEviT1_,@function
        .size           _ZN2at6native18elementwise_kernelILi128ELi4EZNS0_15gpu_kernel_implINS0_13AUnaryFunctorIdddZZZNS0_20copysign_kernel_cudaERNS_18TensorIteratorBaseEENKUlvE_clEvENKUlvE_clEvEUlddE_EEEEvS5_RKT_EUliE_EEviT1_,(.L_x_8086 - _ZN2at6native18elementwise_kernelILi128ELi4EZNS0_15gpu_kernel_implINS0_13AUnaryFunctorIdddZZZNS0_20copysign_kernel_cudaERNS_18TensorIteratorBaseEENKUlvE_clEvENKUlvE_clEvEUlddE_EEEEvS5_RKT_EUliE_EEviT1_)
        .other          _ZN2at6native18elementwise_kernelILi128ELi4EZNS0_15gpu_kernel_implINS0_13AUnaryFunctorIdddZZZNS0_20copysign_kernel_cudaERNS_18TensorIteratorBaseEENKUlvE_clEvENKUlvE_clEvEUlddE_EEEEvS5_RKT_EUliE_EEviT1_,@"STO_CUDA_ENTRY STV_DEFAULT"
_ZN2at6native18elementwise_kernelILi128ELi4EZNS0_15gpu_kernel_implINS0_13AUnaryFunctorIdddZZZNS0_20copysign_kernel_cudaERNS_18TensorIteratorBaseEENKUlvE_clEvENKUlvE_clEvEUlddE_EEEEvS5_RKT_EUliE_EEviT1_:
.text._ZN2at6native18elementwise_kernelILi128ELi4EZNS0_15gpu_kernel_implINS0_13AUnaryFunctorIdddZZZNS0_20copysign_kernel_cudaERNS_18TensorIteratorBaseEENKUlvE_clEvENKUlvE_clEvEUlddE_EEEEvS5_RKT_EUliE_EEviT1_:
        /* <DEDUP_REMOVED lines=314> */
.L_x_7420:
        /* <DEDUP_REMOVED lines=21> */
.L_x_7424:
[----:B------:R-:W2:Y:S02]  /*14f0*/  LDG.E.U8 R2, desc[UR36][R4.64] ;  /* 0x0000002404027981 */ /* 0x000ea4000c1e1100 */
[----:B--2---:R-:W0:Y:S01]  /*1500*/  I2F.F64.U16 R2, R2 ;  /* 0x0000000200027312 */ /* 0x004e220000101800 */
[----:B------:R-:W-:Y:S05]  /*1510*/  BRA `(.L_x_7426) ;  /* 0x0000000c006c7947 */ /* 0x000fea0003800000 */
.L_x_7423:
        /* <DEDUP_REMOVED lines=9> */
.L_x_7428:
[----:B------:R-:W2:Y:S02]  /*15b0*/  LDG.E R2, desc[UR36][R4.64] ;  /* 0x0000002404027981 */ /* 0x000ea4000c1e1900 */
[----:B--2---:R-:W0:Y:S01]  /*15c0*/  I2F.F64 R2, R2 ;  /* 0x0000000200027312 */ /* 0x004e220000201c00 */
[----:B------:R-:W-:Y:S05]  /*15d0*/  BRA `(.L_x_7426) ;  /* 0x0000000c003c7947 */ /* 0x000fea0003800000 */
.L_x_7427:
[----:B------:R-:W2:Y:S02]  /*15e0*/  LDG.E.U16 R2, desc[UR36][R4.64] ;  /* 0x0000002404027981 */ /* 0x000ea4000c1e1500 */
[----:B--2---:R-:W0:Y:S01]  /*15f0*/  I2F.F64.S16 R2, R2 ;  /* 0x0000000200027312 */ /* 0x004e220000101c00 */
[----:B------:R-:W-:Y:S05]  /*1600*/  BRA `(.L_x_7426) ;  /* 0x0000000c00307947 */ /* 0x000fea0003800000 */
.L_x_7422:
        /* <DEDUP_REMOVED lines=10> */
.L_x_7430:
[----:B------:R-:W2:Y:S02]  /*16b0*/  LDG.E.U16 R0, desc[UR36][R4.64] ;  /* 0x0000002404007981 */ /* 0x000ea4000c1e1500 */
[----:B--2---:R-:W-:-:S05]  /*16c0*/  HADD2.F32 R0, -RZ, R0.H0_H0 ;  /* 0x20000000ff007230 */ /* 0x004fca0000004100 */
[----:B------:R-:W-:-:S04]  /*16d0*/  FMUL.FTZ R0, R0, 1 ;  /* 0x3f80000000007820 */ /* 0x000fc80000410000 */
[----:B------:R0:W1:Y:S01]  /*16e0*/  F2F.F64.F32 R2, R0 ;  /* 0x0000000000027310 */ /* 0x0000620000201800 */
[----:B------:R-:W-:Y:S05]  /*16f0*/  BRA `(.L_x_7426) ;  /* 0x0000000800f47947 */ /* 0x000fea0003800000 */
.L_x_7429:
        /* <DEDUP_REMOVED lines=10> */
.L_x_7432:
[----:B------:R-:W2:Y:S02]  /*17a0*/  LDG.E.U16 R4, desc[UR36][R4.64] ;  /* 0x0000002404047981 */ /* 0x000ea4000c1e1500 */
[----:B--2---:R-:W-:-:S05]  /*17b0*/  HADD2.F32 R0, -RZ, R4.H0_H0 ;  /* 0x20000004ff007230 */ /* 0x004fca0000004100 */
[----:B------:R-:W-:-:S04]  /*17c0*/  FMUL.FTZ R0, R0, 1 ;  /* 0x3f80000000007820 */ /* 0x000fc80000410000 */
[----:B------:R0:W1:Y:S01]  /*17d0*/  F2F.F64.F32 R2, R0 ;  /* 0x0000000000027310 */ /* 0x0000620000201800 */
[----:B------:R-:W-:Y:S05]  /*17e0*/  BRA `(.L_x_7426) ;  /* 0x0000000800b87947 */ /* 0x000fea0003800000 */
.L_x_7431:
[----:B------:R0:W5:Y:S01]  /*17f0*/  LDG.E R3, desc[UR36][R4.64+0x4] ;  /* 0x0000042404037981 */ /* 0x000162000c1e1900 */
[----:B------:R-:W-:Y:S05]  /*1800*/  BRA `(.L_x_7426) ;  /* 0x0000000800b07947 */ /* 0x000fea0003800000 */
.L_x_7421:
        /* <DEDUP_REMOVED lines=12> */
.L_x_7435:
[----:B------:R0:W5:Y:S01]  /*18d0*/  LDG.E R3, desc[UR36][R4.64+0x4] ;  /* 0x0000042404037981 */ /* 0x000162000c1e1900 */
[----:B------:R-:W-:Y:S05]  /*18e0*/  BRA `(.L_x_7426) ;  /* 0x0000000800787947 */ /* 0x000fea0003800000 */
.L_x_7434:
        /* <DEDUP_REMOVED lines=18> */
[----:B------:R-:W-:Y:S01]  /*1a10*/  IMAD R7, R3, R8, 0x3c000000 ;  /* 0x3c00000003077424 */ /* 0x000fe200078e0208 */
[----:B------:R-:W-:-:S04]  /*1a20*/  IADD3 R3, R2, -0x1, RZ ;  /* 0xffffffff02037810 */ /* 0x000fc80007ffe0ff */
        /* <DEDUP_REMOVED lines=8> */
.L_x_7437:
        /* <DEDUP_REMOVED lines=15> */
.L_x_7436:
[----:B------:R-:W2:Y:S02]  /*1ba0*/  LDG.E.U16 R0, desc[UR36][R4.64] ;  /* 0x0000002404007981 */ /* 0x000ea4000c1e1500 */
[----:B--2---:R-:W-:-:S04]  /*1bb0*/  IMAD.U32 R0, R0, 0x10000, RZ ;  /* 0x0001000000007824 */ /* 0x004fc800078e00ff */
[----:B------:R-:W-:-:S04]  /*1bc0*/  FMUL.FTZ R0, R0, 1 ;  /* 0x3f80000000007820 */ /* 0x000fc80000410000 */
[----:B------:R0:W1:Y:S01]  /*1bd0*/  F2F.F64.F32 R2, R0 ;  /* 0x0000000000027310 */ /* 0x0000620000201800 */
[----:B------:R-:W-:Y:S05]  /*1be0*/  BRA `(.L_x_7426) ;  /* 0x0000000400b87947 */ /* 0x000fea0003800000 */
.L_x_7433:
        /* <DEDUP_REMOVED lines=11> */
.L_x_7440:
        /* <DEDUP_REMOVED lines=21> */
.L_x_7444:
[----:B------:R-:W-:Y:S05]  /*1df0*/  BSYNC B1 ;  /* 0x0000000000017941 */ /* 0x000fea0003800000 */
.L_x_7443:
[----:B------:R-:W-:Y:S01]  /*1e00*/  LEA R3, R0, 0x3b800000, 0x17 ;  /* 0x3b80000000037811 */ /* 0x000fe200078eb8ff */
[----:B------:R-:W-:-:S05]  /*1e10*/  IMAD.SHL.U32 R0, R2, 0x100000, RZ ;  /* 0x0010000002007824 */ /* 0x000fca00078e00ff */
[----:B------:R-:W-:-:S07]  /*1e20*/  LOP3.LUT R0, R3, R0, R4, 0xfe, !PT ;  /* 0x0000000003007212 */ /* 0x000fce00078efe04 */
.L_x_7442:
[----:B------:R-:W-:Y:S05]  /*1e30*/  BSYNC B0 ;  /* 0x0000000000007941 */ /* 0x000fea0003800000 */
.L_x_7441:
[----:B------:R-:W-:-:S04]  /*1e40*/  FMUL.FTZ R0, R0, 1 ;  /* 0x3f80000000007820 */ /* 0x000fc80000410000 */
[----:B------:R1:W2:Y:S01]  /*1e50*/  F2F.F64.F32 R2, R0 ;  /* 0x0000000000027310 */ /* 0x0002a20000201800 */
[----:B------:R-:W-:Y:S05]  /*1e60*/  BRA `(.L_x_7426) ;  /* 0x0000000400187947 */ /* 0x000fea0003800000 */
.L_x_7439:
        /* <DEDUP_REMOVED lines=21> */
.L_x_7448:
[----:B------:R-:W-:Y:S05]  /*1fc0*/  BSYNC B1 ;  /* 0x0000000000017941 */ /* 0x000fea0003800000 */
.L_x_7447:
[----:B------:R-:W-:Y:S02]  /*1fd0*/  LEA R3, R0, 0x37800000, 0x17 ;  /* 0x3780000000037811 */ /* 0x000fe400078eb8ff */
[----:B------:R-:W-:-:S04]  /*1fe0*/  SHF.L.U32 R0, R2, 0x15, RZ ;  /* 0x0000001502007819 */ /* 0x000fc800000006ff */
[----:B------:R-:W-:-:S07]  /*1ff0*/  LOP3.LUT R0, R3, R0, R4, 0xfe, !PT ;  /* 0x0000000003007212 */ /* 0x000fce00078efe04 */
.L_x_7446:
[----:B------:R-:W-:Y:S05]  /*2000*/  BSYNC B0 ;  /* 0x0000000000007941 */ /* 0x000fea0003800000 */
.L_x_7445:
[----:B------:R-:W-:-:S04]  /*2010*/  FMUL.FTZ R0, R0, 1 ;  /* 0x3f80000000007820 */ /* 0x000fc80000410000 */
[----:B------:R3:W4:Y:S01]  /*2020*/  F2F.F64.F32 R2, R0 ;  /* 0x0000000000027310 */ /* 0x0007220000201800 */
[----:B------:R-:W-:Y:S05]  /*2030*/  BRA `(.L_x_7426) ;  /* 0x0000000000a47947 */ /* 0x000fea0003800000 */
.L_x_7438:
        /* <DEDUP_REMOVED lines=14> */
.L_x_7452:
[----:B------:R-:W-:Y:S05]  /*2120*/  BSYNC B0 ;  /* 0x0000000000007941 */ /* 0x000fea0003800000 */
.L_x_7451:
[----:B------:R-:W-:-:S04]  /*2130*/  FMUL.FTZ R0, R0, 1 ;  /* 0x3f80000000007820 */ /* 0x000fc80000410000 */
[----:B------:R0:W1:Y:S01]  /*2140*/  F2F.F64.F32 R2, R0 ;  /* 0x0000000000027310 */ /* 0x0000620000201800 */
[----:B------:R-:W-:Y:S05]  /*2150*/  BRA `(.L_x_7426) ;  /* 0x00000000005c7947 */ /* 0x000fea0003800000 */
.L_x_7425:
        /* <DEDUP_REMOVED lines=16> */
.L_x_7453:
[----:B------:R-:W-:Y:S01]  /*2260*/  IMAD.MOV.U32 R3, RZ, RZ, RZ ;  /* 0x000000ffff037224 */ /* 0x000fe200078e00ff */
[----:B------:R-:W-:Y:S06]  /*2270*/  BRA `(.L_x_7426) ;  /* 0x0000000000147947 */ /* 0x000fec0003800000 */
.L_x_7450:
[----:B------:R-:W2:Y:S02]  /*2280*/  LDG.E.64 R2, desc[UR36][R4.64] ;  /* 0x0000002404027981 */ /* 0x000ea4000c1e1b00 */
[----:B--2---:R-:W0:Y:S01]  /*2290*/  I2F.F64.U64 R2, R2 ;  /* 0x0000000200027312 */ /* 0x004e220000301800 */
[----:B------:R-:W-:Y:S05]  /*22a0*/  BRA `(.L_x_7426) ;  /* 0x0000000000087947 */ /* 0x000fea0003800000 */
.L_x_7449:
[----:B------:R-:W2:Y:S02]  /*22b0*/  LDG.E R2, desc[UR36][R4.64] ;  /* 0x0000002404027981 */ /* 0x000ea4000c1e1900 */
[----:B--2---:R-:W0:Y:S02]  /*22c0*/  I2F.F64.U32 R2, R2 ;  /* 0x0000000200027312 */ /* 0x004e240000201800 */
.L_x_7426:
[----:B012-4-:R-:W3:Y:S08]  /*22d0*/  LDC.U8 R2, c[0x0][0x430] ;  /* 0x00010c00ff027b82 */ /* 0x017ef00000000000 */
[----:B------:R-:W0:Y:S01]  /*22e0*/  LDC.64 R4, c[0x0][0x428] ;  /* 0x00010a00ff047b82 */ /* 0x000e220000000a00 */
[----:B---3--:R-:W-:-:S04]  /*22f0*/  PRMT R0, R2, 0x9910, RZ ;  /* 0x0000991002007816 */ /* 0x008fc800000000ff */
[----:B------:R-:W-:Y:S02]  /*2300*/  ISETP.GT.AND P0, PT, R0, 0x9, PT ;  /* 0x000000090000780c */ /* 0x000fe40003f04270 */
[----:B0----5:R-:W-:-:S11]  /*2310*/  LOP3.LUT R5, R5, 0x80000000, R3, 0xb8, !PT ;  /* 0x8000000005057812 */ /* 0x021fd600078eb803 */
        /* <DEDUP_REMOVED lines=12> */
.L_x_7457:
[----:B------:R-:W0:Y:S02]  /*23e0*/  F2I.S64.F64.TRUNC R4, R4 ;  /* 0x0000000400047311 */ /* 0x000e24000030d900 */
[----:B0-----:R-:W-:-:S05]  /*23f0*/  IMAD.MOV.U32 R3, RZ, RZ, R4 ;  /* 0x000000ffff037224 */ /* 0x001fca00078e0004 */
[----:B------:R3:W-:Y:S01]  /*2400*/  STG.E.U8 desc[UR36][R16.64], R3 ;  /* 0x0000000310007986 */ /* 0x0007e2000c101124 */
[----:B------:R-:W-:Y:S05]  /*2410*/  BRA `(.L_x_7459) ;  /* 0x0000000c00f87947 */ /* 0x000fea0003800000 */
.L_x_7456:
        /* <DEDUP_REMOVED lines=9> */
.L_x_7461:
[----:B------:R-:W0:Y:S02]  /*24b0*/  F2I.F64.TRUNC R5, R4 ;  /* 0x0000000400057311 */ /* 0x000e24000030d100 */
[----:B0-----:R1:W-:Y:S01]  /*24c0*/  STG.E desc[UR36][R16.64], R5 ;  /* 0x0000000510007986 */ /* 0x0013e2000c101924 */
[----:B------:R-:W-:Y:S05]  /*24d0*/  BRA `(.L_x_7459) ;  /* 0x0000000c00c87947 */ /* 0x000fea0003800000 */
.L_x_7460:
[----:B------:R-:W0:Y:S02]  /*24e0*/  F2I.F64.TRUNC R5, R4 ;  /* 0x0000000400057311 */ /* 0x000e24000030d100 */
[----:B0-----:R2:W-:Y:S01]  /*24f0*/  STG.E.U16 desc[UR36][R16.64], R5 ;  /* 0x0000000510007986 */ /* 0x0015e2000c101524 */
[----:B------:R-:W-:Y:S05]  /*2500*/  BRA `(.L_x_7459) ;  /* 0x0000000c00bc7947 */ /* 0x000fea0003800000 */
.L_x_7455:
        /* <DEDUP_REMOVED lines=13> */
.L_x_7463:
        /* <DEDUP_REMOVED lines=8> */
.L_x_7462:
        /* <DEDUP_REMOVED lines=14> */
.L_x_7465:
        /* <DEDUP_REMOVED lines=9> */
.L_x_7464:
[----:B------:R0:W-:Y:S01]  /*27d0*/  STG.E.64 desc[UR36][R16.64], R4 ;  /* 0x0000000410007986 */ /* 0x0001e2000c101b24 */
[----:B------:R-:W-:Y:S05]  /*27e0*/  BRA `(.L_x_7459) ;  /* 0x0000000c00047947 */ /* 0x000fea0003800000 */
.L_x_7454:
        /* <DEDUP_REMOVED lines=12> */
.L_x_7468:
[----:B------:R-:W-:-:S05]  /*28b0*/  CS2R R6, SRZ ;  /* 0x0000000000067805 */ /* 0x000fca000001ff00 */
[----:B------:R0:W-:Y:S01]  /*28c0*/  STG.E.128 desc[UR36][R16.64], R4 ;  /* 0x0000000410007986 */ /* 0x0001e2000c101d24 */
[----:B------:R-:W-:Y:S05]  /*28d0*/  BRA `(.L_x_7459) ;  /* 0x0000000800c87947 */ /* 0x000fea0003800000 */
.L_x_7467:
        /* <DEDUP_REMOVED lines=25> */
.L_x_7472:
[----:B------:R-:W-:Y:S05]  /*2a70*/  BSYNC B0 ;  /* 0x0000000000007941 */ /* 0x000fea0003800000 */
.L_x_7471:
[----:B------:R-:W-:-:S05]  /*2a80*/  LOP3.LUT R3, R0, R3, RZ, 0xfc, !PT ;  /* 0x0000000300037212 */ /* 0x000fca00078efcff */
[----:B------:R0:W-:Y:S01]  /*2a90*/  STG.E.U8 desc[UR36][R16.64], R3 ;  /* 0x0000000310007986 */ /* 0x0001e2000c101124 */
[----:B------:R-:W-:Y:S05]  /*2aa0*/  BRA `(.L_x_7459) ;  /* 0x0000000800547947 */ /* 0x000fea0003800000 */
.L_x_7470:
        /* <DEDUP_REMOVED lines=17> */
.L_x_7474:
[----:B------:R-:W-:Y:S01]  /*2bc0*/  IMAD.MOV.U32 R0, RZ, RZ, 0x7f ;  /* 0x0000007fff007424 */ /* 0x000fe200078e00ff */
[----:B------:R-:W-:-:S04]  /*2bd0*/  ISETP.GT.U32.AND P0, PT, R2, 0x7f800000, PT ;  /* 0x7f8000000200780c */ /* 0x000fc80003f04070 */
[----:B------:R-:W-:-:S09]  /*2be0*/  SEL R0, R0, 0x7c, P0 ;  /* 0x0000007c00007807 */ /* 0x000fd20000000000 */
.L_x_7475:
[----:B------:R-:W-:Y:S05]  /*2bf0*/  BSYNC B0 ;  /* 0x0000000000007941 */ /* 0x000fea0003800000 */
.L_x_7473:
[----:B------:R-:W-:-:S04]  /*2c00*/  LOP3.LUT R2, R3, 0x80000000, RZ, 0xc0, !PT ;  /* 0x8000000003027812 */ /* 0x000fc800078ec0ff */
[----:B------:R-:W-:-:S04]  /*2c10*/  SHF.R.U32.HI R3, RZ, 0x18, R2 ;  /* 0x00000018ff037819 */ /* 0x000fc80000011602 */
[----:B------:R-:W-:-:S05]  /*2c20*/  LOP3.LUT R3, R0, R3, RZ, 0xfc, !PT ;  /* 0x0000000300037212 */ /* 0x000fca00078efcff */
[----:B------:R0:W-:Y:S01]  /*2c30*/  STG.E.U8 desc[UR36][R16.64], R3 ;  /* 0x0000000310007986 */ /* 0x0001e2000c101124 */
[----:B------:R-:W-:Y:S05]  /*2c40*/  BRA `(.L_x_7459) ;  /* 0x0000000400ec7947 */ /* 0x000fea0003800000 */
.L_x_7469:
        /* <DEDUP_REMOVED lines=8> */
.L_x_7466:
        /* <DEDUP_REMOVED lines=11> */
.L_x_7478:
        /* <DEDUP_REMOVED lines=21> */
.L_x_7481:
[----:B------:R-:W-:-:S04]  /*2ed0*/  LOP3.LUT R2, R3, 0x80000000, RZ, 0xc0, !PT ;  /* 0x8000000003027812 */ /* 0x000fc800078ec0ff */
[----:B------:R-:W-:-:S04]  /*2ee0*/  SHF.R.U32.HI R3, RZ, 0x18, R2 ;  /* 0x00000018ff037819 */ /* 0x000fc80000011602 */
[----:B------:R-:W-:-:S04]  /*2ef0*/  LOP3.LUT R0, R0, R3, RZ, 0xfc, !PT ;  /* 0x0000000300007212 */ /* 0x000fc800078efcff */
[----:B------:R-:W-:-:S07]  /*2f00*/  PRMT R8, R0, 0x7610, R8 ;  /* 0x0000761000087816 */ /* 0x000fce0000000008 */
.L_x_7480:
[----:B------:R-:W-:Y:S05]  /*2f10*/  BSYNC B0 ;  /* 0x0000000000007941 */ /* 0x000fea0003800000 */
.L_x_7479:
[----:B------:R0:W-:Y:S01]  /*2f20*/  STG.E.U8 desc[UR36][R16.64], R8 ;  /* 0x0000000810007986 */ /* 0x0001e2000c101124 */
[----:B------:R-:W-:Y:S05]  /*2f30*/  BRA `(.L_x_7459) ;  /* 0x0000000400307947 */ /* 0x000fea0003800000 */
.L_x_7477:
        /* <DEDUP_REMOVED lines=21> */
.L_x_7484:
[----:B------:R-:W-:-:S04]  /*3090*/  LOP3.LUT R2, R3, 0x80000000, RZ, 0xc0, !PT ;  /* 0x8000000003027812 */ /* 0x000fc800078ec0ff */
[----:B------:R-:W-:-:S04]  /*30a0*/  SHF.R.U32.HI R3, RZ, 0x18, R2 ;  /* 0x00000018ff037819 */ /* 0x000fc80000011602 */
[----:B------:R-:W-:-:S04]  /*30b0*/  LOP3.LUT R0, R0, R3, RZ, 0xfc, !PT ;  /* 0x0000000300007212 */ /* 0x000fc800078efcff */
[----:B------:R-:W-:-:S07]  /*30c0*/  PRMT R8, R0, 0x7610, R8 ;  /* 0x0000761000087816 */ /* 0x000fce0000000008 */
.L_x_7483:
[----:B------:R-:W-:Y:S05]  /*30d0*/  BSYNC B0 ;  /* 0x0000000000007941 */ /* 0x000fea0003800000 */
.L_x_7482:
[----:B------:R0:W-:Y:S01]  /*30e0*/  STG.E.U8 desc[UR36][R16.64], R8 ;  /* 0x0000000810007986 */ /* 0x0001e2000c101124 */
[----:B------:R-:W-:Y:S05]  /*30f0*/  BRA `(.L_x_7459) ;  /* 0x0000000000c07947 */ /* 0x000fea0003800000 */
.L_x_7476:
        /* <DEDUP_REMOVED lines=26> */
.L_x_7458:
        /* <DEDUP_REMOVED lines=16> */
.L_x_7487:
[----:B------:R-:W-:Y:S05]  /*33a0*/  BRA `(.L_x_7459) ;  /* 0x0000000000147947 */ /* 0x000fea0003800000 */
.L_x_7486:
[----:B------:R-:W0:Y:S02]  /*33b0*/  F2I.U64.F64.TRUNC R4, R4 ;  /* 0x0000000400047311 */ /* 0x000e24000030d800 */
[----:B0-----:R0:W-:Y:S01]  /*33c0*/  STG.E.64 desc[UR36][R16.64], R4 ;  /* 0x0000000410007986 */ /* 0x0011e2000c101b24 */
[----:B------:R-:W-:Y:S05]  /*33d0*/  BRA `(.L_x_7459) ;  /* 0x0000000000087947 */ /* 0x000fea0003800000 */
.L_x_7485:
[----:B------:R-:W0:Y:S02]  /*33e0*/  F2I.U32.F64.TRUNC R5, R4 ;  /* 0x0000000400057311 */ /* 0x000e24000030d000 */
[----:B0-----:R0:W-:Y:S02]  /*33f0*/  STG.E desc[UR36][R16.64], R5 ;  /* 0x0000000510007986 */ /* 0x0011e4000c101924 */
.L_x_7459:
[----:B------:R-:W-:-:S04]  /*3400*/  IMAD R18, R23, 0x200, R18 ;  /* 0x0000020017127824 */ /* 0x000fc800078e0212 */
[----:B------:R-:W-:-:S07]  /*3410*/  VIADD R19, R18, 0x80 ;  /* 0x0000008012137836 */ /* 0x000fce0000000000 */
.L_x_7419:
[----:B------:R-:W-:Y:S05]  /*3420*/  BSYNC B6 ;  /* 0x0000000000067941 */ /* 0x000fea0003800000 */
.L_x_7418:
        /* <DEDUP_REMOVED lines=307> */
.L_x_7490:
[----:B------:R-:W0:Y:S01]  /*4760*/  LDC.U8 R3, c[0x0][0x431] ;  /* 0x00010c40ff037b82 */ /* 0x000e220000000000 */
[----:B------:R-:W-:Y:S01]  /*4770*/  ULDC.64 UR4, c[0x0][0x410] ;  /* 0x0001040000047ab9 */ /* 0x000fe20000000a00 */
[----:B------:R-:W-:Y:S01]  /*4780*/  ULDC.64 UR6, c[0x0][0x418] ;  /* 0x0001060000067ab9 */ /* 0x000fe20000000a00 */
[----:B------:R-:W-:Y:S02]  /*4790*/  IADD3 R16, P0, R16, UR4, RZ ;  /* 0x0000000410107c10 */ /* 0x000fe4000ff1e0ff */
[----:B------:R-:W-:-:S03]  /*47a0*/  IADD3 R4, P1, R0, UR6, RZ ;  /* 0x0000000600047c10 */ /* 0x000fc6000ff3e0ff */
[----:B------:R-:W-:Y:S01]  /*47b0*/  IMAD.X R17, RZ, RZ, UR5, P0 ;  /* 0x00000005ff117e24 */ /* 0x000fe200080e06ff */
[----:B------:R-:W-:Y:S02]  /*47c0*/  IADD3.X R5, RZ, UR7, RZ, P1, !PT ;  /* 0x00000007ff057c10 */ /* 0x000fe40008ffe4ff */
        /* <DEDUP_REMOVED lines=14> */
.L_x_7494:
[----:B------:R-:W2:Y:S02]  /*48b0*/  LDG.E.U8 R2, desc[UR36][R4.64] ;  /* 0x0000002404027981 */ /* 0x000ea4000c1e1100 */
[----:B--2---:R-:W0:Y:S01]  /*48c0*/  I2F.F64.U16 R2, R2 ;  /* 0x0000000200027312 */ /* 0x004e220000101800 */
[----:B------:R-:W-:Y:S05]  /*48d0*/  BRA `(.L_x_7496) ;  /* 0x0000000c006c7947 */ /* 0x000fea0003800000 */
.L_x_7493:
        /* <DEDUP_REMOVED lines=9> */
.L_x_7498:
[----:B------:R-:W2:Y:S02]  /*4970*/  LDG.E R2, desc[UR36][R4.64] ;  /* 0x0000002404027981 */ /* 0x000ea4000c1e1900 */
[----:B--2---:R-:W0:Y:S01]  /*4980*/  I2F.F64 R2, R2 ;  /* 0x0000000200027312 */ /* 0x004e220000201c00 */
[----:B------:R-:W-:Y:S05]  /*4990*/  BRA `(.L_x_7496) ;  /* 0x0000000c003c7947 */ /* 0x000fea0003800000 */
.L_x_7497:
[----:B------:R-:W2:Y:S02]  /*49a0*/  LDG.E.U16 R2, desc[UR36][R4.64] ;  /* 0x0000002404027981 */ /* 0x000ea4000c1e1500 */
[----:B--2---:R-:W0:Y:S01]  /*49b0*/  I2F.F64.S16 R2, R2 ;  /* 0x0000000200027312 */ /* 0x004e220000101c00 */
[----:B------:R-:W-:Y:S05]  /*49c0*/  BRA `(.L_x_7496) ;  /* 0x0000000c00307947 */ /* 0x000fea0003800000 */
.L_x_7492:
        /* <DEDUP_REMOVED lines=10> */
.L_x_7500:
[----:B------:R-:W2:Y:S02]  /*4a70*/  LDG.E.U16 R0, desc[UR36][R4.64] ;  /* 0x0000002404007981 */ /* 0x000ea4000c1e1500 */
[----:B--2---:R-:W-:-:S05]  /*4a80*/  HADD2.F32 R0, -RZ, R0.H0_H0 ;  /* 0x20000000ff007230 */ /* 0x004fca0000004100 */
[----:B------:R-:W-:-:S04]  /*4a90*/  FMUL.FTZ R0, R0, 1 ;  /* 0x3f80000000007820 */ /* 0x000fc80000410000 */
[----:B------:R0:W1:Y:S01]  /*4aa0*/  F2F.F64.F32 R2, R0 ;  /* 0x0000000000027310 */ /* 0x0000620000201800 */
[----:B------:R-:W-:Y:S05]  /*4ab0*/  BRA `(.L_x_7496) ;  /* 0x0000000800f47947 */ /* 0x000fea0003800000 */
.L_x_7499:
        /* <DEDUP_REMOVED lines=10> */
.L_x_7502:
[----:B------:R-:W2:Y:S02]  /*4b60*/  LDG.E.U16 R4, desc[UR36][R4.64] ;  /* 0x0000002404047981 */ /* 0x000ea4000c1e1500 */
[----:B--2---:R-:W-:-:S05]  /*4b70*/  HADD2.F32 R0, -RZ, R4.H0_H0 ;  /* 0x20000004ff007230 */ /* 0x004fca0000004100 */
[----:B------:R-:W-:-:S04]  /*4b80*/  FMUL.FTZ R0, R0, 1 ;  /* 0x3f80000000007820 */ /* 0x000fc80000410000 */
[----:B------:R0:W1:Y:S01]  /*4b90*/  F2F.F64.F32 R2, R0 ;  /* 0x0000000000027310 */ /* 0x0000620000201800 */
[----:B------:R-:W-:Y:S05]  /*4ba0*/  BRA `(.L_x_7496) ;  /* 0x0000000800b87947 */ /* 0x000fea0003800000 */
.L_x_7501:
[----:B------:R0:W5:Y:S01]  /*4bb0*/  LDG.E R3, desc[UR36][R4.64+0x4] ;  /* 0x0000042404037981 */ /* 0x000162000c1e1900 */
[----:B------:R-:W-:Y:S05]  /*4bc0*/  BRA `(.L_x_7496) ;  /* 0x0000000800b07947 */ /* 0x000fea0003800000 */
.L_x_7491:
        /* <DEDUP_REMOVED lines=12> */
.L_x_7505:
[----:B------:R0:W5:Y:S01]  /*4c90*/  LDG.E R3, desc[UR36][R4.64+0x4] ;  /* 0x0000042404037981 */ /* 0x000162000c1e1900 */
[----:B------:R-:W-:Y:S05]  /*4ca0*/  BRA `(.L_x_7496) ;  /* 0x0000000800787947 */ /* 0x000fea0003800000 */
.L_x_7504:
        /* <DEDUP_REMOVED lines=28> */
.L_x_7507:
        /* <DEDUP_REMOVED lines=15> */
.L_x_7506:
[----:B------:R-:W2:Y:S02]  /*4f60*/  LDG.E.U16 R0, desc[UR36][R4.64] ;  /* 0x0000002404007981 */ /* 0x000ea4000c1e1500 */
[----:B--2---:R-:W-:-:S04]  /*4f70*/  IMAD.U32 R0, R0, 0x10000, RZ ;  /* 0x0001000000007824 */ /* 0x004fc800078e00ff */
[----:B------:R-:W-:-:S04]  /*4f80*/  FMUL.FTZ R0, R0, 1 ;  /* 0x3f80000000007820 */ /* 0x000fc80000410000 */
[----:B------:R0:W1:Y:S01]  /*4f90*/  F2F.F64.F32 R2, R0 ;  /* 0x0000000000027310 */ /* 0x0000620000201800 */
[----:B------:R-:W-:Y:S05]  /*4fa0*/  BRA `(.L_x_7496) ;  /* 0x0000000400b87947 */ /* 0x000fea0003800000 */
.L_x_7503:
        /* <DEDUP_REMOVED lines=11> */
.L_x_7510:
        /* <DEDUP_REMOVED lines=21> */
.L_x_7514:
[----:B------:R-:W-:Y:S05]  /*51b0*/  BSYNC B1 ;  /* 0x0000000000017941 */ /* 0x000fea0003800000 */
.L_x_7513:
[----:B------:R-:W-:Y:S02]  /*51c0*/  LEA R3, R0, 0x3b800000, 0x17 ;  /* 0x3b80000000037811 */ /* 0x000fe400078eb8ff */
[----:B------:R-:W-:-:S04]  /*51d0*/  SHF.L.U32 R0, R2, 0x14, RZ ;  /* 0x0000001402007819 */ /* 0x000fc800000006ff */
[----:B------:R-:W-:-:S07]  /*51e0*/  LOP3.LUT R0, R3, R0, R4, 0xfe, !PT ;  /* 0x0000000003007212 */ /* 0x000fce00078efe04 */
.L_x_7512:
[----:B------:R-:W-:Y:S05]  /*51f0*/  BSYNC B0 ;  /* 0x0000000000007941 */ /* 0x000fea0003800000 */
.L_x_7511:
[----:B------:R-:W-:-:S04]  /*5200*/  FMUL.FTZ R0, R0, 1 ;  /* 0x3f80000000007820 */ /* 0x000fc80000410000 */
[----:B------:R1:W2:Y:S01]  /*5210*/  F2F.F64.F32 R2, R0 ;  /* 0x0000000000027310 */ /* 0x0002a20000201800 */
[----:B------:R-:W-:Y:S05]  /*5220*/  BRA `(.L_x_7496) ;  /* 0x0000000400187947 */ /* 0x000fea0003800000 */
.L_x_7509:
        /* <DEDUP_REMOVED lines=21> */
.L_x_7518:
[----:B------:R-:W-:Y:S05]  /*5380*/  BSYNC B1 ;  /* 0x0000000000017941 */ /* 0x000fea0003800000 */
.L_x_7517:
[----:B------:R-:W-:Y:S01]  /*5390*/  LEA R3, R0, 0x37800000, 0x17 ;  /* 0x3780000000037811 */ /* 0x000fe200078eb8ff */
[----:B------:R-:W-:-:S05]  /*53a0*/  IMAD.SHL.U32 R0, R2, 0x200000, RZ ;  /* 0x0020000002007824 */ /* 0x000fca00078e00ff */
[----:B------:R-:W-:-:S07]  /*53b0*/  LOP3.LUT R0, R3, R0, R4, 0xfe, !PT ;  /* 0x0000000003007212 */ /* 0x000fce00078efe04 */
.L_x_7516:
[----:B------:R-:W-:Y:S05]  /*53c0*/  BSYNC B0 ;  /* 0x0000000000007941 */ /* 0x000fea0003800000 */
.L_x_7515:
[----:B------:R-:W-:-:S04]  /*53d0*/  FMUL.FTZ R0, R0, 1 ;  /* 0x3f80000000007820 */ /* 0x000fc80000410000 */
[----:B------:R3:W4:Y:S01]  /*53e0*/  F2F.F64.F32 R2, R0 ;  /* 0x0000000000027310 */ /* 0x0007220000201800 */
[----:B------:R-:W-:Y:S05]  /*53f0*/  BRA `(.L_x_7496) ;  /* 0x0000000000a47947 */ /* 0x000fea0003800000 */
.L_x_7508:
        /* <DEDUP_REMOVED lines=14> */
.L_x_7522:
[----:B------:R-:W-:Y:S05]  /*54e0*/  BSYNC B0 ;  /* 0x0000000000007941 */ /* 0x000fea0003800000 */
.L_x_7521:
[----:B------:R-:W-:-:S04]  /*54f0*/  FMUL.FTZ R0, R0, 1 ;  /* 0x3f80000000007820 */ /* 0x000fc80000410000 */
[----:B------:R0:W1:Y:S01]  /*5500*/  F2F.F64.F32 R2, R0 ;  /* 0x0000000000027310 */ /* 0x0000620000201800 */
[----:B------:R-:W-:Y:S05]  /*5510*/  BRA `(.L_x_7496) ;  /* 0x00000000005c7947 */ /* 0x000fea0003800000 */
.L_x_7495:
        /* <DEDUP_REMOVED lines=16> */
.L_x_7523:
[----:B------:R-:W-:Y:S01]  /*5620*/  IMAD.MOV.U32 R3, RZ, RZ, RZ ;  /* 0x000000ffff037224 */ /* 0x000fe200078e00ff */
[----:B------:R-:W-:Y:S06]  /*5630*/  BRA `(.L_x_7496) ;  /* 0x0000000000147947 */ /* 0x000fec0003800000 */
.L_x_7520:
[----:B------:R-:W2:Y:S02]  /*5640*/  LDG.E.64 R2, desc[UR36][R4.64] ;  /* 0x0000002404027981 */ /* 0x000ea4000c1e1b00 */
[----:B--2---:R-:W0:Y:S01]  /*5650*/  I2F.F64.U64 R2, R2 ;  /* 0x0000000200027312 */ /* 0x004e220000301800 */
[----:B------:R-:W-:Y:S05]  /*5660*/  BRA `(.L_x_7496) ;  /* 0x0000000000087947 */ /* 0x000fea0003800000 */
.L_x_7519:
[----:B------:R-:W2:Y:S02]  /*5670*/  LDG.E R2, desc[UR36][R4.64] ;  /* 0x0000002404027981 */ /* 0x000ea4000c1e1900 */
[----:B--2---:R-:W0:Y:S02]  /*5680*/  I2F.F64.U32 R2, R2 ;  /* 0x0000000200027312 */ /* 0x004e240000201800 */
.L_x_7496:
        /* <DEDUP_REMOVED lines=17> */
.L_x_7527:
[----:B------:R-:W0:Y:S02]  /*57a0*/  F2I.S64.F64.TRUNC R4, R4 ;  /* 0x0000000400047311 */ /* 0x000e24000030d900 */
[----:B0-----:R-:W-:-:S05]  /*57b0*/  IMAD.MOV.U32 R3, RZ, RZ, R4 ;  /* 0x000000ffff037224 */ /* 0x001fca00078e0004 */
[----:B------:R0:W-:Y:S01]  /*57c0*/  STG.E.U8 desc[UR36][R16.64], R3 ;  /* 0x0000000310007986 */ /* 0x0001e2000c101124 */
[----:B------:R-:W-:Y:S05]  /*57d0*/  BRA `(.L_x_7529) ;  /* 0x0000000c00f87947 */ /* 0x000fea0003800000 */
.L_x_7526:
        /* <DEDUP_REMOVED lines=9> */
.L_x_7531:
[----:B------:R-:W0:Y:S02]  /*5870*/  F2I.F64.TRUNC R5, R4 ;  /* 0x0000000400057311 */ /* 0x000e24000030d100 */
[----:B0-----:R0:W-:Y:S01]  /*5880*/  STG.E desc[UR36][R16.64], R5 ;  /* 0x0000000510007986 */ /* 0x0011e2000c101924 */
[----:B------:R-:W-:Y:S05]  /*5890*/  BRA `(.L_x_7529) ;  /* 0x0000000c00c87947 */ /* 0x000fea0003800000 */
.L_x_7530:
[----:B------:R-:W0:Y:S02]  /*58a0*/  F2I.F64.TRUNC R5, R4 ;  /* 0x0000000400057311 */ /* 0x000e24000030d100 */
[----:B0-----:R0:W-:Y:S01]  /*58b0*/  STG.E.U16 desc[UR36][R16.64], R5 ;  /* 0x0000000510007986 */ /* 0x0011e2000c101524 */
[----:B------:R-:W-:Y:S05]  /*58c0*/  BRA `(.L_x_7529) ;  /* 0x0000000c00bc7947 */ /* 0x000fea0003800000 */
.L_x_7525:
        /* <DEDUP_REMOVED lines=13> */
.L_x_7533:
        /* <DEDUP_REMOVED lines=8> */
.L_x_7532:
        /* <DEDUP_REMOVED lines=14> */
.L_x_7535:
        /* <DEDUP_REMOVED lines=9> */
.L_x_7534:
[----:B------:R0:W-:Y:S01]  /*5b90*/  STG.E.64 desc[UR36][R16.64], R4 ;  /* 0x0000000410007986 */ /* 0x0001e2000c101b24 */
[----:B------:R-:W-:Y:S05]  /*5ba0*/  BRA `(.L_x_7529) ;  /* 0x0000000c00047947 */ /* 0x000fea0003800000 */
.L_x_7524:
        /* <DEDUP_REMOVED lines=12> */
.L_x_7538:
[----:B------:R-:W-:-:S05]  /*5c70*/  CS2R R6, SRZ ;  /* 0x0000000000067805 */ /* 0x000fca000001ff00 */
[----:B------:R0:W-:Y:S01]  /*5c80*/  STG.E.128 desc[UR36][R16.64], R4 ;  /* 0x0000000410007986 */ /* 0x0001e2000c101d24 */
[----:B------:R-:W-:Y:S05]  /*5c90*/  BRA `(.L_x_7529) ;  /* 0x0000000800c87947 */ /* 0x000fea0003800000 */
.L_x_7537:
        /* <DEDUP_REMOVED lines=25> */
.L_x_7542:
[----:B------:R-:W-:Y:S05]  /*5e30*/  BSYNC B0 ;  /* 0x0000000000007941 */ /* 0x000fea0003800000 */
.L_x_7541:
[----:B------:R-:W-:-:S05]  /*5e40*/  LOP3.LUT R3, R0, R3, RZ, 0xfc, !PT ;  /* 0x0000000300037212 */ /* 0x000fca00078efcff */
[----:B------:R0:W-:Y:S01]  /*5e50*/  STG.E.U8 desc[UR36][R16.64], R3 ;  /* 0x0000000310007986 */ /* 0x0001e2000c101124 */
[----:B------:R-:W-:Y:S05]  /*5e60*/  BRA `(.L_x_7529) ;  /* 0x0000000800547947 */ /* 0x000fea0003800000 */
.L_x_7540:
        /* <DEDUP_REMOVED lines=17> */
.L_x_7544:
[----:B------:R-:W-:Y:S01]  /*5f80*/  IMAD.MOV.U32 R0, RZ, RZ, 0x7f ;  /* 0x0000007fff007424 */ /* 0x000fe200078e00ff */
[----:B------:R-:W-:-:S04]  /*5f90*/  ISETP.GT.U32.AND P0, PT, R2, 0x7f800000, PT ;  /* 0x7f8000000200780c */ /* 0x000fc80003f04070 */
[----:B------:R-:W-:-:S09]  /*5fa0*/  SEL R0, R0, 0x7c, P0 ;  /* 0x0000007c00007807 */ /* 0x000fd20000000000 */
.L_x_7545:
[----:B------:R-:W-:Y:S05]  /*5fb0*/  BSYNC B0 ;  /* 0x0000000000007941 */ /* 0x000fea0003800000 */
.L_x_7543:
[----:B------:R-:W-:-:S04]  /*5fc0*/  LOP3.LUT R2, R3, 0x80000000, RZ, 0xc0, !PT ;  /* 0x8000000003027812 */ /* 0x000fc800078ec0ff */
[----:B------:R-:W-:-:S04]  /*5fd0*/  SHF.R.U32.HI R3, RZ, 0x18, R2 ;  /* 0x00000018ff037819 */ /* 0x000fc80000011602 */
[----:B------:R-:W-:-:S05]  /*5fe0*/  LOP3.LUT R3, R0, R3, RZ, 0xfc, !PT ;  /* 0x0000000300037212 */ /* 0x000fca00078efcff */
[----:B------:R0:W-:Y:S01]  /*5ff0*/  STG.E.U8 desc[UR36][R16.64], R3 ;  /* 0x0000000310007986 */ /* 0x0001e2000c101124 */
[----:B------:R-:W-:Y:S05]  /*6000*/  BRA `(.L_x_7529) ;  /* 0x0000000400ec7947 */ /* 0x000fea0003800000 */
.L_x_7539:
        /* <DEDUP_REMOVED lines=8> */
.L_x_7536:
        /* <DEDUP_REMOVED lines=11> */
.L_x_7548:
        /* <DEDUP_REMOVED lines=21> */
.L_x_7551:
[----:B------:R-:W-:-:S04]  /*6290*/  LOP3.LUT R2, R3, 0x80000000, RZ, 0xc0, !PT ;  /* 0x8000000003027812 */ /* 0x000fc800078ec0ff */
[----:B------:R-:W-:-:S04]  /*62a0*/  SHF.R.U32.HI R3, RZ, 0x18, R2 ;  /* 0x00000018ff037819 */ /* 0x000fc80000011602 */
[----:B------:R-:W-:-:S04]  /*62b0*/  LOP3.LUT R0, R0, R3, RZ, 0xfc, !PT ;  /* 0x0000000300007212 */ /* 0x000fc800078efcff */
[----:B------:R-:W-:-:S07]  /*62c0*/  PRMT R8, R0, 0x7610, R8 ;  /* 0x0000761000087816 */ /* 0x000fce0000000008 */
.L_x_7550:
[----:B------:R-:W-:Y:S05]  /*62d0*/  BSYNC B0 ;  /* 0x0000000000007941 */ /* 0x000fea0003800000 */
.L_x_7549:
[----:B------:R3:W-:Y:S01]  /*62e0*/  STG.E.U8 desc[UR36][R16.64], R8 ;  /* 0x0000000810007986 */ /* 0x0007e2000c101124 */
[----:B------:R-:W-:Y:S05]  /*62f0*/  BRA `(.L_x_7529) ;  /* 0x0000000400307947 */ /* 0x000fea0003800000 */
.L_x_7547:
        /* <DEDUP_REMOVED lines=21> */
.L_x_7554:
[----:B------:R-:W-:-:S04]  /*6450*/  LOP3.LUT R2, R3, 0x80000000, RZ, 0xc0, !PT ;  /* 0x8000000003027812 */ /* 0x000fc800078ec0ff */
[----:B------:R-:W-:-:S04]  /*6460*/  SHF.R.U32.HI R3, RZ, 0x18, R2 ;  /* 0x00000018ff037819 */ /* 0x000fc80000011602 */
[----:B------:R-:W-:-:S04]  /*6470*/  LOP3.LUT R0, R0, R3, RZ, 0xfc, !PT ;  /* 0x0000000300007212 */ /* 0x000fc800078efcff */
[----:B------:R-:W-:-:S07]  /*6480*/  PRMT R8, R0, 0x7610, R8 ;  /* 0x0000761000087816 */ /* 0x000fce0000000008 */
.L_x_7553:
[----:B------:R-:W-:Y:S05]  /*6490*/  BSYNC B0 ;  /* 0x0000000000007941 */ /* 0x000fea0003800000 */
.L_x_7552:
[----:B------:R0:W-:Y:S01]  /*64a0*/  STG.E.U8 desc[UR36][R16.64], R8 ;  /* 0x0000000810007986 */ /* 0x0001e2000c101124 */
[----:B------:R-:W-:Y:S05]  /*64b0*/  BRA `(.L_x_7529) ;  /* 0x0000000000c07947 */ /* 0x000fea0003800000 */
.L_x_7546:
        /* <DEDUP_REMOVED lines=26> */
.L_x_7528:
        /* <DEDUP_REMOVED lines=16> */
.L_x_7557:
[----:B------:R-:W-:Y:S05]  /*6760*/  BRA `(.L_x_7529) ;  /* 0x0000000000147947 */ /* 0x000fea0003800000 */
.L_x_7556:
[----:B------:R-:W0:Y:S02]  /*6770*/  F2I.U64.F64.TRUNC R4, R4 ;  /* 0x0000000400047311 */ /* 0x000e24000030d800 */
[----:B0-----:R2:W-:Y:S01]  /*6780*/  STG.E.64 desc[UR36][R16.64], R4 ;  /* 0x0000000410007986 */ /* 0x0015e2000c101b24 */
[----:B------:R-:W-:Y:S05]  /*6790*/  BRA `(.L_x_7529) ;  /* 0x0000000000087947 */ /* 0x000fea0003800000 */
.L_x_7555:
[----:B------:R-:W0:Y:S02]  /*67a0*/  F2I.U32.F64.TRUNC R5, R4 ;  /* 0x0000000400057311 */ /* 0x000e24000030d000 */
[----:B0-----:R0:W-:Y:S02]  /*67b0*/  STG.E desc[UR36][R16.64], R5 ;  /* 0x0000000510007986 */ /* 0x0011e4000c101924 */
.L_x_7529:
[----:B------:R-:W-:-:S07]  /*67c0*/  VIADD R19, R19, 0x80 ;  /* 0x0000008013137836 */ /* 0x000fce0000000000 */
.L_x_7489:
[----:B------:R-:W-:Y:S05]  /*67d0*/  BSYNC B6 ;  /* 0x0000000000067941 */ /* 0x000fea0003800000 */
.L_x_7488:
        /* <DEDUP_REMOVED lines=307> */
.L_x_7560:
        /* <DEDUP_REMOVED lines=21> */
.L_x_7564:
[----:B------:R-:W2:Y:S02]  /*7c60*/  LDG.E.U8 R2, desc[UR36][R4.64] ;  /* 0x0000002404027981 */ /* 0x000ea4000c1e1100 */
[----:B--2---:R-:W0:Y:S01]  /*7c70*/  I2F.F64.U16 R2, R2 ;  /* 0x0000000200027312 */ /* 0x004e220000101800 */
[----:B------:R-:W-:Y:S05]  /*7c80*/  BRA `(.L_x_7566) ;  /* 0x0000000c006c7947 */ /* 0x000fea0003800000 */
.L_x_7563:
        /* <DEDUP_REMOVED lines=9> */
.L_x_7568:
[----:B------:R-:W2:Y:S02]  /*7d20*/  LDG.E R2, desc[UR36][R4.64] ;  /* 0x0000002404027981 */ /* 0x000ea4000c1e1900 */
[----:B--2---:R-:W0:Y:S01]  /*7d30*/  I2F.F64 R2, R2 ;  /* 0x0000000200027312 */ /* 0x004e220000201c00 */
[----:B------:R-:W-:Y:S05]  /*7d40*/  BRA `(.L_x_7566) ;  /* 0x0000000c003c7947 */ /* 0x000fea0003800000 */
.L_x_7567:
[----:B------:R-:W2:Y:S02]  /*7d50*/  LDG.E.U16 R2, desc[UR36][R4.64] ;  /* 0x0000002404027981 */ /* 0x000ea4000c1e1500 */
[----:B--2---:R-:W0:Y:S01]  /*7d60*/  I2F.F64.S16 R2, R2 ;  /* 0x0000000200027312 */ /* 0x004e220000101c00 */
[----:B------:R-:W-:Y:S05]  /*7d70*/  BRA `(.L_x_7566) ;  /* 0x0000000c00307947 */ /* 0x000fea0003800000 */
.L_x_7562:
        /* <DEDUP_REMOVED lines=10> */
.L_x_7570:
[----:B------:R-:W2:Y:S02]  /*7e20*/  LDG.E.U16 R0, desc[UR36][R4.64] ;  /* 0x0000002404007981 */ /* 0x000ea4000c1e1500 */
[----:B--2---:R-:W-:-:S05]  /*7e30*/  HADD2.F32 R0, -RZ, R0.H0_H0 ;  /* 0x20000000ff007230 */ /* 0x004fca0000004100 */
[----:B------:R-:W-:-:S04]  /*7e40*/  FMUL.FTZ R0, R0, 1 ;  /* 0x3f80000000007820 */ /* 0x000fc80000410000 */
[----:B------:R0:W1:Y:S01]  /*7e50*/  F2F.F64.F32 R2, R0 ;  /* 0x0000000000027310 */ /* 0x0000620000201800 */
[----:B------:R-:W-:Y:S05]  /*7e60*/  BRA `(.L_x_7566) ;  /* 0x0000000800f47947 */ /* 0x000fea0003800000 */
.L_x_7569:
        /* <DEDUP_REMOVED lines=10> */
.L_x_7572:
[----:B------:R-:W2:Y:S02]  /*7f10*/  LDG.E.U16 R4, desc[UR36][R4.64] ;  /* 0x0000002404047981 */ /* 0x000ea4000c1e1500 */
[----:B--2---:R-:W-:-:S05]  /*7f20*/  HADD2.F32 R0, -RZ, R4.H0_H0 ;  /* 0x20000004ff007230 */ /* 0x004fca0000004100 */
[----:B------:R-:W-:-:S04]  /*7f30*/  FMUL.FTZ R0, R0, 1 ;  /* 0x3f80000000007820 */ /* 0x000fc80000410000 */
[----:B------:R0:W1:Y:S01]  /*7f40*/  F2F.F64.F32 R2, R0 ;  /* 0x0000000000027310 */ /* 0x0000620000201800 */
[----:B------:R-:W-:Y:S05]  /*7f50*/  BRA `(.L_x_7566) ;  /* 0x0000000800b87947 */ /* 0x000fea0003800000 */
.L_x_7571:
[----:B------:R0:W5:Y:S01]  /*7f60*/  LDG.E R3, desc[UR36][R4.64+0x4] ;  /* 0x0000042404037981 */ /* 0x000162000c1e1900 */
[----:B------:R-:W-:Y:S05]  /*7f70*/  BRA `(.L_x_7566) ;  /* 0x0000000800b07947 */ /* 0x000fea0003800000 */
.L_x_7561:
        /* <DEDUP_REMOVED lines=12> */
.L_x_7575:
[----:B------:R0:W5:Y:S01]  /*8040*/  LDG.E R3, desc[UR36][R4.64+0x4] ;  /* 0x0000042404037981 */ /* 0x000162000c1e1900 */
[----:B------:R-:W-:Y:S05]  /*8050*/  BRA `(.L_x_7566) ;  /* 0x0000000800787947 */ /* 0x000fea0003800000 */
.L_x_7574:
        /* <DEDUP_REMOVED lines=28> */
.L_x_7577:
        /* <DEDUP_REMOVED lines=15> */
.L_x_7576:
[----:B------:R-:W2:Y:S02]  /*8310*/  LDG.E.U16 R0, desc[UR36][R4.64] ;  /* 0x0000002404007981 */ /* 0x000ea4000c1e1500 */
[----:B--2---:R-:W-:-:S04]  /*8320*/  IMAD.U32 R0, R0, 0x10000, RZ ;  /* 0x0001000000007824 */ /* 0x004fc800078e00ff */
[----:B------:R-:W-:-:S04]  /*8330*/  FMUL.FTZ R0, R0, 1 ;  /* 0x3f80000000007820 */ /* 0x000fc80000410000 */
[----:B------:R0:W1:Y:S01]  /*8340*/  F2F.F64.F32 R2, R0 ;  /* 0x0000000000027310 */ /* 0x0000620000201800 */
[----:B------:R-:W-:Y:S05]  /*8350*/  BRA `(.L_x_7566) ;  /* 0x0000000400b87947 */ /* 0x000fea0003800000 */
.L_x_7573:
        /* <DEDUP_REMOVED lines=11> */
.L_x_7580:
[----:B------:R-:W2:Y:S01]  /*8410*/  LDG.E.U8 R2, desc[UR36][R4.64] ;  /* 0x0000002404027981 */ /* 0x000ea2000c1e1100 */
[----:B------:R-:W-:Y:S01]  /*8420*/  BSSY B0, `(.L_x_7581) ;  /* 0x0000018000007945 */ /* 0x000fe20003800000 */
[----:B------:R-:W-:Y:S01]  /*8430*/  HFMA2.MMA R0, -RZ, RZ, 0, 0 ;  /* 0x00000000ff007435 */ /* 0x000fe200000001ff */
        /* <DEDUP_REMOVED lines=18> */
.L_x_7584:
[----:B------:R-:W-:Y:S05]  /*8560*/  BSYNC B1 ;  /* 0x0000000000017941 */ /* 0x000fea0003800000 */
.L_x_7583:
[----:B------:R-:W-:Y:S01]  /*8570*/  LEA R3, R0, 0x3b800000, 0x17 ;  /* 0x3b80000000037811 */ /* 0x000fe200078eb8ff */
[----:B------:R-:W-:-:S05]  /*8580*/  IMAD.SHL.U32 R0, R2, 0x100000, RZ ;  /* 0x0010000002007824 */ /* 0x000fca00078e00ff */
[----:B------:R-:W-:-:S07]  /*8590*/  LOP3.LUT R0, R3, R0, R4, 0xfe, !PT ;  /* 0x0000000003007212 */ /* 0x000fce00078efe04 */
.L_x_7582:
[----:B------:R-:W-:Y:S05]  /*85a0*/  BSYNC B0 ;  /* 0x0000000000007941 */ /* 0x000fea0003800000 */
.L_x_7581:
[----:B------:R-:W-:-:S04]  /*85b0*/  FMUL.FTZ R0, R0, 1 ;  /* 0x3f80000000007820 */ /* 0x000fc80000410000 */
[----:B------:R1:W2:Y:S01]  /*85c0*/  F2F.F64.F32 R2, R0 ;  /* 0x0000000000027310 */ /* 0x0002a20000201800 */
[----:B------:R-:W-:Y:S05]  /*85d0*/  BRA `(.L_x_7566) ;  /* 0x0000000400187947 */ /* 0x000fea0003800000 */
.L_x_7579:
        /* <DEDUP_REMOVED lines=21> */
.L_x_7588:
[----:B------:R-:W-:Y:S05]  /*8730*/  BSYNC B1 ;  /* 0x0000000000017941 */ /* 0x000fea0003800000 */
.L_x_7587:
[----:B------:R-:W-:Y:S01]  /*8740*/  LEA R3, R0, 0x37800000, 0x17 ;  /* 0x3780000000037811 */ /* 0x000fe200078eb8ff */
[----:B------:R-:W-:-:S05]  /*8750*/  IMAD.SHL.U32 R0, R2, 0x200000, RZ ;  /* 0x0020000002007824 */ /* 0x000fca00078e00ff */
[----:B------:R-:W-:-:S07]  /*8760*/  LOP3.LUT R0, R3, R0, R4, 0xfe, !PT ;  /* 0x0000000003007212 */ /* 0x000fce00078efe04 */
.L_x_7586:
[----:B------:R-:W-:Y:S05]  /*8770*/  BSYNC B0 ;  /* 0x0000000000007941 */ /* 0x000fea0003800000 */
.L_x_7585:
[----:B------:R-:W-:-:S04]  /*8780*/  FMUL.FTZ R0, R0, 1 ;  /* 0x3f80000000007820 */ /* 0x000fc80000410000 */
[----:B------:R3:W4:Y:S01]  /*8790*/  F2F.F64.F32 R2, R0 ;  /* 0x0000000000027310 */ /* 0x0007220000201800 */
[----:B------:R-:W-:Y:S05]  /*87a0*/  BRA `(.L_x_7566) ;  /* 0x0000000000a47947 */ /* 0x000fea0003800000 */
.L_x_7578:
        /* <DEDUP_REMOVED lines=14> */
.L_x_7592:
[----:B------:R-:W-:Y:S05]  /*8890*/  BSYNC B0 ;  /* 0x0000000000007941 */ /* 0x000fea0003800000 */
.L_x_7591:
[----:B------:R-:W-:-:S04]  /*88a0*/  FMUL.FTZ R0, R0, 1 ;  /* 0x3f80000000007820 */ /* 0x000fc80000410000 */
[----:B------:R0:W1:Y:S01]  /*88b0*/  F2F.F64.F32 R2, R0 ;  /* 0x0000000000027310 */ /* 0x0000620000201800 */
[----:B------:R-:W-:Y:S05]  /*88c0*/  BRA `(.L_x_7566) ;  /* 0x00000000005c7947 */ /* 0x000fea0003800000 */
.L_x_7565:
[----:B------:R-:W-:Y:S01]  /*88d0*/  MOV R2, 0x0 ;  /* 0x0000000000027802 */ /* 0x000fe20000000f00 */
[----:B------:R-:W-:Y:S01]  /*88e0*/  ULDC.64 UR4, c[0x4][0x128] ;  /* 0x01004a0000047ab9 */ /* 0x000fe20000000a00 */
[----:B------:R-:W-:Y:S01]  /*88f0*/  ULDC.64 UR6, c[0x4][0x8] ;  /* 0x0100020000067ab9 */ /* 0x000fe20000000a00 */
[----:B------:R-:W-:Y:S01]  /*8900*/  IMAD.U32 R4, RZ, RZ, UR4 ;  /* 0x00000004ff047e24 */ /* 0x000fe2000f8e00ff */
[----:B------:R-:W-:Y:S01]  /*8910*/  MOV R5, UR5 ;  /* 0x0000000500057c02 */ /* 0x000fe20008000f00 */
        /* <DEDUP_REMOVED lines=11> */
.L_x_7593:
[----:B------:R-:W-:Y:S01]  /*89d0*/  IMAD.MOV.U32 R3, RZ, RZ, RZ ;  /* 0x000000ffff037224 */ /* 0x000fe200078e00ff */
[----:B------:R-:W-:Y:S06]  /*89e0*/  BRA `(.L_x_7566) ;  /* 0x0000000000147947 */ /* 0x000fec0003800000 */
.L_x_7590:
[----:B------:R-:W2:Y:S02]  /*89f0*/  LDG.E.64 R2, desc[UR36][R4.64] ;  /* 0x0000002404027981 */ /* 0x000ea4000c1e1b00 */
[----:B--2---:R-:W0:Y:S01]  /*8a00*/  I2F.F64.U64 R2, R2 ;  /* 0x0000000200027312 */ /* 0x004e220000301800 */
[----:B------:R-:W-:Y:S05]  /*8a10*/  BRA `(.L_x_7566) ;  /* 0x0000000000087947 */ /* 0x000fea0003800000 */
.L_x_7589:
[----:B------:R-:W2:Y:S02]  /*8a20*/  LDG.E R2, desc[UR36][R4.64] ;  /* 0x0000002404027981 */ /* 0x000ea4000c1e1900 */
[----:B--2---:R-:W0:Y:S02]  /*8a30*/  I2F.F64.U32 R2, R2 ;  /* 0x0000000200027312 */ /* 0x004e240000201800 */
.L_x_7566:
        /* <DEDUP_REMOVED lines=17> */
.L_x_7597:
[----:B------:R-:W0:Y:S02]  /*8b50*/  F2I.S64.F64.TRUNC R4, R4 ;  /* 0x0000000400047311 */ /* 0x000e24000030d900 */
[----:B0-----:R-:W-:-:S05]  /*8b60*/  IMAD.MOV.U32 R3, RZ, RZ, R4 ;  /* 0x000000ffff037224 */ /* 0x001fca00078e0004 */
[----:B------:R3:W-:Y:S01]  /*8b70*/  STG.E.U8 desc[UR36][R16.64], R3 ;  /* 0x0000000310007986 */ /* 0x0007e2000c101124 */
[----:B------:R-:W-:Y:S05]  /*8b80*/  BRA `(.L_x_7599) ;  /* 0x0000000c00f87947 */ /* 0x000fea0003800000 */
.L_x_7596:
        /* <DEDUP_REMOVED lines=9> */
.L_x_7601:
[----:B------:R-:W0:Y:S02]  /*8c20*/  F2I.F64.TRUNC R5, R4 ;  /* 0x0000000400057311 */ /* 0x000e24000030d100 */
[----:B0-----:R2:W-:Y:S01]  /*8c30*/  STG.E desc[UR36][R16.64], R5 ;  /* 0x0000000510007986 */ /* 0x0015e2000c101924 */
[----:B------:R-:W-:Y:S05]  /*8c40*/  BRA `(.L_x_7599) ;  /* 0x0000000c00c87947 */ /* 0x000fea0003800000 */
.L_x_7600:
[----:B------:R-:W0:Y:S02]  /*8c50*/  F2I.F64.TRUNC R5, R4 ;  /* 0x0000000400057311 */ /* 0x000e24000030d100 */
[----:B0-----:R0:W-:Y:S01]  /*8c60*/  STG.E.U16 desc[UR36][R16.64], R5 ;  /* 0x0000000510007986 */ /* 0x0011e2000c101524 */
[----:B------:R-:W-:Y:S05]  /*8c70*/  BRA `(.L_x_7599) ;  /* 0x0000000c00bc7947 */ /* 0x000fea0003800000 */
.L_x_7595:
        /* <DEDUP_REMOVED lines=13> */
.L_x_7603:
        /* <DEDUP_REMOVED lines=8> */
.L_x_7602:
        /* <DEDUP_REMOVED lines=14> */
.L_x_7605:
        /* <DEDUP_REMOVED lines=9> */
.L_x_7604:
[----:B------:R0:W-:Y:S01]  /*8f40*/  STG.E.64 desc[UR36][R16.64], R4 ;  /* 0x0000000410007986 */ /* 0x0001e2000c101b24 */
[----:B------:R-:W-:Y:S05]  /*8f50*/  BRA `(.L_x_7599) ;  /* 0x0000000c00047947 */ /* 0x000fea0003800000 */
.L_x_7594:
        /* <DEDUP_REMOVED lines=12> */
.L_x_7608:
[----:B------:R-:W-:-:S05]  /*9020*/  CS2R R6, SRZ ;  /* 0x0000000000067805 */ /* 0x000fca000001ff00 */
[----:B------:R0:W-:Y:S01]  /*9030*/  STG.E.128 desc[UR36][R16.64], R4 ;  /* 0x0000000410007986 */ /* 0x0001e2000c101d24 */
[----:B------:R-:W-:Y:S05]  /*9040*/  BRA `(.L_x_7599) ;  /* 0x0000000800c87947 */ /* 0x000fea0003800000 */
.L_x_7607:
        /* <DEDUP_REMOVED lines=25> */
.L_x_7612:
[----:B------:R-:W-:Y:S05]  /*91e0*/  BSYNC B0 ;  /* 0x0000000000007941 */ /* 0x000fea0003800000 */
.L_x_7611:
[----:B------:R-:W-:-:S05]  /*91f0*/  LOP3.LUT R3, R0, R3, RZ, 0xfc, !PT ;  /* 0x0000000300037212 */ /* 0x000fca00078efcff */
[----:B------:R0:W-:Y:S01]  /*9200*/  STG.E.U8 desc[UR36][R16.64], R3 ;  /* 0x0000000310007986 */ /* 0x0001e2000c101124 */
[----:B------:R-:W-:Y:S05]  /*9210*/  BRA `(.L_x_7599) ;  /* 0x0000000800547947 */ /* 0x000fea0003800000 */
.L_x_7610:
        /* <DEDUP_REMOVED lines=17> */
.L_x_7614:
[----:B------:R-:W-:Y:S02]  /*9330*/  ISETP.GT.U32.AND P0, PT, R2, 0x7f800000, PT ;  /* 0x7f8000000200780c */ /* 0x000fe40003f04070 */
[----:B------:R-:W-:-:S04]  /*9340*/  MOV R0, 0x7f ;  /* 0x0000007f00007802 */ /* 0x000fc80000000f00 */
[----:B------:R-:W-:-:S07]  /*9350*/  SEL R0, R0, 0x7c, P0 ;  /* 0x0000007c00007807 */ /* 0x000fce0000000000 */
.L_x_7615:
[----:B------:R-:W-:Y:S05]  /*9360*/  BSYNC B0 ;  /* 0x0000000000007941 */ /* 0x000fea0003800000 */
.L_x_7613:
[----:B------:R-:W-:-:S04]  /*9370*/  LOP3.LUT R2, R3, 0x80000000, RZ, 0xc0, !PT ;  /* 0x8000000003027812 */ /* 0x000fc800078ec0ff */
[----:B------:R-:W-:-:S04]  /*9380*/  SHF.R.U32.HI R3, RZ, 0x18, R2 ;  /* 0x00000018ff037819 */ /* 0x000fc80000011602 */
[----:B------:R-:W-:-:S05]  /*9390*/  LOP3.LUT R3, R0, R3, RZ, 0xfc, !PT ;  /* 0x0000000300037212 */ /* 0x000fca00078efcff */
[----:B------:R0:W-:Y:S01]  /*93a0*/  STG.E.U8 desc[UR36][R16.64], R3 ;  /* 0x0000000310007986 */ /* 0x0001e2000c101124 */
[----:B------:R-:W-:Y:S05]  /*93b0*/  BRA `(.L_x_7599) ;  /* 0x0000000400ec7947 */ /* 0x000fea0003800000 */
.L_x_7609:
        /* <DEDUP_REMOVED lines=8> */
.L_x_7606:
        /* <DEDUP_REMOVED lines=11> */
.L_x_7618:
        /* <DEDUP_REMOVED lines=21> */
.L_x_7621:
[----:B------:R-:W-:-:S04]  /*9640*/  LOP3.LUT R2, R3, 0x80000000, RZ, 0xc0, !PT ;  /* 0x8000000003027812 */ /* 0x000fc800078ec0ff */
[----:B------:R-:W-:-:S04]  /*9650*/  SHF.R.U32.HI R3, RZ, 0x18, R2 ;  /* 0x00000018ff037819 */ /* 0x000fc80000011602 */
[----:B------:R-:W-:-:S04]  /*9660*/  LOP3.LUT R0, R0, R3, RZ, 0xfc, !PT ;  /* 0x0000000300007212 */ /* 0x000fc800078efcff */
[----:B------:R-:W-:-:S07]  /*9670*/  PRMT R8, R0, 0x7610, R8 ;  /* 0x0000761000087816 */ /* 0x000fce0000000008 */
.L_x_7620:
[----:B------:R-:W-:Y:S05]  /*9680*/  BSYNC B0 ;  /* 0x0000000000007941 */ /* 0x000fea0003800000 */
.L_x_7619:
[----:B------:R0:W-:Y:S01]  /*9690*/  STG.E.U8 desc[UR36][R16.64], R8 ;  /* 0x0000000810007986 */ /* 0x0001e2000c101124 */
[----:B------:R-:W-:Y:S05]  /*96a0*/  BRA `(.L_x_7599) ;  /* 0x0000000400307947 */ /* 0x000fea0003800000 */
.L_x_7617:
        /* <DEDUP_REMOVED lines=21> */
.L_x_7624:
[----:B------:R-:W-:-:S04]  /*9800*/  LOP3.LUT R2, R3, 0x80000000, RZ, 0xc0, !PT ;  /* 0x8000000003027812 */ /* 0x000fc800078ec0ff */
[----:B------:R-:W-:-:S04]  /*9810*/  SHF.R.U32.HI R3, RZ, 0x18, R2 ;  /* 0x00000018ff037819 */ /* 0x000fc80000011602 */
[----:B------:R-:W-:-:S04]  /*9820*/  LOP3.LUT R0, R0, R3, RZ, 0xfc, !PT ;  /* 0x0000000300007212 */ /* 0x000fc800078efcff */
[----:B------:R-:W-:-:S07]  /*9830*/  PRMT R8, R0, 0x7610, R8 ;  /* 0x0000761000087816 */ /* 0x000fce0000000008 */
.L_x_7623:
[----:B------:R-:W-:Y:S05]  /*9840*/  BSYNC B0 ;  /* 0x0000000000007941 */ /* 0x000fea0003800000 */
.L_x_7622:
[----:B------:R0:W-:Y:S01]  /*9850*/  STG.E.U8 desc[UR36][R16.64], R8 ;  /* 0x0000000810007986 */ /* 0x0001e2000c101124 */
[----:B------:R-:W-:Y:S05]  /*9860*/  BRA `(.L_x_7599) ;  /* 0x0000000000c07947 */ /* 0x000fea0003800000 */
.L_x_7616:
        /* <DEDUP_REMOVED lines=26> */
.L_x_7598:
[----:B------:R-:W-:Y:S01]  /*9a10*/  MOV R0, 0x0 ;  /* 0x0000000000007802 */ /* 0x000fe20000000f00 */
[----:B------:R-:W-:Y:S01]  /*9a20*/  ULDC.64 UR4, c[0x4][0x128] ;  /* 0x01004a0000047ab9 */ /* 0x000fe20000000a00 */
[----:B------:R-:W-:Y:S01]  /*9a30*/  ULDC.64 UR6, c[0x4][0x10] ;  /* 0x0100040000067ab9 */ /* 0x000fe20000000a00 */
[----:B------:R-:W-:Y:S01]  /*9a40*/  IMAD.U32 R4, RZ, RZ, UR4 ;  /* 0x00000004ff047e24 */ /* 0x000fe2000f8e00ff */
[----:B------:R0:W1:Y:S01]  /*9a50*/  LDC.64 R2, c[0x4][R0] ;  /* 0x0100000000027b82 */ /* 0x0000620000000a00 */
[----:B------:R-:W-:Y:S01]  /*9a60*/  IMAD.U32 R5, RZ, RZ, UR5 ;  /* 0x00000005ff057e24 */ /* 0x000fe2000f8e00ff */
[----:B------:R-:W-:Y:S01]  /*9a70*/  ULDC.64 UR4, c[0x4][0x130] ;  /* 0x01004c0000047ab9 */ /* 0x000fe20000000a00 */
[----:B------:R-:W-:Y:S01]  /*9a80*/  HFMA2.MMA R12, -RZ, RZ, 0, 5.9604644775390625e-08 ;  /* 0x00000001ff0c7435 */ /* 0x000fe200000001ff */
[----:B------:R-:W-:Y:S02]  /*9a90*/  IMAD.U32 R6, RZ, RZ, UR4 ;  /* 0x00000004ff067e24 */ /* 0x000fe4000f8e00ff */
[----:B------:R-:W-:-:S02]  /*9aa0*/  IMAD.U32 R7, RZ, RZ, UR5 ;  /* 0x00000005ff077e24 */ /* 0x000fc4000f8e00ff */
[----:B------:R-:W-:Y:S02]  /*9ab0*/  IMAD.U32 R10, RZ, RZ, UR6 ;  /* 0x00000006ff0a7e24 */ /* 0x000fe4000f8e00ff */
[----:B------:R-:W-:Y:S02]  /*9ac0*/  IMAD.U32 R11, RZ, RZ, UR7 ;  /* 0x00000007ff0b7e24 */ /* 0x000fe4000f8e00ff */
[----:B------:R-:W-:Y:S02]  /*9ad0*/  IMAD.MOV.U32 R8, RZ, RZ, 0x65 ;  /* 0x00000065ff087424 */ /* 0x000fe400078e00ff */
[----:B0-----:R-:W-:-:S07]  /*9ae0*/  IMAD.MOV.U32 R13, RZ, RZ, RZ ;  /* 0x000000ffff0d7224 */ /* 0x001fce00078e00ff */
[----:B------:R-:W-:-:S07]  /*9af0*/  LEPC R20, `(.L_x_7627) ;  /* 0x000000001014794e */ /* 0x000fce0000000000 */
[----:B-1----:R-:W-:Y:S05]  /*9b00*/  CALL.ABS.NOINC R2 ;  /* 0x0000000002007343 */ /* 0x002fea0003c00000 */
.L_x_7627:
[----:B------:R-:W-:Y:S05]  /*9b10*/  BRA `(.L_x_7599) ;  /* 0x0000000000147947 */ /* 0x000fea0003800000 */
.L_x_7626:
[----:B------:R-:W0:Y:S02]  /*9b20*/  F2I.U64.F64.TRUNC R4, R4 ;  /* 0x0000000400047311 */ /* 0x000e24000030d800 */
[----:B0-----:R0:W-:Y:S01]  /*9b30*/  STG.E.64 desc[UR36][R16.64], R4 ;  /* 0x0000000410007986 */ /* 0x0011e2000c101b24 */
[----:B------:R-:W-:Y:S05]  /*9b40*/  BRA `(.L_x_7599) ;  /* 0x0000000000087947 */ /* 0x000fea0003800000 */
.L_x_7625:
[----:B------:R-:W0:Y:S02]  /*9b50*/  F2I.U32.F64.TRUNC R5, R4 ;  /* 0x0000000400057311 */ /* 0x000e24000030d000 */
[----:B0-----:R0:W-:Y:S02]  /*9b60*/  STG.E desc[UR36][R16.64], R5 ;  /* 0x0000000510007986 */ /* 0x0011e4000c101924 */
.L_x_7599:
[----:B------:R-:W-:-:S07]  /*9b70*/  VIADD R19, R19, 0x80 ;  /* 0x0000008013137836 */ /* 0x000fce0000000000 */
.L_x_7559:
[----:B------:R-:W-:Y:S05]  /*9b80*/  BSYNC B6 ;  /* 0x0000000000067941 */ /* 0x000fea0003800000 */
.L_x_7558:
        /* <DEDUP_REMOVED lines=306> */
.L_x_7628:
        /* <DEDUP_REMOVED lines=19> */
[----:B--2---:R-:W3:Y:S01]  /*afe0*/  I2F.F64.S16 R2, R2 ;  /* 0x0000000200027312 */ /* 0x004ee20000101c00 */
[----:B------:R-:W-:Y:S05]  /*aff0*/  BRA `(.L_x_7634) ;  /* 0x0000000c00787947 */ /* 0x000fea0003800000 */
.L_x_7632:
[----:B------:R-:W2:Y:S02]  /*b000*/  LDG.E.U8 R2, desc[UR36][R4.64] ;  /* 0x0000002404027981 */ /* 0x000ea4000c1e1100 */
[----:B--2---:R-:W4:Y:S01]  /*b010*/  I2F.F64.U16 R2, R2 ;  /* 0x0000000200027312 */ /* 0x004f220000101800 */
[----:B------:R-:W-:Y:S05]  /*b020*/  BRA `(.L_x_7634) ;  /* 0x0000000c006c7947 */ /* 0x000fea0003800000 */
.L_x_7631:
[----:B------:R-:W-:-:S13]  /*b030*/  ISETP.NE.AND P0, PT, R2, 0x2, PT ;  /* 0x000000020200780c */ /* 0x000fda0003f05270 */
[----:B------:R-:W-:Y:S05]  /*b040*/  @!P0 BRA `(.L_x_7635) ;  /* 0x0000000000288947 */ /* 0x000fea0003800000 */
[----:B------:R-:W-:-:S13]  /*b050*/  ISETP.NE.AND P0, PT, R2, 0x3, PT ;  /* 0x000000030200780c */ /* 0x000fda0003f05270 */
[----:B------:R-:W-:Y:S05]  /*b060*/  @!P0 BRA `(.L_x_7636) ;  /* 0x0000000000148947 */ /* 0x000fea0003800000 */
[----:B------:R-:W-:-:S13]  /*b070*/  ISETP.NE.AND P0, PT, R2, 0x4, PT ;  /* 0x000000040200780c */ /* 0x000fda0003f05270 */
[----:B------:R-:W-:Y:S05]  /*b080*/  @P0 BRA `(.L_x_7633) ;  /* 0x0000000800f80947 */ /* 0x000fea0003800000 */
[----:B------:R-:W2:Y:S02]  /*b090*/  LDG.E.64 R2, desc[UR36][R4.64] ;  /* 0x0000002404027981 */ /* 0x000ea4000c1e1b00 */
[----:B--2---:R-:W1:Y:S01]  /*b0a0*/  I2F.F64.S64 R2, R2 ;  /* 0x0000000200027312 */ /* 0x004e620000301c00 */
[----:B------:R-:W-:Y:S05]  /*b0b0*/  BRA `(.L_x_7634) ;  /* 0x0000000c00487947 */ /* 0x000fea0003800000 */
.L_x_7636:
[----:B------:R-:W2:Y:S02]  /*b0c0*/  LDG.E R2, desc[UR36][R4.64] ;  /* 0x0000002404027981 */ /* 0x000ea4000c1e1900 */
[----:B--2---:R-:W2:Y:S01]  /*b0d0*/  I2F.F64 R2, R2 ;  /* 0x0000000200027312 */ /* 0x004ea20000201c00 */
[----:B------:R-:W-:Y:S05]  /*b0e0*/  BRA `(.L_x_7634) ;  /* 0x0000000c003c7947 */ /* 0x000fea0003800000 */
.L_x_7635:
[----:B------:R-:W2:Y:S02]  /*b0f0*/  LDG.E.U16 R2, desc[UR36][R4.64] ;  /* 0x0000002404027981 */ /* 0x000ea4000c1e1500 */
[----:B--2---:R-:W0:Y:S01]  /*b100*/  I2F.F64.S16 R2, R2 ;  /* 0x0000000200027312 */ /* 0x004e220000101c00 */
[----:B------:R-:W-:Y:S05]  /*b110*/  BRA `(.L_x_7634) ;  /* 0x0000000c00307947 */ /* 0x000fea0003800000 */
.L_x_7630:
        /* <DEDUP_REMOVED lines=10> */
.L_x_7638:
[----:B------:R-:W2:Y:S02]  /*b1c0*/  LDG.E.U16 R0, desc[UR36][R4.64] ;  /* 0x0000002404007981 */ /* 0x000ea4000c1e1500 */
[----:B--2---:R-:W-:-:S05]  /*b1d0*/  HADD2.F32 R0, -RZ, R0.H0_H0 ;  /* 0x20000000ff007230 */ /* 0x004fca0000004100 */
[----:B------:R-:W-:-:S04]  /*b1e0*/  FMUL.FTZ R0, R0, 1 ;  /* 0x3f80000000007820 */ /* 0x000fc80000410000 */
[----:B------:R0:W1:Y:S01]  /*b1f0*/  F2F.F64.F32 R2, R0 ;  /* 0x0000000000027310 */ /* 0x0000620000201800 */
[----:B------:R-:W-:Y:S05]  /*b200*/  BRA `(.L_x_7634) ;  /* 0x0000000800f47947 */ /* 0x000fea0003800000 */
.L_x_7637:
        /* <DEDUP_REMOVED lines=10> */
.L_x_7640:
[----:B------:R-:W2:Y:S02]  /*b2b0*/  LDG.E.U16 R4, desc[UR36][R4.64] ;  /* 0x0000002404047981 */ /* 0x000ea4000c1e1500 */
[----:B--2---:R-:W-:-:S05]  /*b2c0*/  HADD2.F32 R0, -RZ, R4.H0_H0 ;  /* 0x20000004ff007230 */ /* 0x004fca0000004100 */
[----:B------:R-:W-:-:S04]  /*b2d0*/  FMUL.FTZ R0, R0, 1 ;  /* 0x3f80000000007820 */ /* 0x000fc80000410000 */
[----:B------:R0:W1:Y:S01]  /*b2e0*/  F2F.F64.F32 R2, R0 ;  /* 0x0000000000027310 */ /* 0x0000620000201800 */
[----:B------:R-:W-:Y:S05]  /*b2f0*/  BRA `(.L_x_7634) ;  /* 0x0000000800b87947 */ /* 0x000fea0003800000 */
.L_x_7639:
[----:B------:R0:W5:Y:S01]  /*b300*/  LDG.E R3, desc[UR36][R4.64+0x4] ;  /* 0x0000042404037981 */ /* 0x000162000c1e1900 */
[----:B------:R-:W-:Y:S05]  /*b310*/  BRA `(.L_x_7634) ;  /* 0x0000000800b07947 */ /* 0x000fea0003800000 */
.L_x_7629:
        /* <DEDUP_REMOVED lines=12> */
.L_x_7643:
[----:B------:R0:W5:Y:S01]  /*b3e0*/  LDG.E R3, desc[UR36][R4.64+0x4] ;  /* 0x0000042404037981 */ /* 0x000162000c1e1900 */
[----:B------:R-:W-:Y:S05]  /*b3f0*/  BRA `(.L_x_7634) ;  /* 0x0000000800787947 */ /* 0x000fea0003800000 */
.L_x_7642:
        /* <DEDUP_REMOVED lines=28> */
.L_x_7645:
        /* <DEDUP_REMOVED lines=15> */
.L_x_7644:
[----:B------:R-:W2:Y:S02]  /*b6b0*/  LDG.E.U16 R0, desc[UR36][R4.64] ;  /* 0x0000002404007981 */ /* 0x000ea4000c1e1500 */
[----:B--2---:R-:W-:-:S04]  /*b6c0*/  IMAD.U32 R0, R0, 0x10000, RZ ;  /* 0x0001000000007824 */ /* 0x004fc800078e00ff */
[----:B------:R-:W-:-:S04]  /*b6d0*/  FMUL.FTZ R0, R0, 1 ;  /* 0x3f80000000007820 */ /* 0x000fc80000410000 */
[----:B------:R0:W1:Y:S01]  /*b6e0*/  F2F.F64.F32 R2, R0 ;  /* 0x0000000000027310 */ /* 0x0000620000201800 */
[----:B------:R-:W-:Y:S05]  /*b6f0*/  BRA `(.L_x_7634) ;  /* 0x0000000400b87947 */ /* 0x000fea0003800000 */
.L_x_7641:
        /* <DEDUP_REMOVED lines=11> */
.L_x_7648:
        /* <DEDUP_REMOVED lines=17> */
[----:B------:R-:W-:Y:S02]  /*b8c0*/  IADD3 R5, R3, -0x1c, RZ ;  /* 0xffffffe403057810 */ /* 0x000fe40007ffe0ff */
[----:B------:R-:W-:Y:S02]  /*b8d0*/  IADD3 R0, R0, 0x1d, -R3 ;  /* 0x0000001d00007810 */ /* 0x000fe40007ffe803 */
[----:B------:R-:W-:-:S04]  /*b8e0*/  SHF.L.U32 R5, R2, R5, RZ ;  /* 0x0000000502057219 */ /* 0x000fc800000006ff */
[----:B------:R-:W-:-:S07]  /*b8f0*/  LOP3.LUT R2, R5, 0x7, RZ, 0xc0, !PT ;  /* 0x0000000705027812 */ /* 0x000fce00078ec0ff */
.L_x_7652:
[----:B------:R-:W-:Y:S05]  /*b900*/  BSYNC B1 ;  /* 0x0000000000017941 */ /* 0x000fea0003800000 */
.L_x_7651:
[----:B------:R-:W-:Y:S01]  /*b910*/  LEA R3, R0, 0x3b800000, 0x17 ;  /* 0x3b80000000037811 */ /* 0x000fe200078eb8ff */
[----:B------:R-:W-:-:S05]  /*b920*/  IMAD.SHL.U32 R0, R2, 0x100000, RZ ;  /* 0x0010000002007824 */ /* 0x000fca00078e00ff */
[----:B------:R-:W-:-:S07]  /*b930*/  LOP3.LUT R0, R3, R0, R4, 0xfe, !PT ;  /* 0x0000000003007212 */ /* 0x000fce00078efe04 */
.L_x_7650:
[----:B------:R-:W-:Y:S05]  /*b940*/  BSYNC B0 ;  /* 0x0000000000007941 */ /* 0x000fea0003800000 */
.L_x_7649:
[----:B------:R-:W-:-:S04]  /*b950*/  FMUL.FTZ R0, R0, 1 ;  /* 0x3f80000000007820 */ /* 0x000fc80000410000 */
[----:B------:R0:W1:Y:S01]  /*b960*/  F2F.F64.F32 R2, R0 ;  /* 0x0000000000027310 */ /* 0x0000620000201800 */
[----:B------:R-:W-:Y:S05]  /*b970*/  BRA `(.L_x_7634) ;  /* 0x0000000400187947 */ /* 0x000fea0003800000 */
.L_x_7647:
        /* <DEDUP_REMOVED lines=21> */
.L_x_7656:
[----:B------:R-:W-:Y:S05]  /*bad0*/  BSYNC B1 ;  /* 0x0000000000017941 */ /* 0x000fea0003800000 */
.L_x_7655:
[----:B------:R-:W-:Y:S01]  /*bae0*/  LEA R3, R0, 0x37800000, 0x17 ;  /* 0x3780000000037811 */ /* 0x000fe200078eb8ff */
[----:B------:R-:W-:-:S05]  /*baf0*/  IMAD.SHL.U32 R0, R2, 0x200000, RZ ;  /* 0x0020000002007824 */ /* 0x000fca00078e00ff */
[----:B------:R-:W-:-:S07]  /*bb00*/  LOP3.LUT R0, R3, R0, R4, 0xfe, !PT ;  /* 0x0000000003007212 */ /* 0x000fce00078efe04 */
.L_x_7654:
[----:B------:R-:W-:Y:S05]  /*bb10*/  BSYNC B0 ;  /* 0x0000000000007941 */ /* 0x000fea0003800000 */
.L_x_7653:
[----:B------:R-:W-:-:S04]  /*bb20*/  FMUL.FTZ R0, R0, 1 ;  /* 0x3f80000000007820 */ /* 0x000fc80000410000 */
[----:B------:R0:W1:Y:S01]  /*bb30*/  F2F.F64.F32 R2, R0 ;  /* 0x0000000000027310 */ /* 0x0000620000201800 */
[----:B------:R-:W-:Y:S05]  /*bb40*/  BRA `(.L_x_7634) ;  /* 0x0000000000a47947 */ /* 0x000fea0003800000 */
.L_x_7646:
        /* <DEDUP_REMOVED lines=14> */
.L_x_7660:
[----:B------:R-:W-:Y:S05]  /*bc30*/  BSYNC B0 ;  /* 0x0000000000007941 */ /* 0x000fea0003800000 */
.L_x_7659:
[----:B------:R-:W-:-:S04]  /*bc40*/  FMUL.FTZ R0, R0, 1 ;  /* 0x3f80000000007820 */ /* 0x000fc80000410000 */
[----:B------:R0:W1:Y:S01]  /*bc50*/  F2F.F64.F32 R2, R0 ;  /* 0x0000000000027310 */ /* 0x0000620000201800 */
[----:B------:R-:W-:Y:S05]  /*bc60*/  BRA `(.L_x_7634) ;  /* 0x00000000005c7947 */ /* 0x000fea0003800000 */
.L_x_7633:
[----:B------:R-:W-:Y:S01]  /*bc70*/  MOV R0, 0x0 ;  /* 0x0000000000007802 */ /* 0x000fe20000000f00 */
[----:B------:R-:W-:Y:S01]  /*bc80*/  ULDC.64 UR4, c[0x4][0x128] ;  /* 0x01004a0000047ab9 */ /* 0x000fe20000000a00 */
[----:B------:R-:W-:Y:S01]  /*bc90*/  ULDC.64 UR6, c[0x4][0x8] ;  /* 0x0100020000067ab9 */ /* 0x000fe20000000a00 */
[----:B------:R-:W-:Y:S01]  /*bca0*/  IMAD.U32 R4, RZ, RZ, UR4 ;  /* 0x00000004ff047e24 */ /* 0x000fe2000f8e00ff */
[----:B------:R0:W1:Y:S01]  /*bcb0*/  LDC.64 R2, c[0x4][R0] ;  /* 0x0100000000027b82 */ /* 0x0000620000000a00 */
[----:B------:R-:W-:Y:S01]  /*bcc0*/  IMAD.U32 R5, RZ, RZ, UR5 ;  /* 0x00000005ff057e24 */ /* 0x000fe2000f8e00ff */
[----:B------:R-:W-:Y:S01]  /*bcd0*/  ULDC.64 UR4, c[0x4][0x130] ;  /* 0x01004c0000047ab9 */ /* 0x000fe20000000a00 */
[----:B------:R-:W-:Y:S01]  /*bce0*/  MOV R10, UR6 ;  /* 0x00000006000a7c02 */ /* 0x000fe20008000f00 */
        /* <DEDUP_REMOVED lines=8> */
.L_x_7661:
[----:B------:R-:W-:Y:S01]  /*bd70*/  IMAD.MOV.U32 R3, RZ, RZ, RZ ;  /* 0x000000ffff037224 */ /* 0x000fe200078e00ff */
[----:B------:R-:W-:Y:S06]  /*bd80*/  BRA `(.L_x_7634) ;  /* 0x0000000000147947 */ /* 0x000fec0003800000 */
.L_x_7658:
[----:B------:R-:W2:Y:S02]  /*bd90*/  LDG.E.64 R2, desc[UR36][R4.64] ;  /* 0x0000002404027981 */ /* 0x000ea4000c1e1b00 */
[----:B--2---:R-:W0:Y:S01]  /*bda0*/  I2F.F64.U64 R2, R2 ;  /* 0x0000000200027312 */ /* 0x004e220000301800 */
[----:B------:R-:W-:Y:S05]  /*bdb0*/  BRA `(.L_x_7634) ;  /* 0x0000000000087947 */ /* 0x000fea0003800000 */
.L_x_7657:
[----:B------:R-:W2:Y:S02]  /*bdc0*/  LDG.E R2, desc[UR36][R4.64] ;  /* 0x0000002404027981 */ /* 0x000ea4000c1e1900 */
[----:B--2---:R-:W0:Y:S02]  /*bdd0*/  I2F.F64.U32 R2, R2 ;  /* 0x0000000200027312 */ /* 0x004e240000201800 */
.L_x_7634:
[----:B01234-:R-:W0:Y:S08]  /*bde0*/  LDC.U8 R2, c[0x0][0x430] ;  /* 0x00010c00ff027b82 */ /* 0x01fe300000000000 */
[----:B------:R-:W1:Y:S01]  /*bdf0*/  LDC.64 R4, c[0x0][0x428] ;  /* 0x00010a00ff047b82 */ /* 0x000e620000000a00 */
[----:B0-----:R-:W-:-:S04]  /*be00*/  PRMT R0, R2, 0x9910, RZ ;  /* 0x0000991002007816 */ /* 0x001fc800000000ff */
        /* <DEDUP_REMOVED lines=14> */
.L_x_7665:
[----:B------:R-:W0:Y:S02]  /*bef0*/  F2I.S64.F64.TRUNC R4, R4 ;  /* 0x0000000400047311 */ /* 0x000e24000030d900 */
[----:B0-----:R-:W-:-:S05]  /*bf00*/  IMAD.MOV.U32 R3, RZ, RZ, R4 ;  /* 0x000000ffff037224 */ /* 0x001fca00078e0004 */
[----:B------:R-:W-:Y:S01]  /*bf10*/  STG.E.U8 desc[UR36][R16.64], R3 ;  /* 0x0000000310007986 */ /* 0x000fe2000c101124 */
[----:B------:R-:W-:Y:S05]  /*bf20*/  EXIT ;  /* 0x000000000000794d */ /* 0x000fea0003800000 */
.L_x_7664:
        /* <DEDUP_REMOVED lines=9> */
.L_x_7668:
[----:B------:R-:W0:Y:S02]  /*bfc0*/  F2I.F64.TRUNC R5, R4 ;  /* 0x0000000400057311 */ /* 0x000e24000030d100 */
[----:B0-----:R-:W-:Y:S01]  /*bfd0*/  STG.E desc[UR36][R16.64], R5 ;  /* 0x0000000510007986 */ /* 0x001fe2000c101924 */
[----:B------:R-:W-:Y:S05]  /*bfe0*/  EXIT ;  /* 0x000000000000794d */ /* 0x000fea0003800000 */
.L_x_7667:
[----:B------:R-:W0:Y:S02]  /*bff0*/  F2I.F64.TRUNC R5, R4 ;  /* 0x0000000400057311 */ /* 0x000e24000030d100 */
[----:B0-----:R-:W-:Y:S01]  /*c000*/  STG.E.U16 desc[UR36][R16.64], R5 ;  /* 0x0000000510007986 */ /* 0x001fe2000c101524 */
[----:B------:R-:W-:Y:S05]  /*c010*/  EXIT ;  /* 0x000000000000794d */ /* 0x000fea0003800000 */
.L_x_7663:
        /* <DEDUP_REMOVED lines=13> */
.L_x_7670:
        /* <DEDUP_REMOVED lines=8> */
.L_x_7669:
        /* <DEDUP_REMOVED lines=14> */
.L_x_7672:
        /* <DEDUP_REMOVED lines=9> */
.L_x_7671:
[----:B------:R-:W-:Y:S01]  /*c2e0*/  STG.E.64 desc[UR36][R16.64], R4 ;  /* 0x0000000410007986 */ /* 0x000fe2000c101b24 */
[----:B------:R-:W-:Y:S05]  /*c2f0*/  EXIT ;  /* 0x000000000000794d */ /* 0x000fea0003800000 */
.L_x_7662:
        /* <DEDUP_REMOVED lines=12> */
.L_x_7675:
[----:B------:R-:W-:-:S05]  /*c3c0*/  CS2R R6, SRZ ;  /* 0x0000000000067805 */ /* 0x000fca000001ff00 */
[----:B------:R-:W-:Y:S01]  /*c3d0*/  STG.E.128 desc[UR36][R16.64], R4 ;  /* 0x0000000410007986 */ /* 0x000fe2000c101d24 */
[----:B------:R-:W-:Y:S05]  /*c3e0*/  EXIT ;  /* 0x000000000000794d */ /* 0x000fea0003800000 */
.L_x_7674:
        /* <DEDUP_REMOVED lines=25> */
.L_x_7679:
[----:B------:R-:W-:Y:S05]  /*c580*/  BSYNC B0 ;  /* 0x0000000000007941 */ /* 0x000fea0003800000 */
.L_x_7678:
[----:B------:R-:W-:-:S05]  /*c590*/  LOP3.LUT R3, R0, R3, RZ, 0xfc, !PT ;  /* 0x0000000300037212 */ /* 0x000fca00078efcff */
[----:B------:R-:W-:Y:S01]  /*c5a0*/  STG.E.U8 desc[UR36][R16.64], R3 ;  /* 0x0000000310007986 */ /* 0x000fe2000c101124 */
[----:B------:R-:W-:Y:S05]  /*c5b0*/  EXIT ;  /* 0x000000000000794d */ /* 0x000fea0003800000 */
.L_x_7677:
        /* <DEDUP_REMOVED lines=17> */
.L_x_7681:
[----:B------:R-:W-:Y:S01]  /*c6d0*/  IMAD.MOV.U32 R0, RZ, RZ, 0x7f ;  /* 0x0000007fff007424 */ /* 0x000fe200078e00ff */
[----:B------:R-:W-:-:S04]  /*c6e0*/  ISETP.GT.U32.AND P0, PT, R2, 0x7f800000, PT ;  /* 0x7f8000000200780c */ /* 0x000fc80003f04070 */
[----:B------:R-:W-:-:S09]  /*c6f0*/  SEL R0, R0, 0x7c, P0 ;  /* 0x0000007c00007807 */ /* 0x000fd20000000000 */
.L_x_7682:
[----:B------:R-:W-:Y:S05]  /*c700*/  BSYNC B0 ;  /* 0x0000000000007941 */ /* 0x000fea0003800000 */
.L_x_7680:
[----:B------:R-:W-:-:S04]  /*c710*/  LOP3.LUT R2, R3, 0x80000000, RZ, 0xc0, !PT ;  /* 0x8000000003027812 */ /* 0x000fc800078ec0ff */
[----:B------:R-:W-:-:S04]  /*c720*/  SHF.R.U32.HI R3, RZ, 0x18, R2 ;  /* 0x00000018ff037819 */ /* 0x000fc80000011602 */
[----:B------:R-:W-:-:S05]  /*c730*/  LOP3.LUT R3, R0, R3, RZ, 0xfc, !PT ;  /* 0x0000000300037212 */ /* 0x000fca00078efcff */
[----:B------:R-:W-:Y:S01]  /*c740*/  STG.E.U8 desc[UR36][R16.64], R3 ;  /* 0x0000000310007986 */ /* 0x000fe2000c101124 */
[----:B------:R-:W-:Y:S05]  /*c750*/  EXIT ;  /* 0x000000000000794d */ /* 0x000fea0003800000 */
.L_x_7676:
        /* <DEDUP_REMOVED lines=8> */
.L_x_7673:
        /* <DEDUP_REMOVED lines=11> */
.L_x_7685:
        /* <DEDUP_REMOVED lines=21> */
.L_x_7688:
[----:B------:R-:W-:-:S04]  /*c9e0*/  LOP3.LUT R2, R3, 0x80000000, RZ, 0xc0, !PT ;  /* 0x8000000003027812 */ /* 0x000fc800078ec0ff */
[----:B------:R-:W-:-:S04]  /*c9f0*/  SHF.R.U32.HI R3, RZ, 0x18, R2 ;  /* 0x00000018ff037819 */ /* 0x000fc80000011602 */
[----:B------:R-:W-:-:S04]  /*ca00*/  LOP3.LUT R0, R0, R3, RZ, 0xfc, !PT ;  /* 0x0000000300007212 */ /* 0x000fc800078efcff */
[----:B------:R-:W-:-:S07]  /*ca10*/  PRMT R8, R0, 0x7610, R8 ;  /* 0x0000761000087816 */ /* 0x000fce0000000008 */
.L_x_7687:
[----:B------:R-:W-:Y:S05]  /*ca20*/  BSYNC B0 ;  /* 0x0000000000007941 */ /* 0x000fea0003800000 */
.L_x_7686:
[----:B------:R-:W-:Y:S01]  /*ca30*/  STG.E.U8 desc[UR36][R16.64], R8 ;  /* 0x0000000810007986 */ /* 0x000fe2000c101124 */
[----:B------:R-:W-:Y:S05]  /*ca40*/  EXIT ;  /* 0x000000000000794d */ /* 0x000fea0003800000 */
.L_x_7684:
        /* <DEDUP_REMOVED lines=21> */
.L_x_7691:
[----:B------:R-:W-:-:S04]  /*cba0*/  LOP3.LUT R2, R3, 0x80000000, RZ, 0xc0, !PT ;  /* 0x8000000003027812 */ /* 0x000fc800078ec0ff */
[----:B------:R-:W-:-:S04]  /*cbb0*/  SHF.R.U32.HI R3, RZ, 0x18, R2 ;  /* 0x00000018ff037819 */ /* 0x000fc80000011602 */
[----:B------:R-:W-:-:S04]  /*cbc0*/  LOP3.LUT R0, R0, R3, RZ, 0xfc, !PT ;  /* 0x0000000300007212 */ /* 0x000fc800078efcff */
[----:B------:R-:W-:-:S07]  /*cbd0*/  PRMT R8, R0, 0x7610, R8 ;  /* 0x0000761000087816 */ /* 0x000fce0000000008 */
.L_x_7690:
[----:B------:R-:W-:Y:S05]  /*cbe0*/  BSYNC B0 ;  /* 0x0000000000007941 */ /* 0x000fea0003800000 */
.L_x_7689:
[----:B------:R-:W-:Y:S01]  /*cbf0*/  STG.E.U8 desc[UR36][R16.64], R8 ;  /* 0x0000000810007986 */ /* 0x000fe2000c101124 */
[----:B------:R-:W-:Y:S05]  /*cc00*/  EXIT ;  /* 0x000000000000794d */ /* 0x000fea0003800000 */
.L_x_7683:
        /* <DEDUP_REMOVED lines=16> */
[----:B------:R-:W-:Y:S01]  /*cd10*/  HFMA2.MMA R3, -RZ, RZ, 0, 1.5199184417724609375e-05 ;  /* 0x000000ffff037435 */ /* 0x000fe200000001ff */
        /* <DEDUP_REMOVED lines=9> */
.L_x_7666:
        /* <DEDUP_REMOVED lines=16> */
.L_x_7694:
[----:B------:R-:W-:Y:S05]  /*ceb0*/  EXIT ;  /* 0x000000000000794d */ /* 0x000fea0003800000 */
.L_x_7693:
[----:B------:R-:W0:Y:S02]  /*cec0*/  F2I.U64.F64.TRUNC R4, R4 ;  /* 0x0000000400047311 */ /* 0x000e24000030d800 */
[----:B0-----:R-:W-:Y:S01]  /*ced0*/  STG.E.64 desc[UR36][R16.64], R4 ;  /* 0x0000000410007986 */ /* 0x001fe2000c101b24 */
[----:B------:R-:W-:Y:S05]  /*cee0*/  EXIT ;  /* 0x000000000000794d */ /* 0x000fea0003800000 */
.L_x_7692:
[----:B------:R-:W0:Y:S02]  /*cef0*/  F2I.U32.F64.TRUNC R5, R4 ;  /* 0x0000000400057311 */ /* 0x000e24000030d000 */
[----:B0-----:R-:W-:Y:S01]  /*cf00*/  STG.E desc[UR36][R16.64], R5 ;  /* 0x0000000510007986 */ /* 0x001fe2000c101924 */
[----:B------:R-:W-:Y:S05]  /*cf10*/  EXIT ;  /* 0x000000000000794d */ /* 0x000fea0003800000 */
.L_x_7695:
        /* <DEDUP_REMOVED lines=14> */
.L_x_8086:


//--------------------- .text._ZN2at6native27unrolled_elementwise_kernelINS0_13AUnaryFunctorIdddZZZNS0_20copysign_kernel_cudaERNS_18TensorIteratorBaseEENKUlvE_clEvENKUlvE_clEvEUlddE_EESt5arrayIPcLm2EELi4E23TrivialOffsetCalculatorILi1EjESD_NS0_6memory12LoadWithCastILi1EEENSE_13StoreWithCastILi1EEEEEviT_T0_T2_T3_T4_T5_ --------------------------
	.section	.text._ZN2at6native27unrolled_elementwise_kernelINS0_13AUnaryFunctorIdddZZZNS0_20copysign_kernel_cudaERNS_18TensorIteratorBaseEENKUlvE_clEvENKUlvE_clEvEUlddE_EESt5arrayIPcLm2EELi4E23TrivialOffsetCalculatorILi1EjESD_NS0_6memory12LoadWithCastILi1EEENSE_13StoreWithCastILi1EEEEEviT_T0_T2_T3_T4_T5_,"ax",@progbits
	.align	128
        .global         _ZN2at6native27unrolled_elementwise_kernelINS0_13AUnaryFunctorIdddZZZNS0_20copysign_kernel_cudaERNS_18TensorIteratorBaseEENKUlvE_clEvENKUlvE_clEvEUlddE_EESt5arrayIPcLm2EELi4E23TrivialOffsetCalculatorILi1EjESD_NS0_6memory12LoadWithCastILi1EEENSE_13StoreWithCastILi1EEEEEviT_T0_T2_T3_T4_T5_
        .type           _ZN2at6native27unrolled_elementwise_kernelINS0_13AUnaryFunctorIdddZZZNS0_20copysign_kernel_cudaERNS_18TensorIteratorBaseEENKUlvE_clEvENKUlvE_clEvEUlddE_EESt5arrayIPcLm2EELi4E23TrivialOffsetCalculatorILi1EjESD_NS0_6memory12LoadWithCastILi1EEENSE_13StoreWithCastILi1EEEEEviT_T0_T2_T3_T4_T5_,@function
        .size           _ZN2at6native27unrolled_elementwise_kernelINS0_13AUnaryFunctorIdddZZZNS0_20copysign_kernel_cudaERNS_18TensorIteratorBaseEENKUlvE_clEvENKUlvE_clEvEUlddE_EESt5arrayIPcLm2EELi4E23TrivialOffsetCalculatorILi1EjESD_NS0_6memory12LoadWithCastILi1EEENSE_13StoreWithCastILi1EEEEEviT_T0_T2_T3_T4_T5_,(.L_x_8087 - _ZN2at6native27unrolled_elementwise_kernelINS0_13AUnaryFunctorIdddZZZNS0_20copysign_kernel_cudaERNS_18TensorIteratorBaseEENKUlvE_clEvENKUlvE_clEvEUlddE_EESt5arrayIPcLm2EELi4E23TrivialOffsetCalculatorILi1EjESD_NS0_6memory12LoadWithCastILi1EEENSE_13StoreWithCastILi1EEEEEviT_T0_T2_T3_T4_T5_)
        .other          _ZN2at6native27unrolled_elementwise_kernelINS0_13AUnaryFunctorIdddZZZNS0_20copysign_kernel_cudaERNS_18TensorIteratorBaseEENKUlvE_clEvENKUlvE_clEvEUlddE_EESt5arrayIPcLm2EELi4E23TrivialOffsetCalculatorILi1EjESD_NS0_6memory12LoadWithCastILi1EEENSE_13StoreWithCastILi1EEEEEviT_T0_T2_T3_T4_T5_,@"STO_CUDA_ENTRY STV_DEFAULT"
_ZN2at6native27unrolled_elementwise_kernelINS0_13AUnaryFunctorIdddZZZNS0_20copysign_kernel_cudaERNS_18TensorIteratorBaseEENKUlvE_clEvENKUlvE_clEvEUlddE_EESt5arrayIPcLm2EELi4E23TrivialOffsetCalculatorILi1EjESD_NS0_6memory12LoadWithCastILi1EEENSE_13StoreWithCastILi1EEEEEviT_T0_T2_T3_T4_T5_:
.text._ZN2at6native27unrolled_elementwise_kernelINS0_13AUnaryFunctorIdddZZZNS0_20copysign_kernel_cudaERNS_18TensorIteratorBaseEENKUlvE_clEvENKUlvE_clEvEUlddE_EESt5arrayIPcLm2EELi4E23TrivialOffsetCalculatorILi1EjESD_NS0_6memory12LoadWithCastILi1EEENSE_13StoreWithCastILi1EEEEEviT_T0_T2_T3_T4_T5_:
        /* <DEDUP_REMOVED lines=33> */
.L_x_7701:
[----:B------:R-:W2:Y:S02]  /*0210*/  LDG.E.U8 R2, desc[UR36][R4.64] ;  /* 0x0000002404027981 */ /* 0x000ea4000c1e1100 */
[----:B--2---:R-:W0:Y:S02]  /*0220*/  I2F.F64.U16 R2, R2 ;  /* 0x0000000200027312 */ /* 0x004e240000101800 */
[----:B0-----:R-:W-:Y:S01]  /*0230*/  IMAD.MOV.U32 R23, RZ, RZ, R3 ;  /* 0x000000ffff177224 */ /* 0x001fe200078e0003 */
[----:B------:R-:W-:Y:S06]  /*0240*/  BRA `(.L_x_7703) ;  /* 0x0000000c00b07947 */ /* 0x000fec0003800000 */
.L_x_7700:
        /* <DEDUP_REMOVED lines=10> */
.L_x_7705:
[----:B------:R-:W2:Y:S02]  /*02f0*/  LDG.E R2, desc[UR36][R4.64] ;  /* 0x0000002404027981 */ /* 0x000ea4000c1e1900 */
[----:B--2---:R-:W0:Y:S02]  /*0300*/  I2F.F64 R2, R2 ;  /* 0x0000000200027312 */ /* 0x004e240000201c00 */
[----:B0-----:R-:W-:Y:S01]  /*0310*/  IMAD.MOV.U32 R23, RZ, RZ, R3 ;  /* 0x000000ffff177224 */ /* 0x001fe200078e0003 */
[----:B------:R-:W-:Y:S06]  /*0320*/  BRA `(.L_x_7703) ;  /* 0x0000000c00787947 */ /* 0x000fec0003800000 */
.L_x_7704:
[----:B------:R-:W2:Y:S02]  /*0330*/  LDG.E.U16 R2, desc[UR36][R4.64] ;  /* 0x0000002404027981 */ /* 0x000ea4000c1e1500 */
[----:B--2---:R-:W0:Y:S02]  /*0340*/  I2F.F64.S16 R2, R2 ;  /* 0x0000000200027312 */ /* 0x004e240000101c00 */
[----:B0-----:R-:W-:Y:S01]  /*0350*/  IMAD.MOV.U32 R23, RZ, RZ, R3 ;  /* 0x000000ffff177224 */ /* 0x001fe200078e0003 */
[----:B------:R-:W-:Y:S06]  /*0360*/  BRA `(.L_x_7703) ;  /* 0x0000000c00687947 */ /* 0x000fec0003800000 */
.L_x_7699:
        /* <DEDUP_REMOVED lines=11> */
.L_x_7707:
[----:B------:R-:W2:Y:S02]  /*0420*/  LDG.E.U16 R0, desc[UR36][R4.64] ;  /* 0x0000002404007981 */ /* 0x000ea4000c1e1500 */
[----:B--2---:R-:W-:-:S05]  /*0430*/  HADD2.F32 R0, -RZ, R0.H0_H0 ;  /* 0x20000000ff007230 */ /* 0x004fca0000004100 */
[----:B------:R-:W-:-:S04]  /*0440*/  FMUL.FTZ R0, R0, 1 ;  /* 0x3f80000000007820 */ /* 0x000fc80000410000 */
[----:B------:R-:W0:Y:S02]  /*0450*/  F2F.F64.F32 R2, R0 ;  /* 0x0000000000027310 */ /* 0x000e240000201800 */
[----:B0-----:R-:W-:Y:S01]  /*0460*/  IMAD.MOV.U32 R23, RZ, RZ, R3 ;  /* 0x000000ffff177224 */ /* 0x001fe200078e0003 */
[----:B------:R-:W-:Y:S06]  /*0470*/  BRA `(.L_x_7703) ;  /* 0x0000000c00247947 */ /* 0x000fec0003800000 */
.L_x_7706:
        /* <DEDUP_REMOVED lines=11> */
.L_x_7709:
[----:B------:R-:W2:Y:S02]  /*0530*/  LDG.E.U16 R4, desc[UR36][R4.64] ;  /* 0x0000002404047981 */ /* 0x000ea4000c1e1500 */
[----:B--2---:R-:W-:-:S05]  /*0540*/  HADD2.F32 R0, -RZ, R4.H0_H0 ;  /* 0x20000004ff007230 */ /* 0x004fca0000004100 */
[----:B------:R-:W-:-:S04]  /*0550*/  FMUL.FTZ R0, R0, 1 ;  /* 0x3f80000000007820 */ /* 0x000fc80000410000 */
[----:B------:R-:W0:Y:S02]  /*0560*/  F2F.F64.F32 R2, R0 ;  /* 0x0000000000027310 */ /* 0x000e240000201800 */
[----:B0-----:R-:W-:Y:S01]  /*0570*/  IMAD.MOV.U32 R23, RZ, RZ, R3 ;  /* 0x000000ffff177224 */ /* 0x001fe200078e0003 */
[----:B------:R-:W-:Y:S06]  /*0580*/  BRA `(.L_x_7703) ;  /* 0x0000000800e07947 */ /* 0x000fec0003800000 */
.L_x_7708:
[----:B------:R0:W5:Y:S01]  /*0590*/  LDG.E R23, desc[UR36][R4.64+0x4] ;  /* 0x0000042404177981 */ /* 0x000162000c1e1900 */
[----:B------:R-:W-:Y:S05]  /*05a0*/  BRA `(.L_x_7703) ;  /* 0x0000000800d87947 */ /* 0x000fea0003800000 */
.L_x_7698:
        /* <DEDUP_REMOVED lines=12> */
.L_x_7712:
[----:B------:R1:W5:Y:S01]  /*0670*/  LDG.E R23, desc[UR36][R4.64+0x4] ;  /* 0x0000042404177981 */ /* 0x000362000c1e1900 */
[----:B------:R-:W-:Y:S05]  /*0680*/  BRA `(.L_x_7703) ;  /* 0x0000000800a07947 */ /* 0x000fea0003800000 */
.L_x_7711:
        /* <DEDUP_REMOVED lines=29> */
.L_x_7714:
        /* <DEDUP_REMOVED lines=13> */
[----:B------:R-:W-:-:S06]  /*0930*/  FMUL.FTZ R2, R2, 1 ;  /* 0x3f80000002027820 */ /* 0x000fcc0000410000 */
[----:B------:R-:W0:Y:S02]  /*0940*/  F2F.F64.F32 R2, R2 ;  /* 0x0000000200027310 */ /* 0x000e240000201800 */
[----:B0-----:R-:W-:Y:S01]  /*0950*/  IMAD.MOV.U32 R23, RZ, RZ, R3 ;  /* 0x000000ffff177224 */ /* 0x001fe200078e0003 */
[----:B------:R-:W-:Y:S06]  /*0960*/  BRA `(.L_x_7703) ;  /* 0x0000000400e87947 */ /* 0x000fec0003800000 */
.L_x_7713:
[----:B------:R-:W2:Y:S02]  /*0970*/  LDG.E.U16 R0, desc[UR36][R4.64] ;  /* 0x0000002404007981 */ /* 0x000ea4000c1e1500 */
[----:B--2---:R-:W-:-:S04]  /*0980*/  IMAD.U32 R0, R0, 0x10000, RZ ;  /* 0x0001000000007824 */ /* 0x004fc800078e00ff */
[----:B------:R-:W-:-:S04]  /*0990*/  FMUL.FTZ R0, R0, 1 ;  /* 0x3f80000000007820 */ /* 0x000fc80000410000 */
[----:B------:R-:W0:Y:S02]  /*09a0*/  F2F.F64.F32 R2, R0 ;  /* 0x0000000000027310 */ /* 0x000e240000201800 */
[----:B0-----:R-:W-:Y:S01]  /*09b0*/  IMAD.MOV.U32 R23, RZ, RZ, R3 ;  /* 0x000000ffff177224 */ /* 0x001fe200078e0003 */
[----:B------:R-:W-:Y:S06]  /*09c0*/  BRA `(.L_x_7703) ;  /* 0x0000000400d07947 */ /* 0x000fec0003800000 */
.L_x_7710:
        /* <DEDUP_REMOVED lines=12> */
.L_x_7717:
        /* <DEDUP_REMOVED lines=21> */
.L_x_7721:
[----:B------:R-:W-:Y:S05]  /*0be0*/  BSYNC B1 ;  /* 0x0000000000017941 */ /* 0x000fea0003800000 */
.L_x_7720:
[----:B------:R-:W-:Y:S01]  /*0bf0*/  LEA R3, R0, 0x3b800000, 0x17 ;  /* 0x3b80000000037811 */ /* 0x000fe200078eb8ff */
[----:B------:R-:W-:-:S05]  /*0c00*/  IMAD.SHL.U32 R0, R2, 0x100000, RZ ;  /* 0x0010000002007824 */ /* 0x000fca00078e00ff */
[----:B------:R-:W-:-:S07]  /*0c10*/  LOP3.LUT R0, R3, R0, R4, 0xfe, !PT ;  /* 0x0000000003007212 */ /* 0x000fce00078efe04 */
.L_x_7719:
[----:B------:R-:W-:Y:S05]  /*0c20*/  BSYNC B0 ;  /* 0x0000000000007941 */ /* 0x000fea0003800000 */
.L_x_7718:
[----:B------:R-:W-:-:S04]  /*0c30*/  FMUL.FTZ R0, R0, 1 ;  /* 0x3f80000000007820 */ /* 0x000fc80000410000 */
[----:B------:R-:W0:Y:S02]  /*0c40*/  F2F.F64.F32 R2, R0 ;  /* 0x0000000000027310 */ /* 0x000e240000201800 */
[----:B0-----:R-:W-:Y:S01]  /*0c50*/  IMAD.MOV.U32 R23, RZ, RZ, R3 ;  /* 0x000000ffff177224 */ /* 0x001fe200078e0003 */
[----:B------:R-:W-:Y:S06]  /*0c60*/  BRA `(.L_x_7703) ;  /* 0x0000000400287947 */ /* 0x000fec0003800000 */
.L_x_7716:
        /* <DEDUP_REMOVED lines=21> */
.L_x_7725:
[----:B------:R-:W-:Y:S05]  /*0dc0*/  BSYNC B1 ;  /* 0x0000000000017941 */ /* 0x000fea0003800000 */
.L_x_7724:
[----:B------:R-:W-:Y:S01]  /*0dd0*/  LEA R3, R0, 0x37800000, 0x17 ;  /* 0x3780000000037811 */ /* 0x000fe200078eb8ff */
[----:B------:R-:W-:-:S05]  /*0de0*/  IMAD.SHL.U32 R0, R2, 0x200000, RZ ;  /* 0x0020000002007824 */ /* 0x000fca00078e00ff */
[----:B------:R-:W-:-:S07]  /*0df0*/  LOP3.LUT R0, R3, R0, R4, 0xfe, !PT ;  /* 0x0000000003007212 */ /* 0x000fce00078efe04 */
.L_x_7723:
[----:B------:R-:W-:Y:S05]  /*0e00*/  BSYNC B0 ;  /* 0x0000000000007941 */ /* 0x000fea0003800000 */
.L_x_7722:
[----:B------:R-:W-:-:S04]  /*0e10*/  FMUL.FTZ R0, R0, 1 ;  /* 0x3f80000000007820 */ /* 0x000fc80000410000 */
[----:B------:R-:W0:Y:S02]  /*0e20*/  F2F.F64.F32 R2, R0 ;  /* 0x0000000000027310 */ /* 0x000e240000201800 */
[----:B0-----:R-:W-:Y:S01]  /*0e30*/  IMAD.MOV.U32 R23, RZ, RZ, R3 ;  /* 0x000000ffff177224 */ /* 0x001fe200078e0003 */
[----:B------:R-:W-:Y:S06]  /*0e40*/  BRA `(.L_x_7703) ;  /* 0x0000000000b07947 */ /* 0x000fec0003800000 */
.L_x_7715:
        /* <DEDUP_REMOVED lines=14> */
.L_x_7729:
[----:B------:R-:W-:Y:S05]  /*0f30*/  BSYNC B0 ;  /* 0x0000000000007941 */ /* 0x000fea0003800000 */
.L_x_7728:
[----:B------:R-:W-:-:S04]  /*0f40*/  FMUL.FTZ R0, R0, 1 ;  /* 0x3f80000000007820 */ /* 0x000fc80000410000 */
[----:B------:R-:W0:Y:S02]  /*0f50*/  F2F.F64.F32 R2, R0 ;  /* 0x0000000000027310 */ /* 0x000e240000201800 */
[----:B0-----:R-:W-:Y:S01]  /*0f60*/  IMAD.MOV.U32 R23, RZ, RZ, R3 ;  /* 0x000000ffff177224 */ /* 0x001fe200078e0003 */
[----:B------:R-:W-:Y:S06]  /*0f70*/  BRA `(.L_x_7703) ;  /* 0x0000000000647947 */ /* 0x000fec0003800000 */
.L_x_7702:
        /* <DEDUP_REMOVED lines=16> */
.L_x_7730:
[----:B------:R-:W-:Y:S01]  /*1080*/  IMAD.MOV.U32 R23, RZ, RZ, RZ ;  /* 0x000000ffff177224 */ /* 0x000fe200078e00ff */
[----:B------:R-:W-:Y:S06]  /*1090*/  BRA `(.L_x_7703) ;  /* 0x00000000001c7947 */ /* 0x000fec0003800000 */
.L_x_7727:
[----:B------:R-:W2:Y:S02]  /*10a0*/  LDG.E.64 R2, desc[UR36][R4.64] ;  /* 0x0000002404027981 */ /* 0x000ea4000c1e1b00 */
[----:B--2---:R-:W0:Y:S02]  /*10b0*/  I2F.F64.U64 R2, R2 ;  /* 0x0000000200027312 */ /* 0x004e240000301800 */
[----:B0-----:R-:W-:Y:S01]  /*10c0*/  IMAD.MOV.U32 R23, RZ, RZ, R3 ;  /* 0x000000ffff177224 */ /* 0x001fe200078e0003 */
[----:B------:R-:W-:Y:S06]  /*10d0*/  BRA `(.L_x_7703) ;  /* 0x00000000000c7947 */ /* 0x000fec0003800000 */
.L_x_7726:
[----:B------:R-:W2:Y:S02]  /*10e0*/  LDG.E R2, desc[UR36][R4.64] ;  /* 0x0000002404027981 */ /* 0x000ea4000c1e1900 */
[----:B--2---:R-:W0:Y:S02]  /*10f0*/  I2F.F64.U32 R2, R2 ;  /* 0x0000000200027312 */ /* 0x004e240000201800 */
[----:B0-----:R-:W-:-:S07]  /*1100*/  IMAD.MOV.U32 R23, RZ, RZ, R3 ;  /* 0x000000ffff177224 */ /* 0x001fce00078e0003 */
.L_x_7703:
[----:B------:R-:W2:Y:S02]  /*1110*/  S2R R16, SR_TID.X ;  /* 0x0000000000107919 */ /* 0x000ea40000002100 */
[----:B--2---:R-:W-:-:S07]  /*1120*/  VIADD R16, R16, 0x80 ;  /* 0x0000008010107836 */ /* 0x004fce0000000000 */
.L_x_7697:
[----:B------:R-:W-:Y:S05]  /*1130*/  BSYNC B6 ;  /* 0x0000000000067941 */ /* 0x000fea0003800000 */
.L_x_7696:
[----:B------:R-:W-:Y:S01]  /*1140*/  ISETP.GE.AND P0, PT, R16, R19, PT ;  /* 0x000000131000720c */ /* 0x000fe20003f06270 */
[----:B------:R-:W-:-:S12]  /*1150*/  BSSY B6, `(.L_x_7731) ;  /* 0x00000f6000067945 */ /* 0x000fd80003800000 */
[----:B------:R-:W-:Y:S05]  /*1160*/  @P0 BRA `(.L_x_7732) ;  /* 0x0000000c00d00947 */ /* 0x000fea0003800000 */
[----:B------:R-:W2:Y:S01]  /*1170*/  LDC.64 R2, c[0x0][0x230] ;  /* 0x00008c00ff027b82 */ /* 0x000ea20000000a00 */
[----:B------:R-:W-:Y:S01]  /*1180*/  IMAD R0, R18, 0x200, R16 ;  /* 0x0000020012007824 */ /* 0x000fe200078e0210 */
[----:B01----:R-:W-:Y:S01]  /*1190*/  PRMT R4, R22, 0x9910, RZ ;  /* 0x0000991016047816 */ /* 0x003fe200000000ff */
[----:B------:R-:W-:Y:S02]  /*11a0*/  ULDC UR4, c[0x0][0x240] ;  /* 0x0000900000047ab9 */ /* 0x000fe40000000800 */
[----:B------:R-:W-:Y:S02]  /*11b0*/  IMAD R5, R0, UR4, RZ ;  /* 0x0000000400057c24 */ /* 0x000fe4000f8e02ff */
[----:B------:R-:W-:-:S05]  /*11c0*/  IMAD.MOV.U32 R0, RZ, RZ, R4 ;  /* 0x000000ffff007224 */ /* 0x000fca00078e0004 */
[----:B------:R-:W-:Y:S02]  /*11d0*/  ISETP.GT.AND P1, PT, R0, 0x9, PT ;  /* 0x000000090000780c */ /* 0x000fe40003f24270 */
[----:B--2---:R-:W-:-:S05]  /*11e0*/  IADD3 R2, P0, R5, R2, RZ ;  /* 0x0000000205027210 */ /* 0x004fca0007f1e0ff */
        /* <DEDUP_REMOVED lines=13> */
.L_x_7736:
[----:B------:R-:W2:Y:S02]  /*12c0*/  LDG.E.U8 R24, desc[UR36][R2.64] ;  /* 0x0000002402187981 */ /* 0x000ea4000c1e1100 */
[----:B--2---:R-:W0:Y:S01]  /*12d0*/  I2F.F64.U16 R24, R24 ;  /* 0x0000001800187312 */ /* 0x004e220000101800 */
[----:B------:R-:W-:Y:S05]  /*12e0*/  BRA `(.L_x_7738) ;  /* 0x0000000c006c7947 */ /* 0x000fea0003800000 */
.L_x_7735:
        /* <DEDUP_REMOVED lines=9> */
.L_x_7740:
[----:B------:R-:W2:Y:S02]  /*1380*/  LDG.E R24, desc[UR36][R2.64] ;  /* 0x0000002402187981 */ /* 0x000ea4000c1e1900 */
[----:B--2---:R-:W0:Y:S01]  /*1390*/  I2F.F64 R24, R24 ;  /* 0x0000001800187312 */ /* 0x004e220000201c00 */
[----:B------:R-:W-:Y:S05]  /*13a0*/  BRA `(.L_x_7738) ;  /* 0x0000000c003c7947 */ /* 0x000fea0003800000 */
.L_x_7739:
[----:B------:R-:W2:Y:S02]  /*13b0*/  LDG.E.U16 R24, desc[UR36][R2.64] ;  /* 0x0000002402187981 */ /* 0x000ea4000c1e1500 */
[----:B--2---:R-:W0:Y:S01]  /*13c0*/  I2F.F64.S16 R24, R24 ;  /* 0x0000001800187312 */ /* 0x004e220000101c00 */
[----:B------:R-:W-:Y:S05]  /*13d0*/  BRA `(.L_x_7738) ;  /* 0x0000000c00307947 */ /* 0x000fea0003800000 */
.L_x_7734:
        /* <DEDUP_REMOVED lines=10> */
.L_x_7742:
[----:B------:R-:W2:Y:S02]  /*1480*/  LDG.E.U16 R0, desc[UR36][R2.64] ;  /* 0x0000002402007981 */ /* 0x000ea4000c1e1500 */
[----:B--2---:R-:W-:-:S05]  /*1490*/  HADD2.F32 R0, -RZ, R0.H0_H0 ;  /* 0x20000000ff007230 */ /* 0x004fca0000004100 */
[----:B------:R-:W-:-:S04]  /*14a0*/  FMUL.FTZ R0, R0, 1 ;  /* 0x3f80000000007820 */ /* 0x000fc80000410000 */
[----:B------:R0:W1:Y:S01]  /*14b0*/  F2F.F64.F32 R24, R0 ;  /* 0x0000000000187310 */ /* 0x0000620000201800 */
[----:B------:R-:W-:Y:S05]  /*14c0*/  BRA `(.L_x_7738) ;  /* 0x0000000800f47947 */ /* 0x000fea0003800000 */
.L_x_7741:
        /* <DEDUP_REMOVED lines=10> */
.L_x_7744:
[----:B------:R-:W2:Y:S02]  /*1570*/  LDG.E.U16 R2, desc[UR36][R2.64] ;  /* 0x0000002402027981 */ /* 0x000ea4000c1e1500 */
[----:B--2---:R-:W-:-:S05]  /*1580*/  HADD2.F32 R0, -RZ, R2.H0_H0 ;  /* 0x20000002ff007230 */ /* 0x004fca0000004100 */
[----:B------:R-:W-:-:S04]  /*1590*/  FMUL.FTZ R0, R0, 1 ;  /* 0x3f80000000007820 */ /* 0x000fc80000410000 */
[----:B------:R0:W1:Y:S01]  /*15a0*/  F2F.F64.F32 R24, R0 ;  /* 0x0000000000187310 */ /* 0x0000620000201800 */
[----:B------:R-:W-:Y:S05]  /*15b0*/  BRA `(.L_x_7738) ;  /* 0x0000000800b87947 */ /* 0x000fea0003800000 */
.L_x_7743:
[----:B------:R0:W5:Y:S01]  /*15c0*/  LDG.E R25, desc[UR36][R2.64+0x4] ;  /* 0x0000042402197981 */ /* 0x000162000c1e1900 */
[----:B------:R-:W-:Y:S05]  /*15d0*/  BRA `(.L_x_7738) ;  /* 0x0000000800b07947 */ /* 0x000fea0003800000 */
.L_x_7733:
        /* <DEDUP_REMOVED lines=12> */
.L_x_7747:
[----:B------:R0:W5:Y:S01]  /*16a0*/  LDG.E R25, desc[UR36][R2.64+0x4] ;  /* 0x0000042402197981 */ /* 0x000162000c1e1900 */
[----:B------:R-:W-:Y:S05]  /*16b0*/  BRA `(.L_x_7738) ;  /* 0x0000000800787947 */ /* 0x000fea0003800000 */
.L_x_7746:
        /* <DEDUP_REMOVED lines=28> */
.L_x_7749:
        /* <DEDUP_REMOVED lines=15> */
.L_x_7748:
[----:B------:R-:W2:Y:S02]  /*1970*/  LDG.E.U16 R0, desc[UR36][R2.64] ;  /* 0x0000002402007981 */ /* 0x000ea4000c1e1500 */
[----:B--2---:R-:W-:-:S04]  /*1980*/  IMAD.U32 R0, R0, 0x10000, RZ ;  /* 0x0001000000007824 */ /* 0x004fc800078e00ff */
[----:B------:R-:W-:-:S04]  /*1990*/  FMUL.FTZ R0, R0, 1 ;  /* 0x3f80000000007820 */ /* 0x000fc80000410000 */
[----:B------:R4:W0:Y:S01]  /*19a0*/  F2F.F64.F32 R24, R0 ;  /* 0x0000000000187310 */ /* 0x0008220000201800 */
[----:B------:R-:W-:Y:S05]  /*19b0*/  BRA `(.L_x_7738) ;  /* 0x0000000400b87947 */ /* 0x000fea0003800000 */
.L_x_7745:
        /* <DEDUP_REMOVED lines=11> */
.L_x_7752:
        /* <DEDUP_REMOVED lines=21> */
.L_x_7756:
[----:B------:R-:W-:Y:S05]  /*1bc0*/  BSYNC B1 ;  /* 0x0000000000017941 */ /* 0x000fea0003800000 */
.L_x_7755:
[----:B------:R-:W-:Y:S01]  /*1bd0*/  LEA R3, R0, 0x3b800000, 0x17 ;  /* 0x3b80000000037811 */ /* 0x000fe200078eb8ff */
[----:B------:R-:W-:-:S05]  /*1be0*/  IMAD.SHL.U32 R0, R2, 0x100000, RZ ;  /* 0x0010000002007824 */ /* 0x000fca00078e00ff */
[----:B------:R-:W-:-:S07]  /*1bf0*/  LOP3.LUT R0, R3, R0, R4, 0xfe, !PT ;  /* 0x0000000003007212 */ /* 0x000fce00078efe04 */
.L_x_7754:
[----:B------:R-:W-:Y:S05]  /*1c00*/  BSYNC B0 ;  /* 0x0000000000007941 */ /* 0x000fea0003800000 */
.L_x_7753:
[----:B------:R-:W-:-:S04]  /*1c10*/  FMUL.FTZ R0, R0, 1 ;  /* 0x3f80000000007820 */ /* 0x000fc80000410000 */
[----:B------:R0:W1:Y:S01]  /*1c20*/  F2F.F64.F32 R24, R0 ;  /* 0x0000000000187310 */ /* 0x0000620000201800 */
[----:B------:R-:W-:Y:S05]  /*1c30*/  BRA `(.L_x_7738) ;  /* 0x0000000400187947 */ /* 0x000fea0003800000 */
.L_x_7751:
        /* <DEDUP_REMOVED lines=21> */
.L_x_7760:
[----:B------:R-:W-:Y:S05]  /*1d90*/  BSYNC B1 ;  /* 0x0000000000017941 */ /* 0x000fea0003800000 */
.L_x_7759:
[----:B------:R-:W-:Y:S01]  /*1da0*/  LEA R3, R0, 0x37800000, 0x17 ;  /* 0x3780000000037811 */ /* 0x000fe200078eb8ff */
[----:B------:R-:W-:-:S05]  /*1db0*/  IMAD.SHL.U32 R0, R2, 0x200000, RZ ;  /* 0x0020000002007824 */ /* 0x000fca00078e00ff */
[----:B------:R-:W-:-:S07]  /*1dc0*/  LOP3.LUT R0, R3, R0, R4, 0xfe, !PT ;  /* 0x0000000003007212 */ /* 0x000fce00078efe04 */
.L_x_7758:
[----:B------:R-:W-:Y:S05]  /*1dd0*/  BSYNC B0 ;  /* 0x0000000000007941 */ /* 0x000fea0003800000 */
.L_x_7757:
[----:B------:R-:W-:-:S04]  /*1de0*/  FMUL.FTZ R0, R0, 1 ;  /* 0x3f80000000007820 */ /* 0x000fc80000410000 */
[----:B------:R0:W1:Y:S01]  /*1df0*/  F2F.F64.F32 R24, R0 ;  /* 0x0000000000187310 */ /* 0x0000620000201800 */
[----:B------:R-:W-:Y:S05]  /*1e00*/  BRA `(.L_x_7738) ;  /* 0x0000000000a47947 */ /* 0x000fea0003800000 */
.L_x_7750:
        /* <DEDUP_REMOVED lines=14> */
.L_x_7764:
[----:B------:R-:W-:Y:S05]  /*1ef0*/  BSYNC B0 ;  /* 0x0000000000007941 */ /* 0x000fea0003800000 */
.L_x_7763:
[----:B------:R-:W-:-:S04]  /*1f00*/  FMUL.FTZ R0, R0, 1 ;  /* 0x3f80000000007820 */ /* 0x000fc80000410000 */
[----:B------:R0:W1:Y:S01]  /*1f10*/  F2F.F64.F32 R24, R0 ;  /* 0x0000000000187310 */ /* 0x0000620000201800 */
[----:B------:R-:W-:Y:S05]  /*1f20*/  BRA `(.L_x_7738) ;  /* 0x00000000005c7947 */ /* 0x000fea0003800000 */
.L_x_7737:
        /* <DEDUP_REMOVED lines=16> */
.L_x_7765:
[----:B------:R-:W-:Y:S01]  /*2030*/  IMAD.MOV.U32 R25, RZ, RZ, RZ ;  /* 0x000000ffff197224 */ /* 0x000fe200078e00ff */
[----:B------:R-:W-:Y:S06]  /*2040*/  BRA `(.L_x_7738) ;  /* 0x0000000000147947 */ /* 0x000fec0003800000 */
.L_x_7762:
[----:B------:R-:W2:Y:S02]  /*2050*/  LDG.E.64 R2, desc[UR36][R2.64] ;  /* 0x0000002402027981 */ /* 0x000ea4000c1e1b00 */
[----:B--2---:R0:W1:Y:S01]  /*2060*/  I2F.F64.U64 R24, R2 ;  /* 0x0000000200187312 */ /* 0x0040620000301800 */
[----:B------:R-:W-:Y:S05]  /*2070*/  BRA `(.L_x_7738) ;  /* 0x0000000000087947 */ /* 0x000fea0003800000 */
.L_x_7761:
[----:B------:R-:W2:Y:S02]  /*2080*/  LDG.E R24, desc[UR36][R2.64] ;  /* 0x0000002402187981 */ /* 0x000ea4000c1e1900 */
[----:B--2---:R-:W0:Y:S02]  /*2090*/  I2F.F64.U32 R24, R24 ;  /* 0x0000001800187312 */ /* 0x004e240000201800 */
.L_x_7738:
[----:B------:R-:W-:-:S07]  /*20a0*/  VIADD R16, R16, 0x80 ;  /* 0x0000008010107836 */ /* 0x000fce0000000000 */
.L_x_7732:
[----:B------:R-:W-:Y:S05]  /*20b0*/  BSYNC B6 ;  /* 0x0000000000067941 */ /* 0x000fea0003800000 */
.L_x_7731:
[----:B------:R-:W-:Y:S01]  /*20c0*/  ISETP.GE.AND P0, PT, R16, R19, PT ;  /* 0x000000131000720c */ /* 0x000fe20003f06270 */
[----:B------:R-:W-:Y:S01]  /*20d0*/  BSSY B6, `(.L_x_7766) ;  /* 0x00000f8000067945 */ /* 0x000fe20003800000 */
[----:B------:R-:W-:Y:S02]  /*20e0*/  IMAD.MOV.U32 R17, RZ, RZ, RZ ;  /* 0x000000ffff117224 */ /* 0x000fe400078e00ff */
[----:B------:R-:W-:-:S09]  /*20f0*/  IMAD.MOV.U32 R27, RZ, RZ, RZ ;  /* 0x000000ffff1b7224 */ /* 0x000fd200078e00ff */
[----:B------:R-:W-:Y:S05]  /*2100*/  @P0 BRA `(.L_x_7767) ;  /* 0x0000000c00d00947 */ /* 0x000fea0003800000 */
[----:B0-----:R-:W0:Y:S01]  /*2110*/  LDC.64 R2, c[0x0][0x230] ;  /* 0x00008c00ff027b82 */ /* 0x001e220000000a00 */
[----:B----4-:R-:W-:Y:S01]  /*2120*/  IMAD R0, R18, 0x200, R16 ;  /* 0x0000020012007824 */ /* 0x010fe200078e0210 */
[----:B-12---:R-:W-:Y:S01]  /*2130*/  PRMT R4, R22, 0x9910, RZ ;  /* 0x0000991016047816 */ /* 0x006fe200000000ff */
        /* <DEDUP_REMOVED lines=18> */
.L_x_7771:
[----:B------:R-:W2:Y:S02]  /*2260*/  LDG.E.U8 R26, desc[UR36][R2.64] ;  /* 0x00000024021a7981 */ /* 0x000ea4000c1e1100 */
[----:B--2---:R-:W0:Y:S01]  /*2270*/  I2F.F64.U16 R26, R26 ;  /* 0x0000001a001a7312 */ /* 0x004e220000101800 */
[----:B------:R-:W-:Y:S05]  /*2280*/  BRA `(.L_x_7773) ;  /* 0x0000000c006c7947 */ /* 0x000fea0003800000 */
.L_x_7770:
        /* <DEDUP_REMOVED lines=9> */
.L_x_7775:
[----:B------:R-:W2:Y:S02]  /*2320*/  LDG.E R26, desc[UR36][R2.64] ;  /* 0x00000024021a7981 */ /* 0x000ea4000c1e1900 */
[----:B--2---:R-:W0:Y:S01]  /*2330*/  I2F.F64 R26, R26 ;  /* 0x0000001a001a7312 */ /* 0x004e220000201c00 */
[----:B------:R-:W-:Y:S05]  /*2340*/  BRA `(.L_x_7773) ;  /* 0x0000000c003c7947 */ /* 0x000fea0003800000 */
.L_x_7774:
[----:B------:R-:W2:Y:S02]  /*2350*/  LDG.E.U16 R26, desc[UR36][R2.64] ;  /* 0x00000024021a7981 */ /* 0x000ea4000c1e1500 */
[----:B--2---:R-:W0:Y:S01]  /*2360*/  I2F.F64.S16 R26, R26 ;  /* 0x0000001a001a7312 */ /* 0x004e220000101c00 */
[----:B------:R-:W-:Y:S05]  /*2370*/  BRA `(.L_x_7773) ;  /* 0x0000000c00307947 */ /* 0x000fea0003800000 */
.L_x_7769:
        /* <DEDUP_REMOVED lines=10> */
.L_x_7777:
[----:B------:R-:W2:Y:S02]  /*2420*/  LDG.E.U16 R0, desc[UR36][R2.64] ;  /* 0x0000002402007981 */ /* 0x000ea4000c1e1500 */
[----:B--2---:R-:W-:-:S05]  /*2430*/  HADD2.F32 R0, -RZ, R0.H0_H0 ;  /* 0x20000000ff007230 */ /* 0x004fca0000004100 */
[----:B------:R-:W-:-:S04]  /*2440*/  FMUL.FTZ R0, R0, 1 ;  /* 0x3f80000000007820 */ /* 0x000fc80000410000 */
[----:B------:R0:W1:Y:S01]  /*2450*/  F2F.F64.F32 R26, R0 ;  /* 0x00000000001a7310 */ /* 0x0000620000201800 */
[----:B------:R-:W-:Y:S05]  /*2460*/  BRA `(.L_x_7773) ;  /* 0x0000000800f47947 */ /* 0x000fea0003800000 */
.L_x_7776:
        /* <DEDUP_REMOVED lines=10> */
.L_x_7779:
[----:B------:R-:W2:Y:S02]  /*2510*/  LDG.E.U16 R2, desc[UR36][R2.64] ;  /* 0x0000002402027981 */ /* 0x000ea4000c1e1500 */
[----:B--2---:R-:W-:-:S05]  /*2520*/  HADD2.F32 R0, -RZ, R2.H0_H0 ;  /* 0x20000002ff007230 */ /* 0x004fca0000004100 */
[----:B------:R-:W-:-:S04]  /*2530*/  FMUL.FTZ R0, R0, 1 ;  /* 0x3f80000000007820 */ /* 0x000fc80000410000 */
[----:B------:R0:W1:Y:S01]  /*2540*/  F2F.F64.F32 R26, R0 ;  /* 0x00000000001a7310 */ /* 0x0000620000201800 */
[----:B------:R-:W-:Y:S05]  /*2550*/  BRA `(.L_x_7773) ;  /* 0x0000000800b87947 */ /* 0x000fea0003800000 */
.L_x_7778:
[----:B------:R0:W5:Y:S01]  /*2560*/  LDG.E R27, desc[UR36][R2.64+0x4] ;  /* 0x00000424021b7981 */ /* 0x000162000c1e1900 */
[----:B------:R-:W-:Y:S05]  /*2570*/  BRA `(.L_x_7773) ;  /* 0x0000000800b07947 */ /* 0x000fea0003800000 */
.L_x_7768:
        /* <DEDUP_REMOVED lines=12> */
.L_x_7782:
[----:B------:R0:W5:Y:S01]  /*2640*/  LDG.E R27, desc[UR36][R2.64+0x4] ;  /* 0x00000424021b7981 */ /* 0x000162000c1e1900 */
[----:B------:R-:W-:Y:S05]  /*2650*/  BRA `(.L_x_7773) ;  /* 0x0000000800787947 */ /* 0x000fea0003800000 */
.L_x_7781:
        /* <DEDUP_REMOVED lines=28> */
.L_x_7784:
        /* <DEDUP_REMOVED lines=15> */
.L_x_7783:
[----:B------:R-:W2:Y:S02]  /*2910*/  LDG.E.U16 R0, desc[UR36][R2.64] ;  /* 0x0000002402007981 */ /* 0x000ea4000c1e1500 */
[----:B--2---:R-:W-:-:S04]  /*2920*/  IMAD.U32 R0, R0, 0x10000, RZ ;  /* 0x0001000000007824 */ /* 0x004fc800078e00ff */
[----:B------:R-:W-:-:S04]  /*2930*/  FMUL.FTZ R0, R0, 1 ;  /* 0x3f80000000007820 */ /* 0x000fc80000410000 */
[----:B------:R0:W1:Y:S01]  /*2940*/  F2F.F64.F32 R26, R0 ;  /* 0x00000000001a7310 */ /* 0x0000620000201800 */
[----:B------:R-:W-:Y:S05]  /*2950*/  BRA `(.L_x_7773) ;  /* 0x0000000400b87947 */ /* 0x000fea0003800000 */
.L_x_7780:
        /* <DEDUP_REMOVED lines=11> */
.L_x_7787:
        /* <DEDUP_REMOVED lines=21> */
.L_x_7791:
[----:B------:R-:W-:Y:S05]  /*2b60*/  BSYNC B1 ;  /* 0x0000000000017941 */ /* 0x000fea0003800000 */
.L_x_7790:
[----:B------:R-:W-:Y:S01]  /*2b70*/  LEA R3, R0, 0x3b800000, 0x17 ;  /* 0x3b80000000037811 */ /* 0x000fe200078eb8ff */
[----:B------:R-:W-:-:S05]  /*2b80*/  IMAD.SHL.U32 R0, R2, 0x100000, RZ ;  /* 0x0010000002007824 */ /* 0x000fca00078e00ff */
[----:B------:R-:W-:-:S07]  /*2b90*/  LOP3.LUT R0, R3, R0, R4, 0xfe, !PT ;  /* 0x0000000003007212 */ /* 0x000fce00078efe04 */
.L_x_7789:
[----:B------:R-:W-:Y:S05]  /*2ba0*/  BSYNC B0 ;  /* 0x0000000000007941 */ /* 0x000fea0003800000 */
.L_x_7788:
[----:B------:R-:W-:-:S04]  /*2bb0*/  FMUL.FTZ R0, R0, 1 ;  /* 0x3f80000000007820 */ /* 0x000fc80000410000 */
[----:B------:R1:W2:Y:S01]  /*2bc0*/  F2F.F64.F32 R26, R0 ;  /* 0x00000000001a7310 */ /* 0x0002a20000201800 */
[----:B------:R-:W-:Y:S05]  /*2bd0*/  BRA `(.L_x_7773) ;  /* 0x0000000400187947 */ /* 0x000fea0003800000 */
.L_x_7786:
        /* <DEDUP_REMOVED lines=21> */
.L_x_7795:
[----:B------:R-:W-:Y:S05]  /*2d30*/  BSYNC B1 ;  /* 0x0000000000017941 */ /* 0x000fea0003800000 */
.L_x_7794:
[----:B------:R-:W-:Y:S01]  /*2d40*/  LEA R3, R0, 0x37800000, 0x17 ;  /* 0x3780000000037811 */ /* 0x000fe200078eb8ff */
[----:B------:R-:W-:-:S05]  /*2d50*/  IMAD.SHL.U32 R0, R2, 0x200000, RZ ;  /* 0x0020000002007824 */ /* 0x000fca00078e00ff */
[----:B------:R-:W-:-:S07]  /*2d60*/  LOP3.LUT R0, R3, R0, R4, 0xfe, !PT ;  /* 0x0000000003007212 */ /* 0x000fce00078efe04 */
.L_x_7793:
[----:B------:R-:W-:Y:S05]  /*2d70*/  BSYNC B0 ;  /* 0x0000000000007941 */ /* 0x000fea0003800000 */
.L_x_7792:
[----:B------:R-:W-:-:S04]  /*2d80*/  FMUL.FTZ R0, R0, 1 ;  /* 0x3f80000000007820 */ /* 0x000fc80000410000 */
[----:B------:R4:W0:Y:S01]  /*2d90*/  F2F.F64.F32 R26, R0 ;  /* 0x00000000001a7310 */ /* 0x0008220000201800 */
[----:B------:R-:W-:Y:S05]  /*2da0*/  BRA `(.L_x_7773) ;  /* 0x0000000000a47947 */ /* 0x000fea0003800000 */
.L_x_7785:
        /* <DEDUP_REMOVED lines=14> */
.L_x_7799:
[----:B------:R-:W-:Y:S05]  /*2e90*/  BSYNC B0 ;  /* 0x0000000000007941 */ /* 0x000fea0003800000 */
.L_x_7798:
[----:B------:R-:W-:-:S04]  /*2ea0*/  FMUL.FTZ R0, R0, 1 ;  /* 0x3f80000000007820 */ /* 0x000fc80000410000 */
[----:B------:R0:W1:Y:S01]  /*2eb0*/  F2F.F64.F32 R26, R0 ;  /* 0x00000000001a7310 */ /* 0x0000620000201800 */
[----:B------:R-:W-:Y:S05]  /*2ec0*/  BRA `(.L_x_7773) ;  /* 0x00000000005c7947 */ /* 0x000fea0003800000 */
.L_x_7772:
        /* <DEDUP_REMOVED lines=15> */
[----:B0--3-5:R-:W-:Y:S05]  /*2fc0*/  CALL.ABS.NOINC R2 ;  /* 0x0000000002007343 */ /* 0x029fea0003c00000 */
.L_x_7800:
[----:B------:R-:W-:Y:S01]  /*2fd0*/  IMAD.MOV.U32 R27, RZ, RZ, RZ ;  /* 0x000000ffff1b7224 */ /* 0x000fe200078e00ff */
[----:B------:R-:W-:Y:S06]  /*2fe0*/  BRA `(.L_x_7773) ;  /* 0x0000000000147947 */ /* 0x000fec0003800000 */
.L_x_7797:
[----:B------:R-:W2:Y:S02]  /*2ff0*/  LDG.E.64 R2, desc[UR36][R2.64] ;  /* 0x0000002402027981 */ /* 0x000ea4000c1e1b00 */
[----:B--2---:R0:W1:Y:S01]  /*3000*/  I2F.F64.U64 R26, R2 ;  /* 0x00000002001a7312 */ /* 0x0040620000301800 */
[----:B------:R-:W-:Y:S05]  /*3010*/  BRA `(.L_x_7773) ;  /* 0x0000000000087947 */ /* 0x000fea0003800000 */
.L_x_7796:
[----:B------:R-:W2:Y:S02]  /*3020*/  LDG.E R26, desc[UR36][R2.64] ;  /* 0x00000024021a7981 */ /* 0x000ea4000c1e1900 */
[----:B--2---:R-:W0:Y:S02]  /*3030*/  I2F.F64.U32 R26, R26 ;  /* 0x0000001a001a7312 */ /* 0x004e240000201800 */
.L_x_7773:
[----:B------:R-:W-:-:S07]  /*3040*/  VIADD R16, R16, 0x80 ;  /* 0x0000008010107836 */ /* 0x000fce0000000000 */
.L_x_7767:
[----:B------:R-:W-:Y:S05]  /*3050*/  BSYNC B6 ;  /* 0x0000000000067941 */ /* 0x000fea0003800000 */
.L_x_7766:
[----:B------:R-:W-:Y:S01]  /*3060*/  ISETP.GE.AND P0, PT, R16, R19, PT ;  /* 0x000000131000720c */ /* 0x000fe20003f06270 */
[----:B------:R-:W-:-:S12]  /*3070*/  BSSY B6, `(.L_x_7801) ;  /* 0x00000f3000067945 */ /* 0x000fd80003800000 */
[----:B------:R-:W-:Y:S05]  /*3080*/  @P0 BRA `(.L_x_7802) ;  /* 0x0000000c00c40947 */ /* 0x000fea0003800000 */
[----:B0-----:R-:W0:Y:S01]  /*3090*/  LDC.64 R2, c[0x0][0x230] ;  /* 0x00008c00ff027b82 */ /* 0x001e220000000a00 */
[----:B-1--4-:R-:W-:Y:S01]  /*30a0*/  PRMT R0, R22, 0x9910, RZ ;  /* 0x0000991016007816 */ /* 0x012fe200000000ff */
        /* <DEDUP_REMOVED lines=18> */
.L_x_7806:
[----:B------:R-:W4:Y:S02]  /*31d0*/  LDG.E.U8 R16, desc[UR36][R2.64] ;  /* 0x0000002402107981 */ /* 0x000f24000c1e1100 */
[----:B----4-:R-:W0:Y:S01]  /*31e0*/  I2F.F64.U16 R16, R16 ;  /* 0x0000001000107312 */ /* 0x010e220000101800 */
[----:B------:R-:W-:Y:S05]  /*31f0*/  BRA `(.L_x_7802) ;  /* 0x0000000c00687947 */ /* 0x000fea0003800000 */
.L_x_7805:
[----:B------:R-:W-:-:S13]  /*3200*/  ISETP.NE.AND P0, PT, R0, 0x2, PT ;  /* 0x000000020000780c */ /* 0x000fda0003f05270 */
[----:B------:R-:W-:Y:S05]  /*3210*/  @!P0 BRA `(.L_x_7808) ;  /* 0x0000000000288947 */ /* 0x000fea0003800000 */
[----:B------:R-:W-:-:S13]  /*3220*/  ISETP.NE.AND P0, PT, R0, 0x3, PT ;  /* 0x000000030000780c */ /* 0x000fda0003f05270 */
[----:B------:R-:W-:Y:S05]  /*3230*/  @!P0 BRA `(.L_x_7809) ;  /* 0x0000000000148947 */ /* 0x000fea0003800000 */
[----:B------:R-:W-:-:S13]  /*3240*/  ISETP.NE.AND P0, PT, R0, 0x4, PT ;  /* 0x000000040000780c */ /* 0x000fda0003f05270 */
[----:B------:R-:W-:Y:S05]  /*3250*/  @P0 BRA `(.L_x_7807) ;  /* 0x0000000800f80947 */ /* 0x000fea0003800000 */
[----:B------:R-:W4:Y:S02]  /*3260*/  LDG.E.64 R2, desc[UR36][R2.64] ;  /* 0x0000002402027981 */ /* 0x000f24000c1e1b00 */
[----:B----4-:R0:W1:Y:S01]  /*3270*/  I2F.F64.S64 R16, R2 ;  /* 0x0000000200107312 */ /* 0x0100620000301c00 */
[----:B------:R-:W-:Y:S05]  /*3280*/  BRA `(.L_x_7802) ;  /* 0x0000000c00447947 */ /* 0x000fea0003800000 */
.L_x_7809:
[----:B------:R-:W4:Y:S02]  /*3290*/  LDG.E R16, desc[UR36][R2.64] ;  /* 0x0000002402107981 */ /* 0x000f24000c1e1900 */
[----:B----4-:R-:W0:Y:S01]  /*32a0*/  I2F.F64 R16, R16 ;  /* 0x0000001000107312 */ /* 0x010e220000201c00 */
[----:B------:R-:W-:Y:S05]  /*32b0*/  BRA `(.L_x_7802) ;  /* 0x0000000c00387947 */ /* 0x000fea0003800000 */
.L_x_7808:
[----:B------:R-:W4:Y:S02]  /*32c0*/  LDG.E.U16 R16, desc[UR36][R2.64] ;  /* 0x0000002402107981 */ /* 0x000f24000c1e1500 */
[----:B----4-:R-:W0:Y:S01]  /*32d0*/  I2F.F64.S16 R16, R16 ;  /* 0x0000001000107312 */ /* 0x010e220000101c00 */
[----:B------:R-:W-:Y:S05]  /*32e0*/  BRA `(.L_x_7802) ;  /* 0x0000000c002c7947 */ /* 0x000fea0003800000 */
.L_x_7804:
        /* <DEDUP_REMOVED lines=10> */
.L_x_7811:
[----:B------:R-:W4:Y:S02]  /*3390*/  LDG.E.U16 R0, desc[UR36][R2.64] ;  /* 0x0000002402007981 */ /* 0x000f24000c1e1500 */
[----:B----4-:R-:W-:-:S05]  /*33a0*/  HADD2.F32 R0, -RZ, R0.H0_H0 ;  /* 0x20000000ff007230 */ /* 0x010fca0000004100 */
[----:B------:R-:W-:-:S04]  /*33b0*/  FMUL.FTZ R0, R0, 1 ;  /* 0x3f80000000007820 */ /* 0x000fc80000410000 */
[----:B------:R0:W1:Y:S01]  /*33c0*/  F2F.F64.F32 R16, R0 ;  /* 0x0000000000107310 */ /* 0x0000620000201800 */
[----:B------:R-:W-:Y:S05]  /*33d0*/  BRA `(.L_x_7802) ;  /* 0x0000000800f07947 */ /* 0x000fea0003800000 */
.L_x_7810:
        /* <DEDUP_REMOVED lines=10> */
.L_x_7813:
[----:B------:R-:W4:Y:S02]  /*3480*/  LDG.E.U16 R2, desc[UR36][R2.64] ;  /* 0x0000002402027981 */ /* 0x000f24000c1e1500 */
[----:B----4-:R-:W-:-:S05]  /*3490*/  HADD2.F32 R0, -RZ, R2.H0_H0 ;  /* 0x20000002ff007230 */ /* 0x010fca0000004100 */
[----:B------:R-:W-:-:S04]  /*34a0*/  FMUL.FTZ R0, R0, 1 ;  /* 0x3f80000000007820 */ /* 0x000fc80000410000 */
[----:B------:R0:W1:Y:S01]  /*34b0*/  F2F.F64.F32 R16, R0 ;  /* 0x0000000000107310 */ /* 0x0000620000201800 */
[----:B------:R-:W-:Y:S05]  /*34c0*/  BRA `(.L_x_7802) ;  /* 0x0000000800b47947 */ /* 0x000fea0003800000 */
.L_x_7812:
[----:B------:R0:W5:Y:S01]  /*34d0*/  LDG.E R17, desc[UR36][R2.64+0x4] ;  /* 0x0000042402117981 */ /* 0x000162000c1e1900 */
[----:B------:R-:W-:Y:S05]  /*34e0*/  BRA `(.L_x_7802) ;  /* 0x0000000800ac7947 */ /* 0x000fea0003800000 */
.L_x_7803:
        /* <DEDUP_REMOVED lines=12> */
.L_x_7816:
[----:B------:R0:W5:Y:S01]  /*35b0*/  LDG.E R17, desc[UR36][R2.64+0x4] ;  /* 0x0000042402117981 */ /* 0x000162000c1e1900 */
[----:B------:R-:W-:Y:S05]  /*35c0*/  BRA `(.L_x_7802) ;  /* 0x0000000800747947 */ /* 0x000fea0003800000 */
.L_x_7815:
        /* <DEDUP_REMOVED lines=9> */
[----:B--2---:R-:W-:-:S04]  /*3660*/  LOP3.LUT R4, R0, 0x7f000000, RZ, 0xc0, !PT ;  /* 0x7f00000000047812 */ /* 0x004fc800078ec0ff */
        /* <DEDUP_REMOVED lines=18> */
.L_x_7818:
[----:B------:R-:W4:Y:S02]  /*3790*/  LDG.E.U8 R2, desc[UR36][R2.64] ;  /* 0x0000002402027981 */ /* 0x000f24000c1e1100 */
[C---:B----4-:R-:W-:Y:S02]  /*37a0*/  IMAD.SHL.U32 R0, R2.reuse, 0x2000000, RZ ;  /* 0x0200000002007824 */ /* 0x050fe400078e00ff */
[----:B------:R-:W-:-:S03]  /*37b0*/  IMAD.SHL.U32 R5, R2, 0x1000000, RZ ;  /* 0x0100000002057824 */ /* 0x000fc600078e00ff */
[----:B------:R-:W-:-:S13]  /*37c0*/  ISETP.GE.U32.AND P0, PT, R0, 0x8000000, PT ;  /* 0x080000000000780c */ /* 0x000fda0003f06070 */
[C---:B------:R-:W-:Y:S02]  /*37d0*/  @!P0 IMAD.SHL.U32 R0, R2.reuse, 0x100, RZ ;  /* 0x0000010002008824 */ /* 0x040fe400078e00ff */
[----:B--2---:R-:W-:-:S03]  /*37e0*/  @P0 IMAD.SHL.U32 R4, R2, 0x200000, RZ ;  /* 0x0020000002040824 */ /* 0x004fc600078e00ff */
        /* <DEDUP_REMOVED lines=9> */
.L_x_7817:
[----:B------:R-:W4:Y:S02]  /*3880*/  LDG.E.U16 R0, desc[UR36][R2.64] ;  /* 0x0000002402007981 */ /* 0x000f24000c1e1500 */
[----:B----4-:R-:W-:-:S04]  /*3890*/  IMAD.U32 R0, R0, 0x10000, RZ ;  /* 0x0001000000007824 */ /* 0x010fc800078e00ff */
[----:B------:R-:W-:-:S04]  /*38a0*/  FMUL.FTZ R0, R0, 1 ;  /* 0x3f80000000007820 */ /* 0x000fc80000410000 */
[----:B------:R0:W1:Y:S01]  /*38b0*/  F2F.F64.F32 R16, R0 ;  /* 0x0000000000107310 */ /* 0x0000620000201800 */
[----:B------:R-:W-:Y:S05]  /*38c0*/  BRA `(.L_x_7802) ;  /* 0x0000000400b47947 */ /* 0x000fea0003800000 */
.L_x_7814:
        /* <DEDUP_REMOVED lines=11> */
.L_x_7821:
        /* <DEDUP_REMOVED lines=21> */
.L_x_7825:
[----:B------:R-:W-:Y:S05]  /*3ad0*/  BSYNC B1 ;  /* 0x0000000000017941 */ /* 0x000fea0003800000 */
.L_x_7824:
[----:B------:R-:W-:Y:S01]  /*3ae0*/  LEA R3, R0, 0x3b800000, 0x17 ;  /* 0x3b80000000037811 */ /* 0x000fe200078eb8ff */
[----:B------:R-:W-:-:S05]  /*3af0*/  IMAD.SHL.U32 R0, R2, 0x100000, RZ ;  /* 0x0010000002007824 */ /* 0x000fca00078e00ff */
[----:B------:R-:W-:-:S07]  /*3b00*/  LOP3.LUT R0, R3, R0, R4, 0xfe, !PT ;  /* 0x0000000003007212 */ /* 0x000fce00078efe04 */
.L_x_7823:
[----:B------:R-:W-:Y:S05]  /*3b10*/  BSYNC B0 ;  /* 0x0000000000007941 */ /* 0x000fea0003800000 */
.L_x_7822:
[----:B------:R-:W-:-:S04]  /*3b20*/  FMUL.FTZ R0, R0, 1 ;  /* 0x3f80000000007820 */ /* 0x000fc80000410000 */
[----:B------:R0:W1:Y:S01]  /*3b30*/  F2F.F64.F32 R16, R0 ;  /* 0x0000000000107310 */ /* 0x0000620000201800 */
[----:B------:R-:W-:Y:S05]  /*3b40*/  BRA `(.L_x_7802) ;  /* 0x0000000400147947 */ /* 0x000fea0003800000 */
.L_x_7820:
        /* <DEDUP_REMOVED lines=21> */
.L_x_7829:
[----:B------:R-:W-:Y:S05]  /*3ca0*/  BSYNC B1 ;  /* 0x0000000000017941 */ /* 0x000fea0003800000 */
.L_x_7828:
[----:B------:R-:W-:Y:S01]  /*3cb0*/  LEA R3, R0, 0x37800000, 0x17 ;  /* 0x3780000000037811 */ /* 0x000fe200078eb8ff */
[----:B------:R-:W-:-:S05]  /*3cc0*/  IMAD.SHL.U32 R0, R2, 0x200000, RZ ;  /* 0x0020000002007824 */ /* 0x000fca00078e00ff */
[----:B------:R-:W-:-:S07]  /*3cd0*/  LOP3.LUT R0, R3, R0, R4, 0xfe, !PT ;  /* 0x0000000003007212 */ /* 0x000fce00078efe04 */
.L_x_7827:
[----:B------:R-:W-:Y:S05]  /*3ce0*/  BSYNC B0 ;  /* 0x0000000000007941 */ /* 0x000fea0003800000 */
.L_x_7826:
[----:B------:R-:W-:-:S04]  /*3cf0*/  FMUL.FTZ R0, R0, 1 ;  /* 0x3f80000000007820 */ /* 0x000fc80000410000 */
[----:B------:R0:W1:Y:S01]  /*3d00*/  F2F.F64.F32 R16, R0 ;  /* 0x0000000000107310 */ /* 0x0000620000201800 */
[----:B------:R-:W-:Y:S05]  /*3d10*/  BRA `(.L_x_7802) ;  /* 0x0000000000a07947 */ /* 0x000fea0003800000 */
.L_x_7819:
        /* <DEDUP_REMOVED lines=14> */
.L_x_7833:
[----:B------:R-:W-:Y:S05]  /*3e00*/  BSYNC B0 ;  /* 0x0000000000007941 */ /* 0x000fea0003800000 */
.L_x_7832:
[----:B------:R-:W-:-:S04]  /*3e10*/  FMUL.FTZ R0, R0, 1 ;  /* 0x3f80000000007820 */ /* 0x000fc80000410000 */
[----:B------:R0:W1:Y:S01]  /*3e20*/  F2F.F64.F32 R16, R0 ;  /* 0x0000000000107310 */ /* 0x0000620000201800 */
[----:B------:R-:W-:Y:S05]  /*3e30*/  BRA `(.L_x_7802) ;  /* 0x0000000000587947 */ /* 0x000fea0003800000 */
.L_x_7807:
        /* <DEDUP_REMOVED lines=16> */
.L_x_7834:
[----:B------:R-:W-:Y:S05]  /*3f40*/  BRA `(.L_x_7802) ;  /* 0x0000000000147947 */ /* 0x000fea0003800000 */
.L_x_7831:
[----:B------:R-:W4:Y:S02]  /*3f50*/  LDG.E.64 R2, desc[UR36][R2.64] ;  /* 0x0000002402027981 */ /* 0x000f24000c1e1b00 */
[----:B----4-:R0:W1:Y:S01]  /*3f60*/  I2F.F64.U64 R16, R2 ;  /* 0x0000000200107312 */ /* 0x0100620000301800 */
[----:B------:R-:W-:Y:S05]  /*3f70*/  BRA `(.L_x_7802) ;  /* 0x0000000000087947 */ /* 0x000fea0003800000 */
.L_x_7830:
[----:B------:R-:W4:Y:S02]  /*3f80*/  LDG.E R16, desc[UR36][R2.64] ;  /* 0x0000002402107981 */ /* 0x000f24000c1e1900 */
[----:B----4-:R-:W0:Y:S02]  /*3f90*/  I2F.F64.U32 R16, R16 ;  /* 0x0000001000107312 */ /* 0x010e240000201800 */
.L_x_7802:
[----:B------:R-:W-:Y:S05]  /*3fa0*/  BSYNC B6 ;  /* 0x0000000000067941 */ /* 0x000fea0003800000 */
.L_x_7801:
[----:B------:R-:W4:Y:S01]  /*3fb0*/  S2R R22, SR_TID.X ;  /* 0x0000000000167919 */ /* 0x000f220000002100 */
[----:B012---:R-:W0:Y:S01]  /*3fc0*/  LDC.64 R4, c[0x0][0x220] ;  /* 0x00008800ff047b82 */ /* 0x007e220000000a00 */
[----:B------:R-:W-:Y:S07]  /*3fd0*/  BSSY B6, `(.L_x_7835) ;  /* 0x0000122000067945 */ /* 0x000fee0003800000 */
[----:B------:R-:W1:Y:S01]  /*3fe0*/  LDC.U8 R2, c[0x0][0x244] ;  /* 0x00009100ff027b82 */ /* 0x000e620000000000 */
[C---:B0----5:R-:W-:Y:S01]  /*3ff0*/  LOP3.LUT R23, R5.reuse, 0x80000000, R23, 0xb8, !PT ;  /* 0x8000000005177812 */ /* 0x061fe200078eb817 */
[--C-:B------:R-:W-:Y:S01]  /*4000*/  IMAD.MOV.U32 R28, RZ, RZ, R4.reuse ;  /* 0x000000ffff1c7224 */ /* 0x100fe200078e0004 */
[C---:B---3--:R-:W-:Y:S01]  /*4010*/  LOP3.LUT R29, R5.reuse, 0x80000000, R25, 0xb8, !PT ;  /* 0x80000000051d7812 */ /* 0x048fe200078eb819 */
[--C-:B------:R-:W-:Y:S01]  /*4020*/  IMAD.MOV.U32 R24, RZ, RZ, R4.reuse ;  /* 0x000000ffff187224 */ /* 0x100fe200078e0004 */
[C---:B------:R-:W-:Y:S01]  /*4030*/  LOP3.LUT R25, R5.reuse, 0x80000000, R27, 0xb8, !PT ;  /* 0x8000000005197812 */ /* 0x040fe200078eb81b */
[----:B------:R-:W-:Y:S01]  /*4040*/  IMAD.MOV.U32 R16, RZ, RZ, R4 ;  /* 0x000000ffff107224 */ /* 0x000fe200078e0004 */
[----:B------:R-:W-:Y:S01]  /*4050*/  LOP3.LUT R17, R5, 0x80000000, R17, 0xb8, !PT ;  /* 0x8000000005117812 */ /* 0x000fe200078eb811 */
[----:B------:R-:W-:Y:S01]  /*4060*/  IMAD.MOV.U32 R5, RZ, RZ, R23 ;  /* 0x000000ffff057224 */ /* 0x000fe200078e0017 */
[----:B----4-:R-:W-:-:S13]  /*4070*/  ISETP.GE.AND P0, PT, R22, R19, PT ;  /* 0x000000131600720c */ /* 0x010fda0003f06270 */
        /* <DEDUP_REMOVED lines=23> */
.L_x_7840:
[----:B------:R-:W0:Y:S02]  /*41f0*/  F2I.S64.F64.TRUNC R4, R4 ;  /* 0x0000000400047311 */ /* 0x000e24000030d900 */
[----:B0-----:R-:W-:-:S05]  /*4200*/  IMAD.MOV.U32 R3, RZ, RZ, R4 ;  /* 0x000000ffff037224 */ /* 0x001fca00078e0004 */
[----:B------:R0:W-:Y:S01]  /*4210*/  STG.E.U8 desc[UR36][R8.64], R3 ;  /* 0x0000000308007986 */ /* 0x0001e2000c101124 */
[----:B------:R-:W-:Y:S05]  /*4220*/  BRA `(.L_x_7836) ;  /* 0x0000000c00f07947 */ /* 0x000fea0003800000 */
.L_x_7839:
        /* <DEDUP_REMOVED lines=9> */
.L_x_7843:
[----:B------:R-:W0:Y:S02]  /*42c0*/  F2I.F64.TRUNC R5, R4 ;  /* 0x0000000400057311 */ /* 0x000e24000030d100 */
[----:B0-----:R0:W-:Y:S01]  /*42d0*/  STG.E desc[UR36][R8.64], R5 ;  /* 0x0000000508007986 */ /* 0x0011e2000c101924 */
[----:B------:R-:W-:Y:S05]  /*42e0*/  BRA `(.L_x_7836) ;  /* 0x0000000c00c07947 */ /* 0x000fea0003800000 */
.L_x_7842:
[----:B------:R-:W0:Y:S02]  /*42f0*/  F2I.F64.TRUNC R5, R4 ;  /* 0x0000000400057311 */ /* 0x000e24000030d100 */
[----:B0-----:R0:W-:Y:S01]  /*4300*/  STG.E.U16 desc[UR36][R8.64], R5 ;  /* 0x0000000508007986 */ /* 0x0011e2000c101524 */
[----:B------:R-:W-:Y:S05]  /*4310*/  BRA `(.L_x_7836) ;  /* 0x0000000c00b47947 */ /* 0x000fea0003800000 */
.L_x_7838:
        /* <DEDUP_REMOVED lines=13> */
.L_x_7845:
        /* <DEDUP_REMOVED lines=8> */
.L_x_7844:
        /* <DEDUP_REMOVED lines=14> */
.L_x_7847:
        /* <DEDUP_REMOVED lines=9> */
.L_x_7846:
[----:B------:R0:W-:Y:S01]  /*45e0*/  STG.E.64 desc[UR36][R8.64], R4 ;  /* 0x0000000408007986 */ /* 0x0001e2000c101b24 */
[----:B------:R-:W-:Y:S05]  /*45f0*/  BRA `(.L_x_7836) ;  /* 0x0000000800fc7947 */ /* 0x000fea0003800000 */
.L_x_7837:
        /* <DEDUP_REMOVED lines=12> */
.L_x_7850:
[----:B------:R-:W-:-:S05]  /*46c0*/  CS2R R6, SRZ ;  /* 0x0000000000067805 */ /* 0x000fca000001ff00 */
[----:B------:R0:W-:Y:S01]  /*46d0*/  STG.E.128 desc[UR36][R8.64], R4 ;  /* 0x0000000408007986 */ /* 0x0001e2000c101d24 */
[----:B------:R-:W-:Y:S05]  /*46e0*/  BRA `(.L_x_7836) ;  /* 0x0000000800c07947 */ /* 0x000fea0003800000 */
.L_x_7849:
        /* <DEDUP_REMOVED lines=25> */
.L_x_7854:
[----:B------:R-:W-:Y:S05]  /*4880*/  BSYNC B0 ;  /* 0x0000000000007941 */ /* 0x000fea0003800000 */
.L_x_7853:
[----:B------:R-:W-:-:S05]  /*4890*/  LOP3.LUT R7, R0, R7, RZ, 0xfc, !PT ;  /* 0x0000000700077212 */ /* 0x000fca00078efcff */
[----:B------:R0:W-:Y:S01]  /*48a0*/  STG.E.U8 desc[UR36][R8.64], R7 ;  /* 0x0000000708007986 */ /* 0x0001e2000c101124 */
[----:B------:R-:W-:Y:S05]  /*48b0*/  BRA `(.L_x_7836) ;  /* 0x00000008004c7947 */ /* 0x000fea0003800000 */
.L_x_7852:
        /* <DEDUP_REMOVED lines=17> */
.L_x_7856:
[----:B------:R-:W-:Y:S01]  /*49d0*/  IMAD.MOV.U32 R0, RZ, RZ, 0x7f ;  /* 0x0000007fff007424 */ /* 0x000fe200078e00ff */
[----:B------:R-:W-:-:S04]  /*49e0*/  ISETP.GT.U32.AND P0, PT, R3, 0x7f800000, PT ;  /* 0x7f8000000300780c */ /* 0x000fc80003f04070 */
[----:B------:R-:W-:-:S09]  /*49f0*/  SEL R0, R0, 0x7c, P0 ;  /* 0x0000007c00007807 */ /* 0x000fd20000000000 */
.L_x_7857:
[----:B------:R-:W-:Y:S05]  /*4a00*/  BSYNC B0 ;  /* 0x0000000000007941 */ /* 0x000fea0003800000 */
.L_x_7855:
[----:B------:R-:W-:-:S04]  /*4a10*/  LOP3.LUT R3, R7, 0x80000000, RZ, 0xc0, !PT ;  /* 0x8000000007037812 */ /* 0x000fc800078ec0ff */
[----:B------:R-:W-:-:S04]  /*4a20*/  SHF.R.U32.HI R3, RZ, 0x18, R3 ;  /* 0x00000018ff037819 */ /* 0x000fc80000011603 */
[----:B------:R-:W-:-:S05]  /*4a30*/  LOP3.LUT R3, R0, R3, RZ, 0xfc, !PT ;  /* 0x0000000300037212 */ /* 0x000fca00078efcff */
[----:B------:R0:W-:Y:S01]  /*4a40*/  STG.E.U8 desc[UR36][R8.64], R3 ;  /* 0x0000000308007986 */ /* 0x0001e2000c101124 */
[----:B------:R-:W-:Y:S05]  /*4a50*/  BRA `(.L_x_7836) ;  /* 0x0000000400e47947 */ /* 0x000fea0003800000 */
.L_x_7851:
        /* <DEDUP_REMOVED lines=8> */
.L_x_7848:
        /* <DEDUP_REMOVED lines=11> */
.L_x_7860:
        /* <DEDUP_REMOVED lines=21> */
.L_x_7863:
[----:B------:R-:W-:-:S04]  /*4ce0*/  LOP3.LUT R0, R7, 0x80000000, RZ, 0xc0, !PT ;  /* 0x8000000007007812 */ /* 0x000fc800078ec0ff */
[----:B------:R-:W-:-:S04]  /*4cf0*/  SHF.R.U32.HI R0, RZ, 0x18, R0 ;  /* 0x00000018ff007819 */ /* 0x000fc80000011600 */
[----:B------:R-:W-:-:S07]  /*4d00*/  LOP3.LUT R0, R3, R0, RZ, 0xfc, !PT ;  /* 0x0000000003007212 */ /* 0x000fce00078efcff */
.L_x_7862:
[----:B------:R-:W-:Y:S05]  /*4d10*/  BSYNC B0 ;  /* 0x0000000000007941 */ /* 0x000fea0003800000 */
.L_x_7861:
[----:B------:R3:W-:Y:S01]  /*4d20*/  STG.E.U8 desc[UR36][R8.64], R0 ;  /* 0x0000000008007986 */ /* 0x0007e2000c101124 */
[----:B------:R-:W-:Y:S05]  /*4d30*/  BRA `(.L_x_7836) ;  /* 0x00000004002c7947 */ /* 0x000fea0003800000 */
.L_x_7859:
        /* <DEDUP_REMOVED lines=21> */
.L_x_7866:
[----:B------:R-:W-:-:S04]  /*4e90*/  LOP3.LUT R0, R7, 0x80000000, RZ, 0xc0, !PT ;  /* 0x8000000007007812 */ /* 0x000fc800078ec0ff */
[----:B------:R-:W-:-:S04]  /*4ea0*/  SHF.R.U32.HI R0, RZ, 0x18, R0 ;  /* 0x00000018ff007819 */ /* 0x000fc80000011600 */
[----:B------:R-:W-:-:S07]  /*4eb0*/  LOP3.LUT R0, R3, R0, RZ, 0xfc, !PT ;  /* 0x0000000003007212 */ /* 0x000fce00078efcff */
.L_x_7865:
[----:B------:R-:W-:Y:S05]  /*4ec0*/  BSYNC B0 ;  /* 0x0000000000007941 */ /* 0x000fea0003800000 */
.L_x_7864:
[----:B------:R0:W-:Y:S01]  /*4ed0*/  STG.E.U8 desc[UR36][R8.64], R0 ;  /* 0x0000000008007986 */ /* 0x0001e2000c101124 */
[----:B------:R-:W-:Y:S05]  /*4ee0*/  BRA `(.L_x_7836) ;  /* 0x0000000000c07947 */ /* 0x000fea0003800000 */
.L_x_7858:
        /* <DEDUP_REMOVED lines=26> */
.L_x_7841:
        /* <DEDUP_REMOVED lines=16> */
.L_x_7869:
[----:B------:R-:W-:Y:S05]  /*5190*/  BRA `(.L_x_7836) ;  /* 0x0000000000147947 */ /* 0x000fea0003800000 */
.L_x_7868:
[----:B------:R-:W0:Y:S02]  /*51a0*/  F2I.U64.F64.TRUNC R4, R4 ;  /* 0x0000000400047311 */ /* 0x000e24000030d800 */
[----:B0-----:R2:W-:Y:S01]  /*51b0*/  STG.E.64 desc[UR36][R8.64], R4 ;  /* 0x0000000408007986 */ /* 0x0015e2000c101b24 */
[----:B------:R-:W-:Y:S05]  /*51c0*/  BRA `(.L_x_7836) ;  /* 0x0000000000087947 */ /* 0x000fea0003800000 */
.L_x_7867:
[----:B------:R-:W0:Y:S02]  /*51d0*/  F2I.U32.F64.TRUNC R5, R4 ;  /* 0x0000000400057311 */ /* 0x000e24000030d000 */
[----:B0-----:R0:W-:Y:S02]  /*51e0*/  STG.E desc[UR36][R8.64], R5 ;  /* 0x0000000508007986 */ /* 0x0011e4000c101924 */
.L_x_7836:
[----:B------:R-:W-:Y:S05]  /*51f0*/  BSYNC B6 ;  /* 0x0000000000067941 */ /* 0x000fea0003800000 */
.L_x_7835:
        /* <DEDUP_REMOVED lines=24> */
.L_x_7875:
[----:B------:R-:W0:Y:S02]  /*5380*/  F2I.S64.F64.TRUNC R28, R28 ;  /* 0x0000001c001c7311 */ /* 0x000e24000030d900 */
[----:B0-----:R-:W-:-:S05]  /*5390*/  IMAD.MOV.U32 R3, RZ, RZ, R28 ;  /* 0x000000ffff037224 */ /* 0x001fca00078e001c */
[----:B------:R0:W-:Y:S01]  /*53a0*/  STG.E.U8 desc[UR36][R4.64], R3 ;  /* 0x0000000304007986 */ /* 0x0001e2000c101124 */
[----:B------:R-:W-:Y:S05]  /*53b0*/  BRA `(.L_x_7877) ;  /* 0x0000000c00f07947 */ /* 0x000fea0003800000 */
.L_x_7874:
        /* <DEDUP_REMOVED lines=9> */
.L_x_7879:
[----:B------:R-:W0:Y:S02]  /*5450*/  F2I.F64.TRUNC R29, R28 ;  /* 0x0000001c001d7311 */ /* 0x000e24000030d100 */
[----:B0-----:R0:W-:Y:S01]  /*5460*/  STG.E desc[UR36][R4.64], R29 ;  /* 0x0000001d04007986 */ /* 0x0011e2000c101924 */
[----:B------:R-:W-:Y:S05]  /*5470*/  BRA `(.L_x_7877) ;  /* 0x0000000c00c07947 */ /* 0x000fea0003800000 */
.L_x_7878:
[----:B------:R-:W0:Y:S02]  /*5480*/  F2I.F64.TRUNC R29, R28 ;  /* 0x0000001c001d7311 */ /* 0x000e24000030d100 */
[----:B0-----:R0:W-:Y:S01]  /*5490*/  STG.E.U16 desc[UR36][R4.64], R29 ;  /* 0x0000001d04007986 */ /* 0x0011e2000c101524 */
[----:B------:R-:W-:Y:S05]  /*54a0*/  BRA `(.L_x_7877) ;  /* 0x0000000c00b47947 */ /* 0x000fea0003800000 */
.L_x_7873:
        /* <DEDUP_REMOVED lines=13> */
.L_x_7881:
        /* <DEDUP_REMOVED lines=8> */
.L_x_7880:
        /* <DEDUP_REMOVED lines=14> */
.L_x_7883:
        /* <DEDUP_REMOVED lines=9> */
.L_x_7882:
[----:B------:R0:W-:Y:S01]  /*5770*/  STG.E.64 desc[UR36][R4.64], R28 ;  /* 0x0000001c04007986 */ /* 0x0001e2000c101b24 */
[----:B------:R-:W-:Y:S05]  /*5780*/  BRA `(.L_x_7877) ;  /* 0x0000000800fc7947 */ /* 0x000fea0003800000 */
.L_x_7872:
        /* <DEDUP_REMOVED lines=12> */
.L_x_7886:
[----:B------:R-:W-:-:S05]  /*5850*/  CS2R R30, SRZ ;  /* 0x00000000001e7805 */ /* 0x000fca000001ff00 */
[----:B------:R0:W-:Y:S01]  /*5860*/  STG.E.128 desc[UR36][R4.64], R28 ;  /* 0x0000001c04007986 */ /* 0x0001e2000c101d24 */
[----:B------:R-:W-:Y:S05]  /*5870*/  BRA `(.L_x_7877) ;  /* 0x0000000800c07947 */ /* 0x000fea0003800000 */
.L_x_7885:
        /* <DEDUP_REMOVED lines=25> */
.L_x_7890:
[----:B------:R-:W-:Y:S05]  /*5a10*/  BSYNC B0 ;  /* 0x0000000000007941 */ /* 0x000fea0003800000 */
.L_x_7889:
[----:B------:R-:W-:-:S05]  /*5a20*/  LOP3.LUT R7, R0, R7, RZ, 0xfc, !PT ;  /* 0x0000000700077212 */ /* 0x000fca00078efcff */
[----:B------:R0:W-:Y:S01]  /*5a30*/  STG.E.U8 desc[UR36][R4.64], R7 ;  /* 0x0000000704007986 */ /* 0x0001e2000c101124 */
[----:B------:R-:W-:Y:S05]  /*5a40*/  BRA `(.L_x_7877) ;  /* 0x00000008004c7947 */ /* 0x000fea0003800000 */
.L_x_7888:
        /* <DEDUP_REMOVED lines=17> */
.L_x_7892:
[----:B------:R-:W-:Y:S01]  /*5b60*/  IMAD.MOV.U32 R0, RZ, RZ, 0x7f ;  /* 0x0000007fff007424 */ /* 0x000fe200078e00ff */
[----:B------:R-:W-:-:S04]  /*5b70*/  ISETP.GT.U32.AND P0, PT, R3, 0x7f800000, PT ;  /* 0x7f8000000300780c */ /* 0x000fc80003f04070 */
[----:B------:R-:W-:-:S09]  /*5b80*/  SEL R0, R0, 0x7c, P0 ;  /* 0x0000007c00007807 */ /* 0x000fd20000000000 */
.L_x_7893:
[----:B------:R-:W-:Y:S05]  /*5b90*/  BSYNC B0 ;  /* 0x0000000000007941 */ /* 0x000fea0003800000 */
.L_x_7891:
[----:B------:R-:W-:-:S04]  /*5ba0*/  LOP3.LUT R3, R7, 0x80000000, RZ, 0xc0, !PT ;  /* 0x8000000007037812 */ /* 0x000fc800078ec0ff */
[----:B------:R-:W-:-:S04]  /*5bb0*/  SHF.R.U32.HI R3, RZ, 0x18, R3 ;  /* 0x00000018ff037819 */ /* 0x000fc80000011603 */
[----:B------:R-:W-:-:S05]  /*5bc0*/  LOP3.LUT R3, R0, R3, RZ, 0xfc, !PT ;  /* 0x0000000300037212 */ /* 0x000fca00078efcff */
[----:B------:R0:W-:Y:S01]  /*5bd0*/  STG.E.U8 desc[UR36][R4.64], R3 ;  /* 0x0000000304007986 */ /* 0x0001e2000c101124 */
[----:B------:R-:W-:Y:S05]  /*5be0*/  BRA `(.L_x_7877) ;  /* 0x0000000400e47947 */ /* 0x000fea0003800000 */
.L_x_7887:
        /* <DEDUP_REMOVED lines=8> */
.L_x_7884:
        /* <DEDUP_REMOVED lines=11> */
.L_x_7896:
        /* <DEDUP_REMOVED lines=21> */
.L_x_7899:
[----:B------:R-:W-:-:S04]  /*5e70*/  LOP3.LUT R0, R7, 0x80000000, RZ, 0xc0, !PT ;  /* 0x8000000007007812 */ /* 0x000fc800078ec0ff */
[----:B------:R-:W-:-:S04]  /*5e80*/  SHF.R.U32.HI R0, RZ, 0x18, R0 ;  /* 0x00000018ff007819 */ /* 0x000fc80000011600 */
[----:B------:R-:W-:-:S07]  /*5e90*/  LOP3.LUT R0, R3, R0, RZ, 0xfc, !PT ;  /* 0x0000000003007212 */ /* 0x000fce00078efcff */
.L_x_7898:
[----:B------:R-:W-:Y:S05]  /*5ea0*/  BSYNC B0 ;  /* 0x0000000000007941 */ /* 0x000fea0003800000 */
.L_x_7897:
[----:B------:R3:W-:Y:S01]  /*5eb0*/  STG.E.U8 desc[UR36][R4.64], R0 ;  /* 0x0000000004007986 */ /* 0x0007e2000c101124 */
[----:B------:R-:W-:Y:S05]  /*5ec0*/  BRA `(.L_x_7877) ;  /* 0x00000004002c7947 */ /* 0x000fea0003800000 */
.L_x_7895:
        /* <DEDUP_REMOVED lines=21> */
.L_x_7902:
[----:B------:R-:W-:-:S04]  /*6020*/  LOP3.LUT R0, R7, 0x80000000, RZ, 0xc0, !PT ;  /* 0x8000000007007812 */ /* 0x000fc800078ec0ff */
[----:B------:R-:W-:-:S04]  /*6030*/  SHF.R.U32.HI R0, RZ, 0x18, R0 ;  /* 0x00000018ff007819 */ /* 0x000fc80000011600 */
[----:B------:R-:W-:-:S07]  /*6040*/  LOP3.LUT R0, R3, R0, RZ, 0xfc, !PT ;  /* 0x0000000003007212 */ /* 0x000fce00078efcff */
.L_x_7901:
[----:B------:R-:W-:Y:S05]  /*6050*/  BSYNC B0 ;  /* 0x0000000000007941 */ /* 0x000fea0003800000 */
.L_x_7900:
[----:B------:R0:W-:Y:S01]  /*6060*/  STG.E.U8 desc[UR36][R4.64], R0 ;  /* 0x0000000004007986 */ /* 0x0001e2000c101124 */
[----:B------:R-:W-:Y:S05]  /*6070*/  BRA `(.L_x_7877) ;  /* 0x0000000000c07947 */ /* 0x000fea0003800000 */
.L_x_7894:
        /* <DEDUP_REMOVED lines=26> */
.L_x_7876:
        /* <DEDUP_REMOVED lines=16> */
.L_x_7905:
[----:B------:R-:W-:Y:S05]  /*6320*/  BRA `(.L_x_7877) ;  /* 0x0000000000147947 */ /* 0x000fea0003800000 */
.L_x_7904:
[----:B------:R-:W0:Y:S02]  /*6330*/  F2I.U64.F64.TRUNC R28, R28 ;  /* 0x0000001c001c7311 */ /* 0x000e24000030d800 */
[----:B0-----:R2:W-:Y:S01]  /*6340*/  STG.E.64 desc[UR36][R4.64], R28 ;  /* 0x0000001c04007986 */ /* 0x0015e2000c101b24 */
[----:B------:R-:W-:Y:S05]  /*6350*/  BRA `(.L_x_7877) ;  /* 0x0000000000087947 */ /* 0x000fea0003800000 */
.L_x_7903:
[----:B------:R-:W0:Y:S02]  /*6360*/  F2I.U32.F64.TRUNC R29, R28 ;  /* 0x0000001c001d7311 */ /* 0x000e24000030d000 */
[----:B0-----:R0:W-:Y:S02]  /*6370*/  STG.E desc[UR36][R4.64], R29 ;  /* 0x0000001d04007986 */ /* 0x0011e4000c101924 */
.L_x_7877:
        /* <DEDUP_REMOVED lines=24> */
.L_x_7909:
[----:B------:R-:W0:Y:S02]  /*6500*/  F2I.S64.F64.TRUNC R24, R24 ;  /* 0x0000001800187311 */ /* 0x000e24000030d900 */
[----:B0-----:R-:W-:-:S05]  /*6510*/  IMAD.MOV.U32 R3, RZ, RZ, R24 ;  /* 0x000000ffff037224 */ /* 0x001fca00078e0018 */
[----:B------:R3:W-:Y:S01]  /*6520*/  STG.E.U8 desc[UR36][R4.64], R3 ;  /* 0x0000000304007986 */ /* 0x0007e2000c101124 */
[----:B------:R-:W-:Y:S05]  /*6530*/  BRA `(.L_x_7911) ;  /* 0x0000000c00f07947 */ /* 0x000fea0003800000 */
.L_x_7908:
        /* <DEDUP_REMOVED lines=9> */
.L_x_7913:
[----:B------:R-:W0:Y:S02]  /*65d0*/  F2I.F64.TRUNC R25, R24 ;  /* 0x0000001800197311 */ /* 0x000e24000030d100 */
[----:B0-----:R2:W-:Y:S01]  /*65e0*/  STG.E desc[UR36][R4.64], R25 ;  /* 0x0000001904007986 */ /* 0x0015e2000c101924 */
[----:B------:R-:W-:Y:S05]  /*65f0*/  BRA `(.L_x_7911) ;  /* 0x0000000c00c07947 */ /* 0x000fea0003800000 */
.L_x_7912:
[----:B------:R-:W0:Y:S02]  /*6600*/  F2I.F64.TRUNC R25, R24 ;  /* 0x0000001800197311 */ /* 0x000e24000030d100 */
[----:B0-----:R0:W-:Y:S01]  /*6610*/  STG.E.U16 desc[UR36][R4.64], R25 ;  /* 0x0000001904007986 */ /* 0x0011e2000c101524 */
[----:B------:R-:W-:Y:S05]  /*6620*/  BRA `(.L_x_7911) ;  /* 0x0000000c00b47947 */ /* 0x000fea0003800000 */
.L_x_7907:
        /* <DEDUP_REMOVED lines=13> */
.L_x_7915:
        /* <DEDUP_REMOVED lines=8> */
.L_x_7914:
        /* <DEDUP_REMOVED lines=14> */
.L_x_7917:
        /* <DEDUP_REMOVED lines=9> */
.L_x_7916:
[----:B------:R0:W-:Y:S01]  /*68f0*/  STG.E.64 desc[UR36][R4.64], R24 ;  /* 0x0000001804007986 */ /* 0x0001e2000c101b24 */
[----:B------:R-:W-:Y:S05]  /*6900*/  BRA `(.L_x_7911) ;  /* 0x0000000800fc7947 */ /* 0x000fea0003800000 */
.L_x_7906:
        /* <DEDUP_REMOVED lines=12> */
.L_x_7920:
[----:B------:R-:W-:-:S05]  /*69d0*/  CS2R R26, SRZ ;  /* 0x00000000001a7805 */ /* 0x000fca000001ff00 */
[----:B------:R0:W-:Y:S01]  /*69e0*/  STG.E.128 desc[UR36][R4.64], R24 ;  /* 0x0000001804007986 */ /* 0x0001e2000c101d24 */
[----:B------:R-:W-:Y:S05]  /*69f0*/  BRA `(.L_x_7911) ;  /* 0x0000000800c07947 */ /* 0x000fea0003800000 */
.L_x_7919:
        /* <DEDUP_REMOVED lines=25> */
.L_x_7924:
[----:B------:R-:W-:Y:S05]  /*6b90*/  BSYNC B0 ;  /* 0x0000000000007941 */ /* 0x000fea0003800000 */
.L_x_7923:
[----:B------:R-:W-:-:S05]  /*6ba0*/  LOP3.LUT R7, R0, R7, RZ, 0xfc, !PT ;  /* 0x0000000700077212 */ /* 0x000fca00078efcff */
[----:B------:R0:W-:Y:S01]  /*6bb0*/  STG.E.U8 desc[UR36][R4.64], R7 ;  /* 0x0000000704007986 */ /* 0x0001e2000c101124 */
[----:B------:R-:W-:Y:S05]  /*6bc0*/  BRA `(.L_x_7911) ;  /* 0x00000008004c7947 */ /* 0x000fea0003800000 */
.L_x_7922:
        /* <DEDUP_REMOVED lines=17> */
.L_x_7926:
[----:B------:R-:W-:Y:S01]  /*6ce0*/  IMAD.MOV.U32 R0, RZ, RZ, 0x7f ;  /* 0x0000007fff007424 */ /* 0x000fe200078e00ff */
[----:B------:R-:W-:-:S04]  /*6cf0*/  ISETP.GT.U32.AND P0, PT, R3, 0x7f800000, PT ;  /* 0x7f8000000300780c */ /* 0x000fc80003f04070 */
[----:B------:R-:W-:-:S09]  /*6d00*/  SEL R0, R0, 0x7c, P0 ;  /* 0x0000007c00007807 */ /* 0x000fd20000000000 */
.L_x_7927:
[----:B------:R-:W-:Y:S05]  /*6d10*/  BSYNC B0 ;  /* 0x0000000000007941 */ /* 0x000fea0003800000 */
.L_x_7925:
[----:B------:R-:W-:-:S04]  /*6d20*/  LOP3.LUT R3, R7, 0x80000000, RZ, 0xc0, !PT ;  /* 0x8000000007037812 */ /* 0x000fc800078ec0ff */
[----:B------:R-:W-:-:S04]  /*6d30*/  SHF.R.U32.HI R3, RZ, 0x18, R3 ;  /* 0x00000018ff037819 */ /* 0x000fc80000011603 */
[----:B------:R-:W-:-:S05]  /*6d40*/  LOP3.LUT R3, R0, R3, RZ, 0xfc, !PT ;  /* 0x0000000300037212 */ /* 0x000fca00078efcff */
[----:B------:R0:W-:Y:S01]  /*6d50*/  STG.E.U8 desc[UR36][R4.64], R3 ;  /* 0x0000000304007986 */ /* 0x0001e2000c101124 */
[----:B------:R-:W-:Y:S05]  /*6d60*/  BRA `(.L_x_7911) ;  /* 0x0000000400e47947 */ /* 0x000fea0003800000 */
.L_x_7921:
        /* <DEDUP_REMOVED lines=8> */
.L_x_7918:
        /* <DEDUP_REMOVED lines=11> */
.L_x_7930:
        /* <DEDUP_REMOVED lines=21> */
.L_x_7933:
[----:B------:R-:W-:-:S04]  /*6ff0*/  LOP3.LUT R0, R7, 0x80000000, RZ, 0xc0, !PT ;  /* 0x8000000007007812 */ /* 0x000fc800078ec0ff */
[----:B------:R-:W-:-:S04]  /*7000*/  SHF.R.U32.HI R0, RZ, 0x18, R0 ;  /* 0x00000018ff007819 */ /* 0x000fc80000011600 */
[----:B------:R-:W-:-:S07]  /*7010*/  LOP3.LUT R0, R3, R0, RZ, 0xfc, !PT ;  /* 0x0000000003007212 */ /* 0x000fce00078efcff */
.L_x_7932:
[----:B------:R-:W-:Y:S05]  /*7020*/  BSYNC B0 ;  /* 0x0000000000007941 */ /* 0x000fea0003800000 */
.L_x_7931:
[----:B------:R0:W-:Y:S01]  /*7030*/  STG.E.U8 desc[UR36][R4.64], R0 ;  /* 0x0000000004007986 */ /* 0x0001e2000c101124 */
[----:B------:R-:W-:Y:S05]  /*7040*/  BRA `(.L_x_7911) ;  /* 0x00000004002c7947 */ /* 0x000fea0003800000 */
.L_x_7929:
        /* <DEDUP_REMOVED lines=21> */
.L_x_7936:
[----:B------:R-:W-:-:S04]  /*71a0*/  LOP3.LUT R0, R7, 0x80000000, RZ, 0xc0, !PT ;  /* 0x8000000007007812 */ /* 0x000fc800078ec0ff */
[----:B------:R-:W-:-:S04]  /*71b0*/  SHF.R.U32.HI R0, RZ, 0x18, R0 ;  /* 0x00000018ff007819 */ /* 0x000fc80000011600 */
[----:B------:R-:W-:-:S07]  /*71c0*/  LOP3.LUT R0, R3, R0, RZ, 0xfc, !PT ;  /* 0x0000000003007212 */ /* 0x000fce00078efcff */
.L_x_7935:
[----:B------:R-:W-:Y:S05]  /*71d0*/  BSYNC B0 ;  /* 0x0000000000007941 */ /* 0x000fea0003800000 */
.L_x_7934:
[----:B------:R0:W-:Y:S01]  /*71e0*/  STG.E.U8 desc[UR36][R4.64], R0 ;  /* 0x0000000004007986 */ /* 0x0001e2000c101124 */
[----:B------:R-:W-:Y:S05]  /*71f0*/  BRA `(.L_x_7911) ;  /* 0x0000000000c07947 */ /* 0x000fea0003800000 */
.L_x_7928:
        /* <DEDUP_REMOVED lines=26> */
.L_x_7910:
        /* <DEDUP_REMOVED lines=16> */
.L_x_7939:
[----:B------:R-:W-:Y:S05]  /*74a0*/  BRA `(.L_x_7911) ;  /* 0x0000000000147947 */ /* 0x000fea0003800000 */
.L_x_7938:
[----:B------:R-:W0:Y:S02]  /*74b0*/  F2I.U64.F64.TRUNC R24, R24 ;  /* 0x0000001800187311 */ /* 0x000e24000030d800 */
[----:B0-----:R0:W-:Y:S01]  /*74c0*/  STG.E.64 desc[UR36][R4.64], R24 ;  /* 0x0000001804007986 */ /* 0x0011e2000c101b24 */
[----:B------:R-:W-:Y:S05]  /*74d0*/  BRA `(.L_x_7911) ;  /* 0x0000000000087947 */ /* 0x000fea0003800000 */
.L_x_7937:
[----:B------:R-:W0:Y:S02]  /*74e0*/  F2I.U32.F64.TRUNC R25, R24 ;  /* 0x0000001800197311 */ /* 0x000e24000030d000 */
[----:B0-----:R0:W-:Y:S02]  /*74f0*/  STG.E desc[UR36][R4.64], R25 ;  /* 0x0000001904007986 */ /* 0x0011e4000c101924 */
.L_x_7911:
[----:B------:R-:W-:-:S07]  /*7500*/  VIADD R22, R22, 0x80 ;  /* 0x0000008016167836 */ /* 0x000fce0000000000 */
.L_x_7871:
[----:B------:R-:W-:Y:S05]  /*7510*/  BSYNC B6 ;  /* 0x0000000000067941 */ /* 0x000fea0003800000 */
.L_x_7870:
        /* <DEDUP_REMOVED lines=22> */
.L_x_7943:
[----:B------:R-:W0:Y:S02]  /*7680*/  F2I.S64.F64.TRUNC R16, R16 ;  /* 0x0000001000107311 */ /* 0x000e24000030d900 */
[----:B0-----:R-:W-:-:S05]  /*7690*/  IMAD.MOV.U32 R3, RZ, RZ, R16 ;  /* 0x000000ffff037224 */ /* 0x001fca00078e0010 */
[----:B------:R-:W-:Y:S01]  /*76a0*/  STG.E.U8 desc[UR36][R4.64], R3 ;  /* 0x0000000304007986 */ /* 0x000fe2000c101124 */
[----:B------:R-:W-:Y:S05]  /*76b0*/  EXIT ;  /* 0x000000000000794d */ /* 0x000fea0003800000 */
.L_x_7942:
        /* <DEDUP_REMOVED lines=9> */
.L_x_7946:
[----:B------:R-:W0:Y:S02]  /*7750*/  F2I.F64.TRUNC R17, R16 ;  /* 0x0000001000117311 */ /* 0x000e24000030d100 */
[----:B0-----:R-:W-:Y:S01]  /*7760*/  STG.E desc[UR36][R4.64], R17 ;  /* 0x0000001104007986 */ /* 0x001fe2000c101924 */
[----:B------:R-:W-:Y:S05]  /*7770*/  EXIT ;  /* 0x000000000000794d */ /* 0x000fea0003800000 */
.L_x_7945:
[----:B------:R-:W0:Y:S02]  /*7780*/  F2I.F64.TRUNC R17, R16 ;  /* 0x0000001000117311 */ /* 0x000e24000030d100 */
[----:B0-----:R-:W-:Y:S01]  /*7790*/  STG.E.U16 desc[UR36][R4.64], R17 ;  /* 0x0000001104007986 */ /* 0x001fe2000c101524 */
[----:B------:R-:W-:Y:S05]  /*77a0*/  EXIT ;  /* 0x000000000000794d */ /* 0x000fea0003800000 */
.L_x_7941:
        /* <DEDUP_REMOVED lines=13> */
.L_x_7948:
        /* <DEDUP_REMOVED lines=8> */
.L_x_7947:
        /* <DEDUP_REMOVED lines=14> */
.L_x_7950:
        /* <DEDUP_REMOVED lines=9> */
.L_x_7949:
[----:B------:R-:W-:Y:S01]  /*7a70*/  STG.E.64 desc[UR36][R4.64], R16 ;  /* 0x0000001004007986 */ /* 0x000fe2000c101b24 */
[----:B------:R-:W-:Y:S05]  /*7a80*/  EXIT ;  /* 0x000000000000794d */ /* 0x000fea0003800000 */
.L_x_7940:
        /* <DEDUP_REMOVED lines=12> */
.L_x_7953:
[----:B------:R-:W-:-:S05]  /*7b50*/  CS2R R18, SRZ ;  /* 0x0000000000127805 */ /* 0x000fca000001ff00 */
[----:B------:R-:W-:Y:S01]  /*7b60*/  STG.E.128 desc[UR36][R4.64], R16 ;  /* 0x0000001004007986 */ /* 0x000fe2000c101d24 */
[----:B------:R-:W-:Y:S05]  /*7b70*/  EXIT ;  /* 0x000000000000794d */ /* 0x000fea0003800000 */
.L_x_7952:
        /* <DEDUP_REMOVED lines=25> */
.L_x_7957:
[----:B------:R-:W-:Y:S05]  /*7d10*/  BSYNC B0 ;  /* 0x0000000000007941 */ /* 0x000fea0003800000 */
.L_x_7956:
[----:B------:R-:W-:-:S05]  /*7d20*/  LOP3.LUT R3, R0, R3, RZ, 0xfc, !PT ;  /* 0x0000000300037212 */ /* 0x000fca00078efcff */
[----:B------:R-:W-:Y:S01]  /*7d30*/  STG.E.U8 desc[UR36][R4.64], R3 ;  /* 0x0000000304007986 */ /* 0x000fe2000c101124 */
[----:B------:R-:W-:Y:S05]  /*7d40*/  EXIT ;  /* 0x000000000000794d */ /* 0x000fea0003800000 */
.L_x_7955:
        /* <DEDUP_REMOVED lines=17> */
.L_x_7959:
[----:B------:R-:W-:Y:S01]  /*7e60*/  IMAD.MOV.U32 R0, RZ, RZ, 0x7f ;  /* 0x0000007fff007424 */ /* 0x000fe200078e00ff */
[----:B------:R-:W-:-:S04]  /*7e70*/  ISETP.GT.U32.AND P0, PT, R2, 0x7f800000, PT ;  /* 0x7f8000000200780c */ /* 0x000fc80003f04070 */
[----:B------:R-:W-:-:S09]  /*7e80*/  SEL R0, R0, 0x7c, P0 ;  /* 0x0000007c00007807 */ /* 0x000fd20000000000 */
.L_x_7960:
[----:B------:R-:W-:Y:S05]  /*7e90*/  BSYNC B0 ;  /* 0x0000000000007941 */ /* 0x000fea0003800000 */
.L_x_7958:
[----:B------:R-:W-:-:S04]  /*7ea0*/  LOP3.LUT R2, R3, 0x80000000, RZ, 0xc0, !PT ;  /* 0x8000000003027812 */ /* 0x000fc800078ec0ff */
[----:B------:R-:W-:-:S04]  /*7eb0*/  SHF.R.U32.HI R3, RZ, 0x18, R2 ;  /* 0x00000018ff037819 */ /* 0x000fc80000011602 */
[----:B------:R-:W-:-:S05]  /*7ec0*/  LOP3.LUT R3, R0, R3, RZ, 0xfc, !PT ;  /* 0x0000000300037212 */ /* 0x000fca00078efcff */
[----:B------:R-:W-:Y:S01]  /*7ed0*/  STG.E.U8 desc[UR36][R4.64], R3 ;  /* 0x0000000304007986 */ /* 0x000fe2000c101124 */
[----:B------:R-:W-:Y:S05]  /*7ee0*/  EXIT ;  /* 0x000000000000794d */ /* 0x000fea0003800000 */
.L_x_7954:
        /* <DEDUP_REMOVED lines=8> */
.L_x_7951:
        /* <DEDUP_REMOVED lines=11> */
.L_x_7963:
        /* <DEDUP_REMOVED lines=21> */
.L_x_7966:
[----:B------:R-:W-:-:S04]  /*8170*/  LOP3.LUT R2, R7, 0x80000000, RZ, 0xc0, !PT ;  /* 0x8000000007027812 */ /* 0x000fc800078ec0ff */
[----:B------:R-:W-:-:S04]  /*8180*/  SHF.R.U32.HI R3, RZ, 0x18, R2 ;  /* 0x00000018ff037819 */ /* 0x000fc80000011602 */
[----:B------:R-:W-:-:S04]  /*8190*/  LOP3.LUT R0, R0, R3, RZ, 0xfc, !PT ;  /* 0x0000000300007212 */ /* 0x000fc800078efcff */
[----:B------:R-:W-:-:S07]  /*81a0*/  PRMT R2, R0, 0x7610, R2 ;  /* 0x0000761000027816 */ /* 0x000fce0000000002 */
.L_x_7965:
[----:B------:R-:W-:Y:S05]  /*81b0*/  BSYNC B0 ;  /* 0x0000000000007941 */ /* 0x000fea0003800000 */
.L_x_7964:
[----:B------:R-:W-:Y:S01]  /*81c0*/  STG.E.U8 desc[UR36][R4.64], R2 ;  /* 0x0000000204007986 */ /* 0x000fe2000c101124 */
[----:B------:R-:W-:Y:S05]  /*81d0*/  EXIT ;  /* 0x000000000000794d */ /* 0x000fea0003800000 */
.L_x_7962:
        /* <DEDUP_REMOVED lines=21> */
.L_x_7969:
[----:B------:R-:W-:-:S04]  /*8330*/  LOP3.LUT R2, R7, 0x80000000, RZ, 0xc0, !PT ;  /* 0x8000000007027812 */ /* 0x000fc800078ec0ff */
[----:B------:R-:W-:-:S04]  /*8340*/  SHF.R.U32.HI R3, RZ, 0x18, R2 ;  /* 0x00000018ff037819 */ /* 0x000fc80000011602 */
[----:B------:R-:W-:-:S04]  /*8350*/  LOP3.LUT R0, R0, R3, RZ, 0xfc, !PT ;  /* 0x0000000300007212 */ /* 0x000fc800078efcff */
[----:B------:R-:W-:-:S07]  /*8360*/  PRMT R2, R0, 0x7610, R2 ;  /* 0x0000761000027816 */ /* 0x000fce0000000002 */
.L_x_7968:
[----:B------:R-:W-:Y:S05]  /*8370*/  BSYNC B0 ;  /* 0x0000000000007941 */ /* 0x000fea0003800000 */
.L_x_7967:
[----:B------:R-:W-:Y:S01]  /*8380*/  STG.E.U8 desc[UR36][R4.64], R2 ;  /* 0x0000000204007986 */ /* 0x000fe2000c101124 */
[----:B------:R-:W-:Y:S05]  /*8390*/  EXIT ;  /* 0x000000000000794d */ /* 0x000fea0003800000 */
.L_x_7961:
        /* <DEDUP_REMOVED lines=26> */
.L_x_7944:
        /* <DEDUP_REMOVED lines=16> */
.L_x_7972:
[----:B------:R-:W-:Y:S05]  /*8640*/  EXIT ;  /* 0x000000000000794d */ /* 0x000fea0003800000 */
.L_x_7971:
[----:B------:R-:W0:Y:S02]  /*8650*/  F2I.U64.F64.TRUNC R16, R16 ;  /* 0x0000001000107311 */ /* 0x000e24000030d800 */
[----:B0-----:R-:W-:Y:S01]  /*8660*/  STG.E.64 desc[UR36][R4.64], R16 ;  /* 0x0000001004007986 */ /* 0x001fe2000c101b24 */
[----:B------:R-:W-:Y:S05]  /*8670*/  EXIT ;  /* 0x000000000000794d */ /* 0x000fea0003800000 */
.L_x_7970:
[----:B------:R-:W0:Y:S02]  /*8680*/  F2I.U32.F64.TRUNC R17, R16 ;  /* 0x0000001000117311 */ /* 0x000e24000030d000 */
[----:B0-----:R-:W-:Y:S01]  /*8690*/  STG.E desc[UR36][R4.64], R17 ;  /* 0x0000001104007986 */ /* 0x001fe2000c101924 */
[----:B------:R-:W-:Y:S05]  /*86a0*/  EXIT ;  /* 0x000000000000794d */ /* 0x000fea0003800000 */
.L_x_7973:
        /* <DEDUP_REMOVED lines=13> */
.L_x_8087:


//--------------------- .text._ZN2at6native18elementwise_kernelILi128ELi2EZNS0_22gpu_kernel_impl_nocastINS0_13AUnaryFunctorIdddZZZNS0_20copysign_kernel_cudaERNS_18TensorIteratorBaseEENKUlvE_clEvENKUlvE_clEvEUlddE_EEEEvS5_RKT_EUliE_EEviT1_ --------------------------
	.section	.text._ZN2at6native18elementwise_kernelILi128ELi2EZNS0_22gpu_kernel_impl_nocastINS0_13AUnaryFunctorIdddZZZNS0_20copysign_kernel_cudaERNS_18TensorIteratorBaseEENKUlvE_clEvENKUlvE_clEvEUlddE_EEEEvS5_RKT_EUliE_EEviT1_,"ax",@progbits
	.align	128
        .global         _ZN2at6native18elementwise_kernelILi128ELi2EZNS0_22gpu_kernel_impl_nocastINS0_13AUnaryFunctorIdddZZZNS0_20copysign_kernel_cudaERNS_18TensorIteratorBaseEENKUlvE_clEvENKUlvE_clEvEUlddE_EEEEvS5_RKT_EUliE_EEviT1_
        .type           _ZN2at6native18elementwise_kernelILi128ELi2EZNS0_22gpu_kernel_impl_nocastINS0_13AUnaryFunctorIdddZZZNS0_20copysign_kernel_cudaERNS_18TensorIteratorBaseEENKUlvE_clEvENKUlvE_clEvEUlddE_EEEEvS5_RKT_EUliE_EEviT1_,@function
        .size           _ZN2at6native18elementwise_kernelILi128ELi2EZNS0_22gpu_kernel_impl_nocastINS0_13AUnaryFunctorIdddZZZNS0_20copysign_kernel_cudaERNS_18TensorIteratorBaseEENKUlvE_clEvENKUlvE_clEvEUlddE_EEEEvS5_RKT_EUliE_EEviT1_,(.L_x_8088 - _ZN2at6native18elementwise_kernelILi128ELi2EZNS0_22gpu_kernel_impl_nocastINS0_13AUnaryFunctorIdddZZZNS0_20copysign_kernel_cudaERNS_18TensorIteratorBaseEENKUlvE_clEvENKUlvE_clEvEUlddE_EEEEvS5_RKT_EUliE_EEviT1_)
        .other          _ZN2at6native18elementwise_kernelILi128ELi2EZNS0_22gpu_kernel_impl_nocastINS0_13AUnaryFunctorIdddZZZNS0_20copysign_kernel_cudaERNS_18TensorIteratorBaseEENKUlvE_clEvENKUlvE_clEvEUlddE_EEEEvS5_RKT_EUliE_EEviT1_,@"STO_CUDA_ENTRY STV_DEFAULT"
_ZN2at6native18elementwise_kernelILi128ELi2EZNS0_22gpu_kernel_impl_nocastINS0_13AUnaryFunctorIdddZZZNS0_20copysign_kernel_cudaERNS_18TensorIteratorBaseEENKUlvE_clEvENKUlvE_clEvEUlddE_EEEEvS5_RKT_EUliE_EEviT1_:
.text._ZN2at6native18elementwise_kernelILi128ELi2EZNS0_22gpu_kernel_impl_nocastINS0_13AUnaryFunctorIdddZZZNS0_20copysign_kernel_cudaERNS_18TensorIteratorBaseEENKUlvE_clEvENKUlvE_clEvEUlddE_EEEEvS5_RKT_EUliE_EEviT1_:
        /* <DEDUP_REMOVED lines=312> */
.L_x_7976:
[----:B------:R-:W-:Y:S01]  /*1380*/  ULDC.64 UR8, c[0x0][0x418] ;  /* 0x0001060000087ab9 */ /* 0x000fe20000000a00 */
[----:B------:R-:W0:Y:S01]  /*1390*/  LDC.64 R8, c[0x0][0x428] ;  /* 0x00010a00ff087b82 */ /* 0x000e220000000a00 */
[----:B------:R-:W-:-:S04]  /*13a0*/  IADD3 R4, P0, R2, UR8, RZ ;  /* 0x0000000802047c10 */ /* 0x000fc8000ff1e0ff */
[----:B------:R-:W-:Y:S01]  /*13b0*/  IADD3.X R5, RZ, UR9, RZ, P0, !PT ;  /* 0x00000009ff057c10 */ /* 0x000fe200087fe4ff */
[----:B------:R-:W-:-:S04]  /*13c0*/  ULDC.64 UR8, c[0x0][0x410] ;  /* 0x0001040000087ab9 */ /* 0x000fc80000000a00 */
[----:B------:R-:W2:Y:S01]  /*13d0*/  LDG.E R4, desc[UR4][R4.64+0x4] ;  /* 0x0000040404047981 */ /* 0x000ea2000c1e1900 */
[----:B------:R-:W-:-:S05]  /*13e0*/  IADD3 R6, P0, R3, UR8, RZ ;  /* 0x0000000803067c10 */ /* 0x000fca000ff1e0ff */
[----:B------:R-:W-:Y:S01]  /*13f0*/  IMAD.X R7, RZ, RZ, UR9, P0 ;  /* 0x00000009ff077e24 */ /* 0x000fe200080e06ff */
[----:B0-----:R-:W-:Y:S02]  /*1400*/  MOV R2, R8 ;  /* 0x0000000800027202 */ /* 0x001fe40000000f00 */
[----:B--2---:R-:W-:Y:S02]  /*1410*/  LOP3.LUT R3, R9, 0x80000000, R4, 0xb8, !PT ;  /* 0x8000000009037812 */ /* 0x004fe400078eb804 */
[----:B------:R-:W-:-:S03]  /*1420*/  IADD3 R9, R0, 0x80, RZ ;  /* 0x0000008000097810 */ /* 0x000fc60007ffe0ff */
[----:B------:R0:W-:Y:S04]  /*1430*/  STG.E.64 desc[UR4][R6.64], R2 ;  /* 0x0000000206007986 */ /* 0x0001e8000c101b04 */
.L_x_7975:
[----:B------:R-:W-:Y:S05]  /*1440*/  BSYNC B0 ;  /* 0x0000000000007941 */ /* 0x000fea0003800000 */
.L_x_7974:
[----:B------:R-:W-:-:S13]  /*1450*/  ISETP.GE.AND P0, PT, R9, UR6, PT ;  /* 0x0000000609007c0c */ /* 0x000fda000bf06270 */
[----:B------:R-:W-:Y:S05]  /*1460*/  @P0 EXIT ;  /* 0x000000000000094d */ /* 0x000fea0003800000 */
[----:B------:R-:W1:Y:S01]  /*1470*/  LDC R8, c[0x0][0x218] ;  /* 0x00008600ff087b82 */ /* 0x000e620000000800 */
[----:B------:R-:W-:Y:S01]  /*1480*/  HFMA2.MMA R0, -RZ, RZ, 0, 0 ;  /* 0x00000000ff007435 */ /* 0x000fe200000001ff */
[----:B0-----:R-:W-:Y:S02]  /*1490*/  MOV R3, RZ ;  /* 0x000000ff00037202 */ /* 0x001fe40000000f00 */
        /* <DEDUP_REMOVED lines=300> */
.L_x_7977:
[----:B------:R-:W-:Y:S01]  /*2760*/  ULDC.64 UR6, c[0x0][0x418] ;  /* 0x0001060000067ab9 */ /* 0x000fe20000000a00 */
[----:B------:R-:W0:Y:S01]  /*2770*/  LDC.64 R8, c[0x0][0x428] ;  /* 0x00010a00ff087b82 */ /* 0x000e220000000a00 */
[----:B------:R-:W-:-:S04]  /*2780*/  IADD3 R4, P0, R0, UR6, RZ ;  /* 0x0000000600047c10 */ /* 0x000fc8000ff1e0ff */
[----:B------:R-:W-:Y:S01]  /*2790*/  IADD3.X R5, RZ, UR7, RZ, P0, !PT ;  /* 0x00000007ff057c10 */ /* 0x000fe200087fe4ff */
[----:B------:R-:W-:-:S04]  /*27a0*/  ULDC.64 UR6, c[0x0][0x410] ;  /* 0x0001040000067ab9 */ /* 0x000fc80000000a00 */
[----:B------:R-:W2:Y:S01]  /*27b0*/  LDG.E R4, desc[UR4][R4.64+0x4] ;  /* 0x0000040404047981 */ /* 0x000ea2000c1e1900 */
[----:B------:R-:W-:-:S04]  /*27c0*/  IADD3 R6, P0, R3, UR6, RZ ;  /* 0x0000000603067c10 */ /* 0x000fc8000ff1e0ff */
[----:B------:R-:W-:Y:S02]  /*27d0*/  IADD3.X R7, RZ, UR7, RZ, P0, !PT ;  /* 0x00000007ff077c10 */ /* 0x000fe400087fe4ff */
[----:B0-----:R-:W-:Y:S02]  /*27e0*/  MOV R2, R8 ;  /* 0x0000000800027202 */ /* 0x001fe40000000f00 */
[----:B--2---:R-:W-:-:S05]  /*27f0*/  LOP3.LUT R3, R9, 0x80000000, R4, 0xb8, !PT ;  /* 0x8000000009037812 */ /* 0x004fca00078eb804 */
[----:B------:R-:W-:Y:S01]  /*2800*/  STG.E.64 desc[UR4][R6.64], R2 ;  /* 0x0000000206007986 */ /* 0x000fe2000c101b04 */
[----:B------:R-:W-:Y:S05]  /*2810*/  EXIT ;  /* 0x000000000000794d */ /* 0x000fea0003800000 */
.L_x_7978:
        /* <DEDUP_REMOVED lines=14> */
.L_x_8088:


//--------------------- .text._ZN2at6native27unrolled_elementwise_kernelINS0_13AUnaryFunctorIdddZZZNS0_20copysign_kernel_cudaERNS_18TensorIteratorBaseEENKUlvE_clEvENKUlvE_clEvEUlddE_EESt5arrayIPcLm2EELi4E23TrivialOffsetCalculatorILi1EjESD_NS0_6memory15LoadWithoutCastENSE_16StoreWithoutCastEEEviT_T0_T2_T3_T4_T5_ --------------------------
	.section	.text._ZN2at6native27unrolled_elementwise_kernelINS0_13AUnaryFunctorIdddZZZNS0_20copysign_kernel_cudaERNS_18TensorIteratorBaseEENKUlvE_clEvENKUlvE_clEvEUlddE_EESt5arrayIPcLm2EELi4E23TrivialOffsetCalculatorILi1EjESD_NS0_6memory15LoadWithoutCastENSE_16StoreWithoutCastEEEviT_T0_T2_T3_T4_T5_,"ax",@progbits
	.align	128
        .global         _ZN2at6native27unrolled_elementwise_kernelINS0_13AUnaryFunctorIdddZZZNS0_20copysign_kernel_cudaERNS_18TensorIteratorBaseEENKUlvE_clEvENKUlvE_clEvEUlddE_EESt5arrayIPcLm2EELi4E23TrivialOffsetCalculatorILi1EjESD_NS0_6memory15LoadWithoutCastENSE_16StoreWithoutCastEEEviT_T0_T2_T3_T4_T5_
        .type           _ZN2at6native27unrolled_elementwise_kernelINS0_13AUnaryFunctorIdddZZZNS0_20copysign_kernel_cudaERNS_18TensorIteratorBaseEENKUlvE_clEvENKUlvE_clEvEUlddE_EESt5arrayIPcLm2EELi4E23TrivialOffsetCalculatorILi1EjESD_NS0_6memory15LoadWithoutCastENSE_16StoreWithoutCastEEEviT_T0_T2_T3_T4_T5_,@function
        .size           _ZN2at6native27unrolled_elementwise_kernelINS0_13AUnaryFunctorIdddZZZNS0_20copysign_kernel_cudaERNS_18TensorIteratorBaseEENKUlvE_clEvENKUlvE_clEvEUlddE_EESt5arrayIPcLm2EELi4E23TrivialOffsetCalculatorILi1EjESD_NS0_6memory15LoadWithoutCastENSE_16StoreWithoutCastEEEviT_T0_T2_T3_T4_T5_,(.L_x_8089 - _ZN2at6native27unrolled_elementwise_kernelINS0_13AUnaryFunctorIdddZZZNS0_20copysign_kernel_cudaERNS_18TensorIteratorBaseEENKUlvE_clEvENKUlvE_clEvEUlddE_EESt5arrayIPcLm2EELi4E23TrivialOffsetCalculatorILi1EjESD_NS0_6memory15LoadWithoutCastENSE_16StoreWithoutCastEEEviT_T0_T2_T3_T4_T5_)
        .other          _ZN2at6native27unrolled_elementwise_kernelINS0_13AUnaryFunctorIdddZZZNS0_20copysign_kernel_cudaERNS_18TensorIteratorBaseEENKUlvE_clEvENKUlvE_clEvEUlddE_EESt5arrayIPcLm2EELi4E23TrivialOffsetCalculatorILi1EjESD_NS0_6memory15LoadWithoutCastENSE_16StoreWithoutCastEEEviT_T0_T2_T3_T4_T5_,@"STO_CUDA_ENTRY STV_DEFAULT"
_ZN2at6native27unrolled_elementwise_kernelINS0_13AUnaryFunctorIdddZZZNS0_20copysign_kernel_cudaERNS_18TensorIteratorBaseEENKUlvE_clEvENKUlvE_clEvEUlddE_EESt5arrayIPcLm2EELi4E23TrivialOffsetCalculatorILi1EjESD_NS0_6memory15LoadWithoutCastENSE_16StoreWithoutCastEEEviT_T0_T2_T3_T4_T5_:
.text._ZN2at6native27unrolled_elementwise_kernelINS0_13AUnaryFunctorIdddZZZNS0_20copysign_kernel_cudaERNS_18TensorIteratorBaseEENKUlvE_clEvENKUlvE_clEvEUlddE_EESt5arrayIPcLm2EELi4E23TrivialOffsetCalculatorILi1EjESD_NS0_6memory15LoadWithoutCastENSE_16StoreWithoutCastEEEviT_T0_T2_T3_T4_T5_:
[----:B------:R-:W-:Y:S01]  /*0000*/  LDC R1, c[0x0][0x28] ;  /* 0x00000a00ff017b82 */ /* 0x000fe20000000800 */
[----:B------:R-:W0:Y:S07]  /*0010*/  S2R R0, SR_CTAID.X ;  /* 0x0000000000007919 */ /* 0x000e2e0000002500 */
[----:B------:R-:W0:Y:S01]  /*0020*/  LDC R3, c[0x0][0x210] ;  /* 0x00008400ff037b82 */ /* 0x000e220000000800 */
[----:B------:R-:W-:Y:S01]  /*0030*/  IMAD.MOV.U32 R8, RZ, RZ, RZ ;  /* 0x000000ffff087224 */ /* 0x000fe200078e00ff */
[----:B------:R-:W-:Y:S01]  /*0040*/  ULDC.64 UR4, c[0x0][0x208] ;  /* 0x0000820000047ab9 */ /* 0x000fe20000000a00 */
[----:B------:R-:W1:Y:S01]  /*0050*/  S2R R5, SR_TID.X ;  /* 0x0000000000057919 */ /* 0x000e620000002100 */
[----:B------:R-:W-:Y:S01]  /*0060*/  IMAD.MOV.U32 R20, RZ, RZ, RZ ;  /* 0x000000ffff147224 */ /* 0x000fe200078e00ff */
[----:B------:R-:W-:Y:S01]  /*0070*/  HFMA2.MMA R12, -RZ, RZ, 0, 0 ;  /* 0x00000000ff0c7435 */ /* 0x000fe200000001ff */
        /* <DEDUP_REMOVED lines=12> */
[----:B0-----:R-:W-:-:S05]  /*0140*/  @!P0 IMAD.WIDE.U32 R14, R13, 0x8, R14 ;  /* 0x000000080d0e8825 */ /* 0x001fca00078e000e */
[----:B------:R0:W2:Y:S07]  /*0150*/  @!P0 LDG.E R20, desc[UR4][R14.64+0x4] ;  /* 0x000004040e148981 */ /* 0x0000ae000c1e1900 */
[----:B------:R-:W3:Y:S01]  /*0160*/  @!P2 LDC.64 R2, c[0x0][0x230] ;  /* 0x00008c00ff02ab82 */ /* 0x000ee20000000a00 */
[----:B------:R-:W-:Y:S01]  /*0170*/  @!P2 LEA R19, R0, R7, 0x9 ;  /* 0x000000070013a211 */ /* 0x000fe200078e48ff */
[----:B-1----:R-:W-:-:S06]  /*0180*/  @!P1 IMAD.WIDE.U32 R10, R17, 0x8, R10 ;  /* 0x00000008110a9825 */ /* 0x002fcc00078e000a */
[----:B0-----:R-:W0:Y:S01]  /*0190*/  @!P0 LDC.64 R14, c[0x0][0x228] ;  /* 0x00008a00ff0e8b82 */ /* 0x001e220000000a00 */
[----:B------:R1:W4:Y:S01]  /*01a0*/  @!P1 LDG.E R12, desc[UR4][R10.64+0x4] ;  /* 0x000004040a0c9981 */ /* 0x000322000c1e1900 */
[----:B---3--:R-:W-:-:S05]  /*01b0*/  @!P2 IMAD.WIDE.U32 R18, R19, 0x8, R2 ;  /* 0x000000081312a825 */ /* 0x008fca00078e0002 */
[----:B------:R-:W3:Y:S01]  /*01c0*/  @!P2 LDG.E R8, desc[UR4][R18.64+0x4] ;  /* 0x000004041208a981 */ /* 0x000ee2000c1e1900 */
[----:B------:R-:W-:-:S04]  /*01d0*/  @!P2 IADD3 R7, R7, 0x80, RZ ;  /* 0x000000800707a810 */ /* 0x000fc80007ffe0ff */
[----:B------:R-:W-:-:S13]  /*01e0*/  ISETP.GE.AND P1, PT, R7, R4, PT ;  /* 0x000000040700720c */ /* 0x000fda0003f26270 */
[----:B------:R-:W0:Y:S01]  /*01f0*/  @!P1 LDC.64 R16, c[0x0][0x230] ;  /* 0x00008c00ff109b82 */ /* 0x000e220000000a00 */
[C---:B------:R-:W-:Y:S02]  /*0200*/  @!P1 IMAD R3, R0.reuse, 0x200, R7 ;  /* 0x0000020000039824 */ /* 0x040fe400078e0207 */
[----:B-1----:R-:W-:Y:S02]  /*0210*/  @!P0 IMAD R11, R0, 0x200, R5 ;  /* 0x00000200000b8824 */ /* 0x002fe400078e0205 */
[----:B0-----:R-:W-:-:S03]  /*0220*/  @!P1 IMAD.WIDE.U32 R16, R3, 0x8, R16 ;  /* 0x0000000803109825 */ /* 0x001fc600078e0010 */
[----:B------:R-:W0:Y:S01]  /*0230*/  LDC.64 R2, c[0x0][0x220] ;  /* 0x00008800ff027b82 */ /* 0x000e220000000a00 */
[----:B------:R-:W-:Y:S01]  /*0240*/  MOV R6, RZ ;  /* 0x000000ff00067202 */ /* 0x000fe20000000f00 */
[----:B------:R-:W-:Y:S01]  /*0250*/  IMAD.MOV.U32 R7, RZ, RZ, R5 ;  /* 0x000000ffff077224 */ /* 0x000fe200078e0005 */
[----:B------:R-:W-:Y:S01]  /*0260*/  @!P0 MOV R7, R9 ;  /* 0x0000000900078202 */ /* 0x000fe20000000f00 */
[----:B------:R-:W-:-:S03]  /*0270*/  @!P0 IMAD.WIDE.U32 R10, R11, 0x8, R14 ;  /* 0x000000080b0a8825 */ /* 0x000fc600078e000e */
[----:B------:R1:W5:Y:S01]  /*0280*/  @!P1 LDG.E R6, desc[UR4][R16.64+0x4] ;  /* 0x0000040410069981 */ /* 0x000362000c1e1900 */
[----:B------:R-:W-:Y:S01]  /*0290*/  ISETP.GE.AND P1, PT, R7, R4, PT ;  /* 0x000000040700720c */ /* 0x000fe20003f26270 */
[----:B------:R-:W-:Y:S01]  /*02a0*/  BSSY B0, `(.L_x_7979) ;  /* 0x0000013000007945 */ /* 0x000fe20003800000 */
[-C--:B0-----:R-:W-:Y:S02]  /*02b0*/  MOV R14, R2.reuse ;  /* 0x00000002000e7202 */ /* 0x081fe40000000f00 */
[C---:B--2---:R-:W-:Y:S02]  /*02c0*/  LOP3.LUT R9, R3.reuse, 0x80000000, R20, 0xb8, !PT ;  /* 0x8000000003097812 */ /* 0x044fe400078eb814 */
[----:B---3--:R-:W-:Y:S02]  /*02d0*/  LOP3.LUT R15, R3, 0x80000000, R8, 0xb8, !PT ;  /* 0x80000000030f7812 */ /* 0x008fe400078eb808 */
[----:B------:R-:W-:-:S05]  /*02e0*/  MOV R8, R2 ;  /* 0x0000000200087202 */ /* 0x000fca0000000f00 */
[----:B------:R1:W-:Y:S01]  /*02f0*/  @!P0 STG.E.64 desc[UR4][R10.64], R8 ;  /* 0x000000080a008986 */ /* 0x0003e2000c101b04 */
[----:B----4-:R-:W-:Y:S01]  /*0300*/  LOP3.LUT R13, R3, 0x80000000, R12, 0xb8, !PT ;  /* 0x80000000030d7812 */ /* 0x010fe200078eb80c */
[----:B------:R-:W-:Y:S01]  /*0310*/  IMAD.MOV.U32 R12, RZ, RZ, R2 ;  /* 0x000000ffff0c7224 */ /* 0x000fe200078e0002 */
[----:B------:R-:W-:Y:S06]  /*0320*/  @P1 BRA `(.L_x_7980) ;  /* 0x0000000000281947 */ /* 0x000fec0003800000 */
[----:B-1----:R-:W0:Y:S01]  /*0330*/  LDC.64 R10, c[0x0][0x228] ;  /* 0x00008a00ff0a7b82 */ /* 0x002e220000000a00 */
        /* <DEDUP_REMOVED lines=9> */
.L_x_7980:
[----:B------:R-:W-:Y:S05]  /*03d0*/  BSYNC B0 ;  /* 0x0000000000007941 */ /* 0x000fea0003800000 */
.L_x_7979:
[----:B------:R-:W-:-:S13]  /*03e0*/  ISETP.GE.AND P0, PT, R7, R4, PT ;  /* 0x000000040700720c */ /* 0x000fda0003f06270 */
[----:B------:R-:W-:Y:S05]  /*03f0*/  @P0 EXIT ;  /* 0x000000000000094d */ /* 0x000fea0003800000 */
[----:B------:R-:W2:Y:S01]  /*0400*/  LDC.64 R4, c[0x0][0x228] ;  /* 0x00008a00ff047b82 */ /* 0x000ea20000000a00 */
[----:B------:R-:W-:Y:S01]  /*0410*/  IMAD R7, R0, 0x200, R7 ;  /* 0x0000020000077824 */ /* 0x000fe200078e0207 */
[----:B-----5:R-:W-:-:S03]  /*0420*/  LOP3.LUT R3, R3, 0x80000000, R6, 0xb8, !PT ;  /* 0x8000000003037812 */ /* 0x020fc600078eb806 */
[----:B--2---:R-:W-:-:S05]  /*0430*/  IMAD.WIDE.U32 R4, R7, 0x8, R4 ;  /* 0x0000000807047825 */ /* 0x004fca00078e0004 */
[----:B------:R-:W-:Y:S01]  /*0440*/  STG.E.64 desc[UR4][R4.64], R2 ;  /* 0x0000000204007986 */ /* 0x000fe2000c101b04 */
[----:B------:R-:W-:Y:S05]  /*0450*/  EXIT ;  /* 0x000000000000794d */ /* 0x000fea0003800000 */
.L_x_7981:
        /* <DEDUP_REMOVED lines=10> */
.L_x_8089:


//--------------------- .text._ZN2at6native29vectorized_elementwise_kernelILi2ENS0_13AUnaryFunctorIdddZZZNS0_20copysign_kernel_cudaERNS_18TensorIteratorBaseEENKUlvE_clEvENKUlvE_clEvEUlddE_EESt5arrayIPcLm2EEEEviT0_T1_ --------------------------
	.section	.text._ZN2at6native29vectorized_elementwise_kernelILi2ENS0_13AUnaryFunctorIdddZZZNS0_20copysign_kernel_cudaERNS_18TensorIteratorBaseEENKUlvE_clEvENKUlvE_clEvEUlddE_EESt5arrayIPcLm2EEEEviT0_T1_,"ax",@progbits
	.align	128
        .global         _ZN2at6native29vectorized_elementwise_kernelILi2ENS0_13AUnaryFunctorIdddZZZNS0_20copysign_kernel_cudaERNS_18TensorIteratorBaseEENKUlvE_clEvENKUlvE_clEvEUlddE_EESt5arrayIPcLm2EEEEviT0_T1_
        .type           _ZN2at6native29vectorized_elementwise_kernelILi2ENS0_13AUnaryFunctorIdddZZZNS0_20copysign_kernel_cudaERNS_18TensorIteratorBaseEENKUlvE_clEvENKUlvE_clEvEUlddE_EESt5arrayIPcLm2EEEEviT0_T1_,@function
        .size           _ZN2at6native29vectorized_elementwise_kernelILi2ENS0_13AUnaryFunctorIdddZZZNS0_20copysign_kernel_cudaERNS_18TensorIteratorBaseEENKUlvE_clEvENKUlvE_clEvEUlddE_EESt5arrayIPcLm2EEEEviT0_T1_,(.L_x_8090 - _ZN2at6native29vectorized_elementwise_kernelILi2ENS0_13AUnaryFunctorIdddZZZNS0_20copysign_kernel_cudaERNS_18TensorIteratorBaseEENKUlvE_clEvENKUlvE_clEvEUlddE_EESt5arrayIPcLm2EEEEviT0_T1_)
        .other          _ZN2at6native29vectorized_elementwise_kernelILi2ENS0_13AUnaryFunctorIdddZZZNS0_20copysign_kernel_cudaERNS_18TensorIteratorBaseEENKUlvE_clEvENKUlvE_clEvEUlddE_EESt5arrayIPcLm2EEEEviT0_T1_,@"STO_CUDA_ENTRY STV_DEFAULT"
_ZN2at6native29vectorized_elementwise_kernelILi2ENS0_13AUnaryFunctorIdddZZZNS0_20copysign_kernel_cudaERNS_18TensorIteratorBaseEENKUlvE_clEvENKUlvE_clEvEUlddE_EESt5arrayIPcLm2EEEEviT0_T1_:
.text._ZN2at6native29vectorized_elementwise_kernelILi2ENS0_13AUnaryFunctorIdddZZZNS0_20copysign_kernel_cudaERNS_18TensorIteratorBaseEENKUlvE_clEvENKUlvE_clEvEUlddE_EESt5arrayIPcLm2EEEEviT0_T1_:
        /* <DEDUP_REMOVED lines=13> */
[----:B------:R-:W0:Y:S02]  /*00d0*/  LDC.64 R2, c[0x0][0x220] ;  /* 0x00008800ff027b82 */ /* 0x000e240000000a00 */
[----:B------:R-:W0:Y:S04]  /*00e0*/  LDG.E.128 R4, desc[UR4][R24.64] ;  /* 0x0000000418047981 */ /* 0x000e28000c1e1d00 */
[----:B------:R-:W3:Y:S04]  /*00f0*/  LDG.E.128 R8, desc[UR4][R24.64+0x800] ;  /* 0x0008000418087981 */ /* 0x000ee8000c1e1d00 */
[----:B------:R-:W4:Y:S04]  /*0100*/  LDG.E.128 R12, desc[UR4][R24.64+0x1000] ;  /* 0x00100004180c7981 */ /* 0x000f28000c1e1d00 */
[----:B------:R-:W5:Y:S01]  /*0110*/  LDG.E.128 R16, desc[UR4][R24.64+0x1800] ;  /* 0x0018000418107981 */ /* 0x000f62000c1e1d00 */
[C---:B0-----:R-:W-:Y:S01]  /*0120*/  LOP3.LUT R23, R3.reuse, 0x80000000, R7, 0xb8, !PT ;  /* 0x8000000003177812 */ /* 0x041fe200078eb807 */
[----:B--2---:R-:W-:Y:S01]  /*0130*/  IMAD.WIDE.U32 R6, R0, 0x8, R26 ;  /* 0x0000000800067825 */ /* 0x004fe200078e001a */
[----:B------:R-:W-:-:S02]  /*0140*/  LOP3.LUT R5, R3, 0x80000000, R5, 0xb8, !PT ;  /* 0x8000000003057812 */ /* 0x000fc400078eb805 */
[C---:B---3--:R-:W-:Y:S01]  /*0150*/  LOP3.LUT R11, R3.reuse, 0x80000000, R11, 0xb8, !PT ;  /* 0x80000000030b7812 */ /* 0x048fe200078eb80b */
[----:B------:R-:W-:Y:S01]  /*0160*/  IMAD.MOV.U32 R4, RZ, RZ, R2 ;  /* 0x000000ffff047224 */ /* 0x000fe200078e0002 */
[C---:B------:R-:W-:Y:S01]  /*0170*/  LOP3.LUT R9, R3.reuse, 0x80000000, R9, 0xb8, !PT ;  /* 0x8000000003097812 */ /* 0x040fe200078eb809 */
[----:B------:R-:W-:Y:S01]  /*0180*/  IMAD.WIDE R20, R20, 0x10, R6 ;  /* 0x0000001014147825 */ /* 0x000fe200078e0206 */
[----:B------:R-:W-:Y:S02]  /*0190*/  MOV R7, R23 ;  /* 0x0000001700077202 */ /* 0x000fe40000000f00 */
[C---:B----4-:R-:W-:Y:S01]  /*01a0*/  LOP3.LUT R15, R3.reuse, 0x80000000, R15, 0xb8, !PT ;  /* 0x80000000030f7812 */ /* 0x050fe200078eb80f */
[----:B------:R-:W-:Y:S01]  /*01b0*/  IMAD.MOV.U32 R6, RZ, RZ, R2 ;  /* 0x000000ffff067224 */ /* 0x000fe200078e0002 */
[C---:B------:R-:W-:Y:S02]  /*01c0*/  LOP3.LUT R13, R3.reuse, 0x80000000, R13, 0xb8, !PT ;  /* 0x80000000030d7812 */ /* 0x040fe400078eb80d */
[----:B-----5:R-:W-:-:S02]  /*01d0*/  LOP3.LUT R19, R3, 0x80000000, R19, 0xb8, !PT ;  /* 0x8000000003137812 */ /* 0x020fc400078eb813 */
[----:B------:R0:W-:Y:S01]  /*01e0*/  STG.E.128 desc[UR4][R20.64], R4 ;  /* 0x0000000414007986 */ /* 0x0001e2000c101d04 */
[----:B------:R-:W-:Y:S01]  /*01f0*/  LOP3.LUT R3, R3, 0x80000000, R17, 0xb8, !PT ;  /* 0x8000000003037812 */ /* 0x000fe200078eb811 */
[----:B0-----:R-:W-:Y:S01]  /*0200*/  IMAD.MOV.U32 R7, RZ, RZ, R11 ;  /* 0x000000ffff077224 */ /* 0x001fe200078e000b */
[----:B------:R-:W-:-:S05]  /*0210*/  MOV R5, R9 ;  /* 0x0000000900057202 */ /* 0x000fca0000000f00 */
[----:B------:R0:W-:Y:S02]  /*0220*/  STG.E.128 desc[UR4][R20.64+0x800], R4 ;  /* 0x0008000414007986 */ /* 0x0001e4000c101d04 */
[----:B0-----:R-:W-:Y:S02]  /*0230*/  IMAD.MOV.U32 R7, RZ, RZ, R15 ;  /* 0x000000ffff077224 */ /* 0x001fe400078e000f */
[----:B------:R-:W-:-:S05]  /*0240*/  IMAD.MOV.U32 R5, RZ, RZ, R13 ;  /* 0x000000ffff057224 */ /* 0x000fca00078e000d */
[----:B------:R0:W-:Y:S02]  /*0250*/  STG.E.128 desc[UR4][R20.64+0x1000], R4 ;  /* 0x0010000414007986 */ /* 0x0001e4000c101d04 */
[----:B0-----:R-:W-:Y:S01]  /*0260*/  MOV R7, R19 ;  /* 0x0000001300077202 */ /* 0x001fe20000000f00 */
[----:B------:R-:W-:-:S05]  /*0270*/  IMAD.MOV.U32 R5, RZ, RZ, R3 ;  /* 0x000000ffff057224 */ /* 0x000fca00078e0003 */
[----:B------:R-:W-:Y:S01]  /*0280*/  STG.E.128 desc[UR4][R20.64+0x1800], R4 ;  /* 0x0018000414007986 */ /* 0x000fe2000c101d04 */
[----:B------:R-:W-:Y:S05]  /*0290*/  EXIT ;  /* 0x000000000000794d */ /* 0x000fea0003800000 */
.L_x_7982:
        /* <DEDUP_REMOVED lines=12> */
[C---:B------:R-:W-:Y:S01]  /*0360*/  @!P5 IMAD.IADD R29, R0.reuse, 0x1, R27 ;  /* 0x00000001001dd824 */ /* 0x040fe200078e021b */
[----:B------:R-:W-:Y:S01]  /*0370*/  @!P0 IADD3 R20, R0, R17, RZ ;  /* 0x0000001100148210 */ /* 0x000fe20007ffe0ff */
[----:B------:R-:W-:Y:S01]  /*0380*/  @!P5 VIADD R27, R27, 0x80 ;  /* 0x000000801b1bd836 */ /* 0x000fe20000000000 */
[----:B------:R-:W2:Y:S04]  /*0390*/  @!P5 LDC.64 R12, c[0x0][0x230] ;  /* 0x00008c00ff0cdb82 */ /* 0x000ea80000000a00 */
[----:B------:R-:W-:Y:S01]  /*03a0*/  ISETP.GE.AND P4, PT, R27, R16, PT ;  /* 0x000000101b00720c */ /* 0x000fe20003f86270 */
[----:B-1----:R-:W-:-:S05]  /*03b0*/  @!P6 IMAD.WIDE.U32 R2, R5, 0x8, R2 ;  /* 0x000000080502e825 */ /* 0x002fca00078e0002 */
[----:B------:R1:W3:Y:S07]  /*03c0*/  @!P6 LDG.E R18, desc[UR4][R2.64+0x4] ;  /* 0x000004040212e981 */ /* 0x0002ee000c1e1900 */
[----:B------:R-:W-:Y:S01]  /*03d0*/  @!P4 IADD3 R25, R0, R27, RZ ;  /* 0x0000001b0019c210 */ /* 0x000fe20007ffe0ff */
[----:B------:R-:W-:Y:S01]  /*03e0*/  @!P4 VIADD R27, R27, 0x80 ;  /* 0x000000801b1bc836 */ /* 0x000fe20000000000 */
[----:B-1----:R-:W1:Y:S04]  /*03f0*/  @!P4 LDC.64 R2, c[0x0][0x230] ;  /* 0x00008c00ff02cb82 */ /* 0x002e680000000a00 */
        /* <DEDUP_REMOVED lines=10> */
[----:B------:R-:W2:Y:S01]  /*04a0*/  @!P1 LDC.64 R8, c[0x0][0x230] ;  /* 0x00008c00ff089b82 */ /* 0x000ea20000000a00 */
[----:B------:R-:W-:-:S05]  /*04b0*/  @!P1 VIADD R27, R27, 0x80 ;  /* 0x000000801b1b9836 */ /* 0x000fca0000000000 */
[----:B------:R-:W-:Y:S01]  /*04c0*/  ISETP.GE.AND P6, PT, R27, R16, PT ;  /* 0x000000101b00720c */ /* 0x000fe20003fc6270 */
[----:B0-----:R-:W-:-:S04]  /*04d0*/  @!P0 IMAD.WIDE.U32 R14, R20, 0x8, R14 ;  /* 0x00000008140e8825 */ /* 0x001fc800078e000e */
[----:B------:R-:W-:-:S06]  /*04e0*/  IMAD.MOV.U32 R20, RZ, RZ, RZ ;  /* 0x000000ffff147224 */ /* 0x000fcc00078e00ff */
[----:B------:R0:W3:Y:S02]  /*04f0*/  @!P0 LDG.E R20, desc[UR4][R14.64+0x4] ;  /* 0x000004040e148981 */ /* 0x0000e4000c1e1900 */
[----:B------:R-:W5:Y:S01]  /*0500*/  @!P6 LDC.64 R10, c[0x0][0x230] ;  /* 0x00008c00ff0aeb82 */ /* 0x000f620000000a00 */
[----:B-1----:R-:W-:Y:S01]  /*0510*/  @!P4 IMAD.WIDE.U32 R2, R25, 0x8, R2 ;  /* 0x000000081902c825 */ /* 0x002fe200078e0002 */
[----:B------:R-:W-:Y:S01]  /*0520*/  @!P6 IADD3 R27, R0, R27, RZ ;  /* 0x0000001b001be210 */ /* 0x000fe20007ffe0ff */
[----:B------:R-:W-:Y:S02]  /*0530*/  HFMA2.MMA R25, -RZ, RZ, 0, 0 ;  /* 0x00000000ff197435 */ /* 0x000fe400000001ff */
[----:B----4-:R-:W-:Y:S01]  /*0540*/  @!P3 IMAD.WIDE.U32 R4, R19, 0x8, R4 ;  /* 0x000000081304b825 */ /* 0x010fe200078e0004 */
[----:B------:R-:W-:Y:S02]  /*0550*/  MOV R19, RZ ;  /* 0x000000ff00137202 */ /* 0x000fe40000000f00 */
[----:B0-----:R-:W0:Y:S01]  /*0560*/  @!P0 LDC.64 R14, c[0x0][0x228] ;  /* 0x00008a00ff0e8b82 */ /* 0x001e220000000a00 */
[----:B--2---:R-:W-:-:S04]  /*0570*/  @!P1 IMAD.WIDE.U32 R8, R23, 0x8, R8 ;  /* 0x0000000817089825 */ /* 0x004fc800078e0008 */
[----:B------:R-:W-:Y:S02]  /*0580*/  IMAD.MOV.U32 R24, RZ, RZ, RZ ;  /* 0x000000ffff187224 */ /* 0x000fe400078e00ff */
[----:B------:R-:W-:Y:S02]  /*0590*/  IMAD.MOV.U32 R26, RZ, RZ, RZ ;  /* 0x000000ffff1a7224 */ /* 0x000fe400078e00ff */
[----:B------:R-:W-:Y:S02]  /*05a0*/  IMAD.MOV.U32 R28, RZ, RZ, RZ ;  /* 0x000000ffff1c7224 */ /* 0x000fe400078e00ff */
[----:B------:R-:W-:Y:S02]  /*05b0*/  IMAD.MOV.U32 R23, RZ, RZ, RZ ;  /* 0x000000ffff177224 */ /* 0x000fe400078e00ff */
[----:B------:R-:W-:Y:S01]  /*05c0*/  @!P5 IMAD.WIDE.U32 R12, R29, 0x8, R12 ;  /* 0x000000081d0cd825 */ /* 0x000fe200078e000c */
[----:B------:R-:W2:Y:S03]  /*05d0*/  @!P4 LDG.E R26, desc[UR4][R2.64+0x4] ;  /* 0x00000404021ac981 */ /* 0x000ea6000c1e1900 */
[----:B-----5:R-:W-:Y:S01]  /*05e0*/  @!P2 IMAD.WIDE.U32 R6, R21, 0x8, R6 ;  /* 0x000000081506a825 */ /* 0x020fe200078e0006 */
[----:B------:R1:W4:Y:S03]  /*05f0*/  @!P5 LDG.E R24, desc[UR4][R12.64+0x4] ;  /* 0x000004040c18d981 */ /* 0x000326000c1e1900 */
[----:B------:R-:W-:Y:S01]  /*0600*/  @!P6 IMAD.WIDE.U32 R10, R27, 0x8, R10 ;  /* 0x000000081b0ae825 */ /* 0x000fe200078e000a */
[----:B------:R5:W4:Y:S04]  /*0610*/  @!P3 LDG.E R28, desc[UR4][R4.64+0x4] ;  /* 0x00000404041cb981 */ /* 0x000b28000c1e1900 */
[----:B------:R5:W4:Y:S01]  /*0620*/  @!P2 LDG.E R19, desc[UR4][R6.64+0x4] ;  /* 0x000004040613a981 */ /* 0x000b22000c1e1900 */
[----:B-1----:R-:W1:Y:S03]  /*0630*/  LDC.64 R12, c[0x0][0x220] ;  /* 0x00008800ff0c7b82 */ /* 0x002e660000000a00 */
[----:B------:R5:W4:Y:S04]  /*0640*/  @!P1 LDG.E R23, desc[UR4][R8.64+0x4] ;  /* 0x0000040408179981 */ /* 0x000b28000c1e1900 */
[----:B------:R-:W4:Y:S01]  /*0650*/  @!P6 LDG.E R25, desc[UR4][R10.64+0x4] ;  /* 0x000004040a19e981 */ /* 0x000f22000c1e1900 */
[----:B------:R-:W-:-:S02]  /*0660*/  @!P0 IMAD.IADD R27, R0, 0x1, R17 ;  /* 0x00000001001b8824 */ /* 0x000fc400078e0211 */
[----:B------:R-:W-:Y:S02]  /*0670*/  @!P0 IMAD.MOV.U32 R17, RZ, RZ, R22 ;  /* 0x000000ffff118224 */ /* 0x000fe400078e0016 */
[----:B0-----:R-:W-:Y:S01]  /*0680*/  @!P0 IMAD.WIDE.U32 R14, R27, 0x8, R14 ;  /* 0x000000081b0e8825 */ /* 0x001fe200078e000e */
[----:B------:R-:W-:Y:S04]  /*0690*/  BSSY B0, `(.L_x_7983) ;  /* 0x000003d000007945 */ /* 0x000fe80003800000 */
[----:B------:R-:W-:Y:S01]  /*06a0*/  BSSY B1, `(.L_x_7984) ;  /* 0x0000035000017945 */ /* 0x000fe20003800000 */
[-C--:B-1----:R-:W-:Y:S01]  /*06b0*/  MOV R2, R12.reuse ;  /* 0x0000000c00027202 */ /* 0x082fe20000000f00 */
[--C-:B-----5:R-:W-:Y:S01]  /*06c0*/  IMAD.MOV.U32 R4, RZ, RZ, R12.reuse ;  /* 0x000000ffff047224 */ /* 0x120fe200078e000c */
[----:B------:R-:W-:Y:S01]  /*06d0*/  MOV R6, R12 ;  /* 0x0000000c00067202 */ /* 0x000fe20000000f00 */
[----:B------:R-:W-:Y:S01]  /*06e0*/  IMAD.MOV.U32 R8, RZ, RZ, R12 ;  /* 0x000000ffff087224 */ /* 0x000fe200078e000c */
[----:B---3--:R-:W-:-:S02]  /*06f0*/  LOP3.LUT R3, R13, 0x80000000, R18, 0xb8, !PT ;  /* 0x800000000d037812 */ /* 0x008fc400078eb812 */
[----:B------:R-:W-:Y:S02]  /*0700*/  LOP3.LUT R21, R13, 0x80000000, R20, 0xb8, !PT ;  /* 0x800000000d157812 */ /* 0x000fe400078eb814 */
[----:B------:R-:W-:-:S05]  /*0710*/  MOV R20, R12 ;  /* 0x0000000c00147202 */ /* 0x000fca0000000f00 */
[----:B------:R0:W-:Y:S01]  /*0720*/  @!P0 STG.E.64 desc[UR4][R14.64], R20 ;  /* 0x000000140e008986 */ /* 0x0001e2000c101b04 */
[----:B------:R-:W-:Y:S02]  /*0730*/  ISETP.GE.AND P0, PT, R17, R16, PT ;  /* 0x000000101100720c */ /* 0x000fe40003f06270 */
[C---:B--2---:R-:W-:Y:S02]  /*0740*/  LOP3.LUT R27, R13.reuse, 0x80000000, R26, 0xb8, !PT ;  /* 0x800000000d1b7812 */ /* 0x044fe400078eb81a */
[----:B------:R-:W-:Y:S02]  /*0750*/  MOV R26, R12 ;  /* 0x0000000c001a7202 */ /* 0x000fe40000000f00 */
[C---:B----4-:R-:W-:Y:S02]  /*0760*/  LOP3.LUT R5, R13.reuse, 0x80000000, R24, 0xb8, !PT ;  /* 0x800000000d057812 */ /* 0x050fe400078eb818 */
[C---:B------:R-:W-:Y:S01]  /*0770*/  LOP3.LUT R29, R13.reuse, 0x80000000, R28, 0xb8, !PT ;  /* 0x800000000d1d7812 */ /* 0x040fe200078eb81c */
[----:B------:R-:W-:Y:S01]  /*0780*/  IMAD.MOV.U32 R28, RZ, RZ, R12 ;  /* 0x000000ffff1c7224 */ /* 0x000fe200078e000c */
[----:B------:R-:W-:-:S02]  /*0790*/  LOP3.LUT R7, R13, 0x80000000, R19, 0xb8, !PT ;  /* 0x800000000d077812 */ /* 0x000fc400078eb813 */
[C---:B------:R-:W-:Y:S02]  /*07a0*/  LOP3.LUT R9, R13.reuse, 0x80000000, R23, 0xb8, !PT ;  /* 0x800000000d097812 */ /* 0x040fe400078eb817 */
        /* <DEDUP_REMOVED lines=14> */
.L_x_7985:
[----:B------:R-:W-:-:S13]  /*0890*/  ISETP.GE.AND P0, PT, R17, R16, PT ;  /* 0x000000101100720c */ /* 0x000fda0003f06270 */
[----:B------:R-:W-:Y:S05]  /*08a0*/  @P0 BRA `(.L_x_7987) ;  /* 0x0000000000300947 */ /* 0x000fea0003800000 */
[----:B0-----:R-:W0:Y:S01]  /*08b0*/  LDC.64 R2, c[0x0][0x228] ;  /* 0x00008a00ff027b82 */ /* 0x001e220000000a00 */
[----:B------:R-:W-:Y:S01]  /*08c0*/  IADD3 R5, R0, R17, RZ ;  /* 0x0000001100057210 */ /* 0x000fe20007ffe0ff */
[----:B------:R-:W-:-:S04]  /*08d0*/  VIADD R17, R17, 0x80 ;  /* 0x0000008011117836 */ /* 0x000fc80000000000 */
[----:B0-----:R-:W-:-:S05]  /*08e0*/  IMAD.WIDE.U32 R2, R5, 0x8, R2 ;  /* 0x0000000805027825 */ /* 0x001fca00078e0002 */
[----:B------:R1:W-:Y:S02]  /*08f0*/  STG.E.64 desc[UR4][R2.64], R26 ;  /* 0x0000001a02007986 */ /* 0x0003e4000c101b04 */
.L_x_7986:
[----:B------:R-:W-:-:S13]  /*0900*/  ISETP.GE.AND P0, PT, R17, R16, PT ;  /* 0x000000101100720c */ /* 0x000fda0003f06270 */
[----:B------:R-:W-:Y:S05]  /*0910*/  @P0 BRA `(.L_x_7988) ;  /* 0x0000000000340947 */ /* 0x000fea0003800000 */
[----:B01----:R-:W0:Y:S01]  /*0920*/  LDC.64 R2, c[0x0][0x228] ;  /* 0x00008a00ff027b82 */ /* 0x003e220000000a00 */
[----:B------:R-:W-:Y:S01]  /*0930*/  IADD3 R5, R0, R17, RZ ;  /* 0x0000001100057210 */ /* 0x000fe20007ffe0ff */
[----:B------:R-:W-:-:S04]  /*0940*/  VIADD R17, R17, 0x80 ;  /* 0x0000008011117836 */ /* 0x000fc80000000000 */
[----:B0-----:R-:W-:-:S05]  /*0950*/  IMAD.WIDE.U32 R2, R5, 0x8, R2 ;  /* 0x0000000805027825 */ /* 0x001fca00078e0002 */
[----:B------:R1:W-:Y:S02]  /*0960*/  STG.E.64 desc[UR4][R2.64], R28 ;  /* 0x0000001c02007986 */ /* 0x0003e4000c101b04 */
.L_x_7987:
        /* <DEDUP_REMOVED lines=8> */
.L_x_7988:
[----:B------:R-:W-:Y:S05]  /*09f0*/  BSYNC B1 ;  /* 0x0000000000017941 */ /* 0x000fea0003800000 */
.L_x_7984:
[----:B------:R-:W-:-:S13]  /*0a00*/  ISETP.GE.AND P0, PT, R17, R16, PT ;  /* 0x000000101100720c */ /* 0x000fda0003f06270 */
[----:B012---:R-:W0:Y:S01]  /*0a10*/  @!P0 LDC.64 R2, c[0x0][0x228] ;  /* 0x00008a00ff028b82 */ /* 0x007e220000000a00 */
[----:B------:R-:W-:Y:S01]  /*0a20*/  @!P0 IADD3 R5, R0, R17, RZ ;  /* 0x0000001100058210 */ /* 0x000fe20007ffe0ff */
[----:B------:R-:W-:-:S04]  /*0a30*/  @!P0 VIADD R17, R17, 0x80 ;  /* 0x0000008011118836 */ /* 0x000fc80000000000 */
[----:B0-----:R-:W-:-:S05]  /*0a40*/  @!P0 IMAD.WIDE.U32 R2, R5, 0x8, R2 ;  /* 0x0000000805028825 */ /* 0x001fca00078e0002 */
[----:B------:R2:W-:Y:S02]  /*0a50*/  @!P0 STG.E.64 desc[UR4][R2.64], R8 ;  /* 0x0000000802008986 */ /* 0x0005e4000c101b04 */
.L_x_7989:
[----:B------:R-:W-:Y:S05]  /*0a60*/  BSYNC B0 ;  /* 0x0000000000007941 */ /* 0x000fea0003800000 */
.L_x_7983:
[----:B------:R-:W-:Y:S05]  /*0a70*/  WARPSYNC.ALL ;  /* 0x0000000000007948 */ /* 0x000fea0003800000 */
[----:B------:R-:W-:-:S13]  /*0a80*/  ISETP.GE.AND P0, PT, R17, R16, PT ;  /* 0x000000101100720c */ /* 0x000fda0003f06270 */
[----:B------:R-:W-:Y:S05]  /*0a90*/  @P0 EXIT ;  /* 0x000000000000094d */ /* 0x000fea0003800000 */
[----:B012---:R-:W0:Y:S01]  /*0aa0*/  LDC.64 R2, c[0x0][0x228] ;  /* 0x00008a00ff027b82 */ /* 0x007e220000000a00 */
[----:B------:R-:W-:-:S05]  /*0ab0*/  IADD3 R17, R0, R17, RZ ;  /* 0x0000001100117210 */ /* 0x000fca0007ffe0ff */
[----:B0-----:R-:W-:-:S05]  /*0ac0*/  IMAD.WIDE.U32 R2, R17, 0x8, R2 ;  /* 0x0000000811027825 */ /* 0x001fca00078e0002 */
[----:B------:R-:W-:Y:S01]  /*0ad0*/  STG.E.64 desc[UR4][R2.64], R12 ;  /* 0x0000000c02007986 */ /* 0x000fe2000c101b04 */
[----:B------:R-:W-:Y:S05]  /*0ae0*/  EXIT ;  /* 0x000000000000794d */ /* 0x000fea0003800000 */
.L_x_7990:
        /* <DEDUP_REMOVED lines=9> */
.L_x_8090:


//--------------------- .text._ZN2at6native29vectorized_elementwise_kernelILi4ENS0_13AUnaryFunctorIdddZZZNS0_20copysign_kernel_cudaERNS_18TensorIteratorBaseEENKUlvE_clEvENKUlvE_clEvEUlddE_EESt5arrayIPcLm2EEEEviT0_T1_ --------------------------
	.section	.text._ZN2at6native29vectorized_elementwise_kernelILi4ENS0_13AUnaryFunctorIdddZZZNS0_20copysign_kernel_cudaERNS_18TensorIteratorBaseEENKUlvE_clEvENKUlvE_clEvEUlddE_EESt5arrayIPcLm2EEEEviT0_T1_,"ax",@progbits
	.align	128
        .global         _ZN2at6native29vectorized_elementwise_kernelILi4ENS0_13AUnaryFunctorIdddZZZNS0_20copysign_kernel_cudaERNS_18TensorIteratorBaseEENKUlvE_clEvENKUlvE_clEvEUlddE_EESt5arrayIPcLm2EEEEviT0_T1_
        .type           _ZN2at6native29vectorized_elementwise_kernelILi4ENS0_13AUnaryFunctorIdddZZZNS0_20copysign_kernel_cudaERNS_18TensorIteratorBaseEENKUlvE_clEvENKUlvE_clEvEUlddE_EESt5arrayIPcLm2EEEEviT0_T1_,@function
        .size           _ZN2at6native29vectorized_elementwise_kernelILi4ENS0_13AUnaryFunctorIdddZZZNS0_20copysign_kernel_cudaERNS_18TensorIteratorBaseEENKUlvE_clEvENKUlvE_clEvEUlddE_EESt5arrayIPcLm2EEEEviT0_T1_,(.L_x_8091 - _ZN2at6native29vectorized_elementwise_kernelILi4ENS0_13AUnaryFunctorIdddZZZNS0_20copysign_kernel_cudaERNS_18TensorIteratorBaseEENKUlvE_clEvENKUlvE_clEvEUlddE_EESt5arrayIPcLm2EEEEviT0_T1_)
        .other          _ZN2at6native29vectorized_elementwise_kernelILi4ENS0_13AUnaryFunctorIdddZZZNS0_20copysign_kernel_cudaERNS_18TensorIteratorBaseEENKUlvE_clEvENKUlvE_clEvEUlddE_EESt5arrayIPcLm2EEEEviT0_T1_,@"STO_CUDA_ENTRY STV_DEFAULT"
_ZN2at6native29vectorized_elementwise_kernelILi4ENS0_13AUnaryFunctorIdddZZZNS0_20copysign_kernel_cudaERNS_18TensorIteratorBaseEENKUlvE_clEvENKUlvE_clEvEUlddE_EESt5arrayIPcLm2EEEEviT0_T1_:
.text._ZN2at6native29vectorized_elementwise_kernelILi4ENS0_13AUnaryFunctorIdddZZZNS0_20copysign_kernel_cudaERNS_18TensorIteratorBaseEENKUlvE_clEvENKUlvE_clEvEUlddE_EESt5arrayIPcLm2EEEEviT0_T1_:
        /* <DEDUP_REMOVED lines=42> */
.L_x_7991:
        /* <DEDUP_REMOVED lines=95> */
.L_x_7994:
[----:B------:R-:W-:-:S13]  /*0890*/  ISETP.GE.AND P0, PT, R17, R16, PT ;  /* 0x000000101100720c */ /* 0x000fda0003f06270 */
[----:B------:R-:W-:Y:S05]  /*08a0*/  @P0 BRA `(.L_x_7996) ;  /* 0x0000000000300947 */ /* 0x000fea0003800000 */
[----:B0-----:R-:W0:Y:S01]  /*08b0*/  LDC.64 R2, c[0x0][0x228] ;  /* 0x00008a00ff027b82 */ /* 0x001e220000000a00 */
[----:B------:R-:W-:Y:S01]  /*08c0*/  IADD3 R5, R0, R17, RZ ;  /* 0x0000001100057210 */ /* 0x000fe20007ffe0ff */
[----:B------:R-:W-:-:S04]  /*08d0*/  VIADD R17, R17, 0x80 ;  /* 0x0000008011117836 */ /* 0x000fc80000000000 */
[----:B0-----:R-:W-:-:S05]  /*08e0*/  IMAD.WIDE.U32 R2, R5, 0x8, R2 ;  /* 0x0000000805027825 */ /* 0x001fca00078e0002 */
[----:B------:R1:W-:Y:S02]  /*08f0*/  STG.E.64 desc[UR4][R2.64], R26 ;  /* 0x0000001a02007986 */ /* 0x0003e4000c101b04 */
.L_x_7995:
[----:B------:R-:W-:-:S13]  /*0900*/  ISETP.GE.AND P0, PT, R17, R16, PT ;  /* 0x000000101100720c */ /* 0x000fda0003f06270 */
[----:B------:R-:W-:Y:S05]  /*0910*/  @P0 BRA `(.L_x_7997) ;  /* 0x0000000000340947 */ /* 0x000fea0003800000 */
[----:B01----:R-:W0:Y:S01]  /*0920*/  LDC.64 R2, c[0x0][0x228] ;  /* 0x00008a00ff027b82 */ /* 0x003e220000000a00 */
[----:B------:R-:W-:Y:S01]  /*0930*/  IADD3 R5, R0, R17, RZ ;  /* 0x0000001100057210 */ /* 0x000fe20007ffe0ff */
[----:B------:R-:W-:-:S04]  /*0940*/  VIADD R17, R17, 0x80 ;  /* 0x0000008011117836 */ /* 0x000fc80000000000 */
[----:B0-----:R-:W-:-:S05]  /*0950*/  IMAD.WIDE.U32 R2, R5, 0x8, R2 ;  /* 0x0000000805027825 */ /* 0x001fca00078e0002 */
[----:B------:R1:W-:Y:S02]  /*0960*/  STG.E.64 desc[UR4][R2.64], R28 ;  /* 0x0000001c02007986 */ /* 0x0003e4000c101b04 */
.L_x_7996:
        /* <DEDUP_REMOVED lines=8> */
.L_x_7997:
[----:B------:R-:W-:Y:S05]  /*09f0*/  BSYNC B1 ;  /* 0x0000000000017941 */ /* 0x000fea0003800000 */
.L_x_7993:
[----:B------:R-:W-:-:S13]  /*0a00*/  ISETP.GE.AND P0, PT, R17, R16, PT ;  /* 0x000000101100720c */ /* 0x000fda0003f06270 */
[----:B012---:R-:W0:Y:S01]  /*0a10*/  @!P0 LDC.64 R2, c[0x0][0x228] ;  /* 0x00008a00ff028b82 */ /* 0x007e220000000a00 */
[----:B------:R-:W-:Y:S01]  /*0a20*/  @!P0 IADD3 R5, R0, R17, RZ ;  /* 0x0000001100058210 */ /* 0x000fe20007ffe0ff */
[----:B------:R-:W-:-:S04]  /*0a30*/  @!P0 VIADD R17, R17, 0x80 ;  /* 0x0000008011118836 */ /* 0x000fc80000000000 */
[----:B0-----:R-:W-:-:S05]  /*0a40*/  @!P0 IMAD.WIDE.U32 R2, R5, 0x8, R2 ;  /* 0x0000000805028825 */ /* 0x001fca00078e0002 */
[----:B------:R2:W-:Y:S02]  /*0a50*/  @!P0 STG.E.64 desc[UR4][R2.64], R8 ;  /* 0x0000000802008986 */ /* 0x0005e4000c101b04 */
.L_x_7998:
[----:B------:R-:W-:Y:S05]  /*0a60*/  BSYNC B0 ;  /* 0x0000000000007941 */ /* 0x000fea0003800000 */
.L_x_7992:
        /* <DEDUP_REMOVED lines=8> */
.L_x_7999:
        /* <DEDUP_REMOVED lines=9> */
.L_x_8091:


//--------------------- .text._ZN2at6native29vectorized_elementwise_kernelILi8ENS0_13AUnaryFunctorIdddZZZNS0_20copysign_kernel_cudaERNS_18TensorIteratorBaseEENKUlvE_clEvENKUlvE_clEvEUlddE_EESt5arrayIPcLm2EEEEviT0_T1_ --------------------------
	.section	.text._ZN2at6native29vectorized_elementwise_kernelILi8ENS0_13AUnaryFunctorIdddZZZNS0_20copysign_kernel_cudaERNS_18TensorIteratorBaseEENKUlvE_clEvENKUlvE_clEvEUlddE_EESt5arrayIPcLm2EEEEviT0_T1_,"ax",@progbits
	.align	128
        .global         _ZN2at6native29vectorized_elementwise_kernelILi8ENS0_13AUnaryFunctorIdddZZZNS0_20copysign_kernel_cudaERNS_18TensorIteratorBaseEENKUlvE_clEvENKUlvE_clEvEUlddE_EESt5arrayIPcLm2EEEEviT0_T1_
        .type           _ZN2at6native29vectorized_elementwise_kernelILi8ENS0_13AUnaryFunctorIdddZZZNS0_20copysign_kernel_cudaERNS_18TensorIteratorBaseEENKUlvE_clEvENKUlvE_clEvEUlddE_EESt5arrayIPcLm2EEEEviT0_T1_,@function
        .size           _ZN2at6native29vectorized_elementwise_kernelILi8ENS0_13AUnaryFunctorIdddZZZNS0_20copysign_kernel_cudaERNS_18TensorIteratorBaseEENKUlvE_clEvENKUlvE_clEvEUlddE_EESt5arrayIPcLm2EEEEviT0_T1_,(.L_x_8092 - _ZN2at6native29vectorized_elementwise_kernelILi8ENS0_13AUnaryFunctorIdddZZZNS0_20copysign_kernel_cudaERNS_18TensorIteratorBaseEENKUlvE_clEvENKUlvE_clEvEUlddE_EESt5arrayIPcLm2EEEEviT0_T1_)
        .other          _ZN2at6native29vectorized_elementwise_kernelILi8ENS0_13AUnaryFunctorIdddZZZNS0_20copysign_kernel_cudaERNS_18TensorIteratorBaseEENKUlvE_clEvENKUlvE_clEvEUlddE_EESt5arrayIPcLm2EEEEviT0_T1_,@"STO_CUDA_ENTRY STV_DEFAULT"
_ZN2at6native29vectorized_elementwise_kernelILi8ENS0_13AUnaryFunctorIdddZZZNS0_20copysign_kernel_cudaERNS_18TensorIteratorBaseEENKUlvE_clEvENKUlvE_clEvEUlddE_EESt5arrayIPcLm2EEEEviT0_T1_:
.text._ZN2at6native29vectorized_elementwise_kernelILi8ENS0_13AUnaryFunctorIdddZZZNS0_20copysign_kernel_cudaERNS_18TensorIteratorBaseEENKUlvE_clEvENKUlvE_clEvEUlddE_EESt5arrayIPcLm2EEEEviT0_T1_:
        /* <DEDUP_REMOVED lines=42> */
.L_x_8000:
        /* <DEDUP_REMOVED lines=95> */
.L_x_8003:
[----:B------:R-:W-:-:S13]  /*0890*/  ISETP.GE.AND P0, PT, R17, R16, PT ;  /* 0x000000101100720c */ /* 0x000fda0003f06270 */
[----:B------:R-:W-:Y:S05]  /*08a0*/  @P0 BRA `(.L_x_8005) ;  /* 0x0000000000300947 */ /* 0x000fea0003800000 */
[----:B0-----:R-:W0:Y:S01]  /*08b0*/  LDC.64 R2, c[0x0][0x228] ;  /* 0x00008a00ff027b82 */ /* 0x001e220000000a00 */
[----:B------:R-:W-:Y:S01]  /*08c0*/  IADD3 R5, R0, R17, RZ ;  /* 0x0000001100057210 */ /* 0x000fe20007ffe0ff */
[----:B------:R-:W-:-:S04]  /*08d0*/  VIADD R17, R17, 0x80 ;  /* 0x0000008011117836 */ /* 0x000fc80000000000 */
[----:B0-----:R-:W-:-:S05]  /*08e0*/  IMAD.WIDE.U32 R2, R5, 0x8, R2 ;  /* 0x0000000805027825 */ /* 0x001fca00078e0002 */
[----:B------:R1:W-:Y:S02]  /*08f0*/  STG.E.64 desc[UR4][R2.64], R26 ;  /* 0x0000001a02007986 */ /* 0x0003e4000c101b04 */
.L_x_8004:
[----:B------:R-:W-:-:S13]  /*0900*/  ISETP.GE.AND P0, PT, R17, R16, PT ;  /* 0x000000101100720c */ /* 0x000fda0003f06270 */
[----:B------:R-:W-:Y:S05]  /*0910*/  @P0 BRA `(.L_x_8006) ;  /* 0x0000000000340947 */ /* 0x000fea0003800000 */
[----:B01----:R-:W0:Y:S01]  /*0920*/  LDC.64 R2, c[0x0][0x228] ;  /* 0x00008a00ff027b82 */ /* 0x003e220000000a00 */
[----:B------:R-:W-:Y:S01]  /*0930*/  IADD3 R5, R0, R17, RZ ;  /* 0x0000001100057210 */ /* 0x000fe20007ffe0ff */
[----:B------:R-:W-:-:S04]  /*0940*/  VIADD R17, R17, 0x80 ;  /* 0x0000008011117836 */ /* 0x000fc80000000000 */
[----:B0-----:R-:W-:-:S05]  /*0950*/  IMAD.WIDE.U32 R2, R5, 0x8, R2 ;  /* 0x0000000805027825 */ /* 0x001fca00078e0002 */
[----:B------:R1:W-:Y:S02]  /*0960*/  STG.E.64 desc[UR4][R2.64], R28 ;  /* 0x0000001c02007986 */ /* 0x0003e4000c101b04 */
.L_x_8005:
        /* <DEDUP_REMOVED lines=8> */
.L_x_8006:
[----:B------:R-:W-:Y:S05]  /*09f0*/  BSYNC B1 ;  /* 0x0000000000017941 */ /* 0x000fea0003800000 */
.L_x_8002:
[----:B------:R-:W-:-:S13]  /*0a00*/  ISETP.GE.AND P0, PT, R17, R16, PT ;  /* 0x000000101100720c */ /* 0x000fda0003f06270 */
[----:B012---:R-:W0:Y:S01]  /*0a10*/  @!P0 LDC.64 R2, c[0x0][0x228] ;  /* 0x00008a00ff028b82 */ /* 0x007e220000000a00 */
[----:B------:R-:W-:Y:S01]  /*0a20*/  @!P0 IADD3 R5, R0, R17, RZ ;  /* 0x0000001100058210 */ /* 0x000fe20007ffe0ff */
[----:B------:R-:W-:-:S04]  /*0a30*/  @!P0 VIADD R17, R17, 0x80 ;  /* 0x0000008011118836 */ /* 0x000fc80000000000 */
[----:B0-----:R-:W-:-:S05]  /*0a40*/  @!P0 IMAD.WIDE.U32 R2, R5, 0x8, R2 ;  /* 0x0000000805028825 */ /* 0x001fca00078e0002 */
[----:B------:R2:W-:Y:S02]  /*0a50*/  @!P0 STG.E.64 desc[UR4][R2.64], R8 ;  /* 0x0000000802008986 */ /* 0x0005e4000c101b04 */
.L_x_8007:
[----:B------:R-:W-:Y:S05]  /*0a60*/  BSYNC B0 ;  /* 0x0000000000007941 */ /* 0x000fea0003800000 */
.L_x_8001:
        /* <DEDUP_REMOVED lines=8> */
.L_x_8008:
        /* <DEDUP_REMOVED lines=9> */
.L_x_8092:


//--------------------- .nv.global.init           --------------------------
	.section	.nv.global.init,"aw",@progbits
.nv.global.init:
	.type		$str$5,@object
	.size		$str$5,(__unnamed_1 - $str$5)
$str$5:
        /*0000*/ 	.byte	0x66, 0x61, 0x6c, 0x73, 0x65, 0x00
	.type		__unnamed_1,@object
	.size		__unnamed_1,(__unnamed_5 - __unnamed_1)
__unnamed_1:
        /*0006*/ 	.byte	0x66, 0x65, 0x74, 0x63, 0x68, 0x5f, 0x61, 0x6e, 0x64, 0x5f, 0x63, 0x61, 0x73, 0x74, 0x00
	.type		__unnamed_5,@object
	.size		__unnamed_5,(__unnamed_3 - __unnamed_5)
__unnamed_5:
        /*0015*/ 	.byte	0x66, 0x65, 0x74, 0x63, 0x68, 0x5f, 0x61, 0x6e, 0x64, 0x5f, 0x63, 0x61, 0x73, 0x74, 0x00
	.type		__unnamed_3,@object
	.size		__unnamed_3,(__unnamed_7 - __unnamed_3)
__unnamed_3:
        /*0024*/ 	.byte	0x66, 0x65, 0x74, 0x63, 0x68, 0x5f, 0x61, 0x6e, 0x64, 0x5f, 0x63, 0x61, 0x73, 0x74, 0x00
	.type		__unnamed_7,@object
	.size		__unnamed_7,(__unnamed_2 - __unnamed_7)
__unnamed_7:
        /*0033*/ 	.byte	0x66, 0x65, 0x74, 0x63, 0x68, 0x5f, 0x61, 0x6e, 0x64, 0x5f, 0x63, 0x61, 0x73, 0x74, 0x00
	.type		__unnamed_2,@object
	.size		__unnamed_2,(__unnamed_6 - __unnamed_2)
__unnamed_2:
        /*0042*/ 	.byte	0x63, 0x61, 0x73, 0x74, 0x5f, 0x61, 0x6e, 0x64, 0x5f, 0x73, 0x74, 0x6f, 0x72, 0x65, 0x00
	.type		__unnamed_6,@object
	.size		__unnamed_6,(__unnamed_4 - __unnamed_6)
__unnamed_6:
        /*0051*/ 	.byte	0x63, 0x61, 0x73, 0x74, 0x5f, 0x61, 0x6e, 0x64, 0x5f, 0x73, 0x74, 0x6f, 0x72, 0x65, 0x00
	.type		__unnamed_4,@object
	.size		__unnamed_4,(__unnamed_8 - __unnamed_4)
__unnamed_4:
        /*0060*/ 	.byte	0x63, 0x61, 0x73, 0x74, 0x5f, 0x61, 0x6e, 0x64, 0x5f, 0x73, 0x74, 0x6f, 0x72, 0x65, 0x00
	.type		__unnamed_8,@object
	.size		__unnamed_8,($str$6 - __unnamed_8)
__unnamed_8:
        /*006f*/ 	.byte	0x63, 0x61, 0x73, 0x74, 0x5f, 0x61, 0x6e, 0x64, 0x5f, 0x73, 0x74, 0x6f, 0x72, 0x65, 0x00
	.type		$str$6,@object
	.size		$str$6,(.L_37 - $str$6)
$str$6:
        /*007e*/ 	.byte	0x2f, 0x72, 0x6f, 0x6f, 0x74, 0x2f, 0x2e, 0x70, 0x79, 0x65, 0x6e, 0x76, 0x2f, 0x76, 0x65, 0x72
        /*008e*/ 	.byte	0x73, 0x69, 0x6f, 0x6e, 0x73, 0x2f, 0x33, 0x2e, 0x31, 0x33, 0x2e, 0x31, 0x32, 0x2f, 0x6c, 0x69
        /*009e*/ 	.byte	0x62, 0x2f, 0x70, 0x79, 0x74, 0x68, 0x6f, 0x6e, 0x33, 0x2e, 0x31, 0x33, 0x2f, 0x73, 0x69, 0x74
        /*00ae*/ 	.byte	0x65, 0x2d, 0x70, 0x61, 0x63, 0x6b, 0x61, 0x67, 0x65, 0x73, 0x2f, 0x74, 0x6f, 0x72, 0x63, 0x68
        /*00be*/ 	.byte	0x2f, 0x69, 0x6e, 0x63, 0x6c, 0x75, 0x64, 0x65, 0x2f, 0x63, 0x31, 0x30, 0x2f, 0x63, 0x6f, 0x72
        /*00ce*/ 	.byte	0x65, 0x2f, 0x44, 0x79, 0x6e, 0x61, 0x6d, 0x69, 0x63, 0x43, 0x61, 0x73, 0x74, 0x2e, 0x68, 0x00
.L_37:


//--------------------- .nv.shared.reserved.0     --------------------------
	.section	.nv.shared.reserved.0,"aw",@nobits
	.weak		__nv_reservedSMEM_offset_0_alias
	.size		__nv_reservedSMEM_offset_0_alias, 0, 0
	.other		__nv_reservedSMEM_offset_0_alias,@"STO_CUDA_RESERVED_SHARED STV_DEFAULT"
__nv_reservedSMEM_offset_0_alias:
	.zero		0


//--------------------- .nv.global                --------------------------
	.section	.nv.global,"aw",@nobits
.nv.global:
	.type		_ZN48_INTERNAL_51620a36_17_CopysignKernel_cu_3e3b8e0b4cuda3std3__48in_placeE,@object
	.size		_ZN48_INTERNAL_51620a36_17_CopysignKernel_cu_3e3b8e0b4cuda3std3__48in_placeE,(_ZN48_INTERNAL_51620a36_17_CopysignKernel_cu_3e3b8e0b4cuda3std6ranges3__45__cpo8distanceE - _ZN48_INTERNAL_51620a36_17_CopysignKernel_cu_3e3b8e0b4cuda3std3__48in_placeE)
_ZN48_INTERNAL_51620a36_17_CopysignKernel_cu_3e3b8e0b4cuda3std3__48in_placeE:
	.zero		1
	.type		_ZN48_INTERNAL_51620a36_17_CopysignKernel_cu_3e3b8e0b4cuda3std6ranges3__45__cpo8distanceE,@object
	.size		_ZN48_INTERNAL_51620a36_17_CopysignKernel_cu_3e3b8e0b4cuda3std6ranges3__45__cpo8distanceE,(_ZN48_INTERNAL_51620a36_17_CopysignKernel_cu_3e3b8e0b4cuda3std3__45__cpo6cbeginE - _ZN48_INTERNAL_51620a36_17_CopysignKernel_cu_3e3b8e0b4cuda3std6ranges3__45__cpo8distanceE)
_ZN48_INTERNAL_51620a36_17_CopysignKernel_cu_3e3b8e0b4cuda3std6ranges3__45__cpo8distanceE:
	.zero		1
	.type		_ZN48_INTERNAL_51620a36_17_CopysignKernel_cu_3e3b8e0b4cuda3std3__45__cpo6cbeginE,@object
	.size		_ZN48_INTERNAL_51620a36_17_CopysignKernel_cu_3e3b8e0b4cuda3std3__45__cpo6cbeginE,(_ZN48_INTERNAL_51620a36_17_CopysignKernel_cu_3e3b8e0b4cuda3std6ranges3__45__cpo7advanceE - _ZN48_INTERNAL_51620a36_17_CopysignKernel_cu_3e3b8e0b4cuda3std3__45__cpo6cbeginE)
_ZN48_INTERNAL_51620a36_17_CopysignKernel_cu_3e3b8e0b4cuda3std3__45__cpo6cbeginE:
	.zero		1
	.type		_ZN48_INTERNAL_51620a36_17_CopysignKernel_cu_3e3b8e0b4cuda3std6ranges3__45__cpo7advanceE,@object
	.size		_ZN48_INTERNAL_51620a36_17_CopysignKernel_cu_3e3b8e0b4cuda3std6ranges3__45__cpo7advanceE,(_ZN48_INTERNAL_51620a36_17_CopysignKernel_cu_3e3b8e0b4cuda3std3__45__cpo7crbeginE - _ZN48_INTERNAL_51620a36_17_CopysignKernel_cu_3e3b8e0b4cuda3std6ranges3__45__cpo7advanceE)
_ZN48_INTERNAL_51620a36_17_CopysignKernel_cu_3e3b8e0b4cuda3std6ranges3__45__cpo7advanceE:
	.zero		1
	.type		_ZN48_INTERNAL_51620a36_17_CopysignKernel_cu_3e3b8e0b4cuda3std3__45__cpo7crbeginE,@object
	.size		_ZN48_INTERNAL_51620a36_17_CopysignKernel_cu_3e3b8e0b4cuda3std3__45__cpo7crbeginE,(_ZN48_INTERNAL_51620a36_17_CopysignKernel_cu_3e3b8e0b4cuda3std6ranges3__45__cpo4dataE - _ZN48_INTERNAL_51620a36_17_CopysignKernel_cu_3e3b8e0b4cuda3std3__45__cpo7crbeginE)
_ZN48_INTERNAL_51620a36_17_CopysignKernel_cu_3e3b8e0b4cuda3std3__45__cpo7crbeginE:
	.zero		1
	.type		_ZN48_INTERNAL_51620a36_17_CopysignKernel_cu_3e3b8e0b4cuda3std6ranges3__45__cpo4dataE,@object
	.size		_ZN48_INTERNAL_51620a36_17_CopysignKernel_cu_3e3b8e0b4cuda3std6ranges3__45__cpo4dataE,(_ZN48_INTERNAL_51620a36_17_CopysignKernel_cu_3e3b8e0b4cuda3std6ranges3__45__cpo5beginE - _ZN48_INTERNAL_51620a36_17_CopysignKernel_cu_3e3b8e0b4cuda3std6ranges3__45__cpo4dataE)
_ZN48_INTERNAL_51620a36_17_CopysignKernel_cu_3e3b8e0b4cuda3std6ranges3__45__cpo4dataE:
	.zero		1
	.type		_ZN48_INTERNAL_51620a36_17_CopysignKernel_cu_3e3b8e0b4cuda3std6ranges3__45__cpo5beginE,@object
	.size		_ZN48_INTERNAL_51620a36_17_CopysignKernel_cu_3e3b8e0b4cuda3std6ranges3__45__cpo5beginE,(_ZN48_INTERNAL_51620a36_17_CopysignKernel_cu_3e3b8e0b4cuda3std3__450_GLOBAL__N__51620a36_17_CopysignKernel_cu_3e3b8e0b6ignoreE - _ZN48_INTERNAL_51620a36_17_CopysignKernel_cu_3e3b8e0b4cuda3std6ranges3__45__cpo5beginE)
_ZN48_INTERNAL_51620a36_17_CopysignKernel_cu_3e3b8e0b4cuda3std6ranges3__45__cpo5beginE:
	.zero		1
	.type		_ZN48_INTERNAL_51620a36_17_CopysignKernel_cu_3e3b8e0b4cuda3std3__450_GLOBAL__N__51620a36_17_CopysignKernel_cu_3e3b8e0b6ignoreE,@object
	.size		_ZN48_INTERNAL_51620a36_17_CopysignKernel_cu_3e3b8e0b4cuda3std3__450_GLOBAL__N__51620a36_17_CopysignKernel_cu_3e3b8e0b6ignoreE,(_ZN48_INTERNAL_51620a36_17_CopysignKernel_cu_3e3b8e0b4cuda3std6ranges3__45__cpo4sizeE - _ZN48_INTERNAL_51620a36_17_CopysignKernel_cu_3e3b8e0b4cuda3std3__450_GLOBAL__N__51620a36_17_CopysignKernel_cu_3e3b8e0b6ignoreE)
_ZN48_INTERNAL_51620a36_17_CopysignKernel_cu_3e3b8e0b4cuda3std3__450_GLOBAL__N__51620a36_17_CopysignKernel_cu_3e3b8e0b6ignoreE:
	.zero		1
	.type		_ZN48_INTERNAL_51620a36_17_CopysignKernel_cu_3e3b8e0b4cuda3std6ranges3__45__cpo4sizeE,@object
	.size		_ZN48_INTERNAL_51620a36_17_CopysignKernel_cu_3e3b8e0b4cuda3std6ranges3__45__cpo4sizeE,(_ZN48_INTERNAL_51620a36_17_CopysignKernel_cu_3e3b8e0b4cuda3std3__45__cpo5beginE - _ZN48_INTERNAL_51620a36_17_CopysignKernel_cu_3e3b8e0b4cuda3std6ranges3__45__cpo4sizeE)
_ZN48_INTERNAL_51620a36_17_CopysignKernel_cu_3e3b8e0b4cuda3std6ranges3__45__cpo4sizeE:
	.zero		1
	.type		_ZN48_INTERNAL_51620a36_17_CopysignKernel_cu_3e3b8e0b4cuda3std3__45__cpo5beginE,@object
	.size		_ZN48_INTERNAL_51620a36_17_CopysignKernel_cu_3e3b8e0b4cuda3std3__45__cpo5beginE,(_ZN48_INTERNAL_51620a36_17_CopysignKernel_cu_3e3b8e0b4cuda3std6ranges3__45__cpo6cbeginE - _ZN48_INTERNAL_51620a36_17_CopysignKernel_cu_3e3b8e0b4cuda3std3__45__cpo5beginE)
_ZN48_INTERNAL_51620a36_17_CopysignKernel_cu_3e3b8e0b4cuda3std3__45__cpo5beginE:
	.zero		1
	.type		_ZN48_INTERNAL_51620a36_17_CopysignKernel_cu_3e3b8e0b4cuda3std6ranges3__45__cpo6cbeginE,@object
	.size		_ZN48_INTERNAL_51620a36_17_CopysignKernel_cu_3e3b8e0b4cuda3std6ranges3__45__cpo6cbeginE,(_ZN48_INTERNAL_51620a36_17_CopysignKernel_cu_3e3b8e0b4cuda3std3__45__cpo6rbeginE - _ZN48_INTERNAL_51620a36_17_CopysignKernel_cu_3e3b8e0b4cuda3std6ranges3__45__cpo6cbeginE)
_ZN48_INTERNAL_51620a36_17_CopysignKernel_cu_3e3b8e0b4cuda3std6ranges3__45__cpo6cbeginE:
	.zero		1
	.type		_ZN48_INTERNAL_51620a36_17_CopysignKernel_cu_3e3b8e0b4cuda3std3__45__cpo6rbeginE,@object
	.size		_ZN48_INTERNAL_51620a36_17_CopysignKernel_cu_3e3b8e0b4cuda3std3__45__cpo6rbeginE,(_ZN48_INTERNAL_51620a36_17_CopysignKernel_cu_3e3b8e0b4cuda3std6ranges3__45__cpo4nextE - _ZN48_INTERNAL_51620a36_17_CopysignKernel_cu_3e3b8e0b4cuda3std3__45__cpo6rbeginE)
_ZN48_INTERNAL_51620a36_17_CopysignKernel_cu_3e3b8e0b4cuda3std3__45__cpo6rbeginE:
	.zero		1
	.type		_ZN48_INTERNAL_51620a36_17_CopysignKernel_cu_3e3b8e0b4cuda3std6ranges3__45__cpo4nextE,@object
	.size		_ZN48_INTERNAL_51620a36_17_CopysignKernel_cu_3e3b8e0b4cuda3std6ranges3__45__cpo4nextE,(_ZN48_INTERNAL_51620a36_17_CopysignKernel_cu_3e3b8e0b4cuda3std6ranges3__45__cpo4swapE - _ZN48_INTERNAL_51620a36_17_CopysignKernel_cu_3e3b8e0b4cuda3std6ranges3__45__cpo4nextE)
_ZN48_INTERNAL_51620a36_17_CopysignKernel_cu_3e3b8e0b4cuda3std6ranges3__45__cpo4nextE:
	.zero		1
	.type		_ZN48_INTERNAL_51620a36_17_CopysignKernel_cu_3e3b8e0b4cuda3std6ranges3__45__cpo4swapE,@object
	.size		_ZN48_INTERNAL_51620a36_17_CopysignKernel_cu_3e3b8e0b4cuda3std6ranges3__45__cpo4swapE,(_ZN48_INTERNAL_51620a36_17_CopysignKernel_cu_3e3b8e0b4cuda3std3__420unreachable_sentinelE - _ZN48_INTERNAL_51620a36_17_CopysignKernel_cu_3e3b8e0b4cuda3std6ranges3__45__cpo4swapE)
_ZN48_INTERNAL_51620a36_17_CopysignKernel_cu_3e3b8e0b4cuda3std6ranges3__45__cpo4swapE:
	.zero		1
	.type		_ZN48_INTERNAL_51620a36_17_CopysignKernel_cu_3e3b8e0b4cuda3std3__420unreachable_sentinelE,@object
	.size		_ZN48_INTERNAL_51620a36_17_CopysignKernel_cu_3e3b8e0b4cuda3std3__420unreachable_sentinelE,(_ZN48_INTERNAL_51620a36_17_CopysignKernel_cu_3e3b8e0b6thrust23THRUST_300001_SM_900_NS6system6detail10sequential3seqE - _ZN48_INTERNAL_51620a36_17_CopysignKernel_cu_3e3b8e0b4cuda3std3__420unreachable_sentinelE)
_ZN48_INTERNAL_51620a36_17_CopysignKernel_cu_3e3b8e0b4cuda3std3__420unreachable_sentinelE:
	.zero		1
	.type		_ZN48_INTERNAL_51620a36_17_CopysignKernel_cu_3e3b8e0b6thrust23THRUST_300001_SM_900_NS6system6detail10sequential3seqE,@object
	.size		_ZN48_INTERNAL_51620a36_17_CopysignKernel_cu_3e3b8e0b6thrust23THRUST_300001_SM_900_NS6system6detail10sequential3seqE,(_ZN48_INTERNAL_51620a36_17_CopysignKernel_cu_3e3b8e0b4cuda3std3__45__cpo4cendE - _ZN48_INTERNAL_51620a36_17_CopysignKernel_cu_3e3b8e0b6thrust23THRUST_300001_SM_900_NS6system6detail10sequential3seqE)
_ZN48_INTERNAL_51620a36_17_CopysignKernel_cu_3e3b8e0b6thrust23THRUST_300001_SM_900_NS6system6detail10sequential3seqE:
	.zero		1
	.type		_ZN48_INTERNAL_51620a36_17_CopysignKernel_cu_3e3b8e0b4cuda3std3__45__cpo4cendE,@object
	.size		_ZN48_INTERNAL_51620a36_17_CopysignKernel_cu_3e3b8e0b4cuda3std3__45__cpo4cendE,(_ZN48_INTERNAL_51620a36_17_CopysignKernel_cu_3e3b8e0b4cuda3std6ranges3__45__cpo9iter_swapE - _ZN48_INTERNAL_51620a36_17_CopysignKernel_cu_3e3b8e0b4cuda3std3__45__cpo4cendE)
_ZN48_INTERNAL_51620a36_17_CopysignKernel_cu_3e3b8e0b4cuda3std3__45__cpo4cendE:
	.zero		1
	.type		_ZN48_INTERNAL_51620a36_17_CopysignKernel_cu_3e3b8e0b4cuda3std6ranges3__45__cpo9iter_swapE,@object
	.size		_ZN48_INTERNAL_51620a36_17_CopysignKernel_cu_3e3b8e0b4cuda3std6ranges3__45__cpo9iter_swapE,(_ZN48_INTERNAL_51620a36_17_CopysignKernel_cu_3e3b8e0b4cuda3std3__45__cpo5crendE - _ZN48_INTERNAL_51620a36_17_CopysignKernel_cu_3e3b8e0b4cuda3std6ranges3__45__cpo9iter_swapE)
_ZN48_INTERNAL_51620a36_17_CopysignKernel_cu_3e3b8e0b4cuda3std6ranges3__45__cpo9iter_swapE:
	.zero		1
	.type		_ZN48_INTERNAL_51620a36_17_CopysignKernel_cu_3e3b8e0b4cuda3std3__45__cpo5crendE,@object
	.size		_ZN48_INTERNAL_51620a36_17_CopysignKernel_cu_3e3b8e0b4cuda3std3__45__cpo5crendE,(_ZN48_INTERNAL_51620a36_17_CopysignKernel_cu_3e3b8e0b4cuda3std6ranges3__45__cpo5cdataE - _ZN48_INTERNAL_51620a36_17_CopysignKernel_cu_3e3b8e0b4cuda3std3__45__cpo5crendE)
_ZN48_INTERNAL_51620a36_17_CopysignKernel_cu_3e3b8e0b4cuda3std3__45__cpo5crendE:
	.zero		1
	.type		_ZN48_INTERNAL_51620a36_17_CopysignKernel_cu_3e3b8e0b4cuda3std6ranges3__45__cpo5cdataE,@object
	.size		_ZN48_INTERNAL_51620a36_17_CopysignKernel_cu_3e3b8e0b4cuda3std6ranges3__45__cpo5cdataE,(_ZN48_INTERNAL_51620a36_17_CopysignKernel_cu_3e3b8e0b4cuda3std6ranges3__45__cpo3endE - _ZN48_INTERNAL_51620a36_17_CopysignKernel_cu_3e3b8e0b4cuda3std6ranges3__45__cpo5cdataE)
_ZN48_INTERNAL_51620a36_17_CopysignKernel_cu_3e3b8e0b4cuda3std6ranges3__45__cpo5cdataE:
	.zero		1
	.type		_ZN48_INTERNAL_51620a36_17_CopysignKernel_cu_3e3b8e0b4cuda3std6ranges3__45__cpo3endE,@object
	.size		_ZN48_INTERNAL_51620a36_17_CopysignKernel_cu_3e3b8e0b4cuda3std6ranges3__45__cpo3endE,(_ZN48_INTERNAL_51620a36_17_CopysignKernel_cu_3e3b8e0b4cuda3std3__419piecewise_constructE - _ZN48_INTERNAL_51620a36_17_CopysignKernel_cu_3e3b8e0b4cuda3std6ranges3__45__cpo3endE)
_ZN48_INTERNAL_51620a36_17_CopysignKernel_cu_3e3b8e0b4cuda3std6ranges3__45__cpo3endE:
	.zero		1
	.type		_ZN48_INTERNAL_51620a36_17_CopysignKernel_cu_3e3b8e0b4cuda3std3__419piecewise_constructE,@object
	.size		_ZN48_INTERNAL_51620a36_17_CopysignKernel_cu_3e3b8e0b4cuda3std3__419piecewise_constructE,(_ZN48_INTERNAL_51620a36_17_CopysignKernel_cu_3e3b8e0b4cuda3std6ranges3__45__cpo5ssizeE - _ZN48_INTERNAL_51620a36_17_CopysignKernel_cu_3e3b8e0b4cuda3std3__419piecewise_constructE)
_ZN48_INTERNAL_51620a36_17_CopysignKernel_cu_3e3b8e0b4cuda3std3__419piecewise_constructE:
	.zero		1
	.type		_ZN48_INTERNAL_51620a36_17_CopysignKernel_cu_3e3b8e0b4cuda3std6ranges3__45__cpo5ssizeE,@object
	.size		_ZN48_INTERNAL_51620a36_17_CopysignKernel_cu_3e3b8e0b4cuda3std6ranges3__45__cpo5ssizeE,(_ZN48_INTERNAL_51620a36_17_CopysignKernel_cu_3e3b8e0b4cuda3std3__45__cpo3endE - _ZN48_INTERNAL_51620a36_17_CopysignKernel_cu_3e3b8e0b4cuda3std6ranges3__45__cpo5ssizeE)
_ZN48_INTERNAL_51620a36_17_CopysignKernel_cu_3e3b8e0b4cuda3std6ranges3__45__cpo5ssizeE:
	.zero		1
	.type		_ZN48_INTERNAL_51620a36_17_CopysignKernel_cu_3e3b8e0b4cuda3std3__45__cpo3endE,@object
	.size		_ZN48_INTERNAL_51620a36_17_CopysignKernel_cu_3e3b8e0b4cuda3std3__45__cpo3endE,(_ZN48_INTERNAL_51620a36_17_CopysignKernel_cu_3e3b8e0b4cuda3std6ranges3__45__cpo4cendE - _ZN48_INTERNAL_51620a36_17_CopysignKernel_cu_3e3b8e0b4cuda3std3__45__cpo3endE)
_ZN48_INTERNAL_51620a36_17_CopysignKernel_cu_3e3b8e0b4cuda3std3__45__cpo3endE:
	.zero		1
	.type		_ZN48_INTERNAL_51620a36_17_CopysignKernel_cu_3e3b8e0b4cuda3std6ranges3__45__cpo4cendE,@object
	.size		_ZN48_INTERNAL_51620a36_17_CopysignKernel_cu_3e3b8e0b4cuda3std6ranges3__45__cpo4cendE,(_ZN48_INTERNAL_51620a36_17_CopysignKernel_cu_3e3b8e0b4cuda3std3__45__cpo4rendE - _ZN48_INTERNAL_51620a36_17_CopysignKernel_cu_3e3b8e0b4cuda3std6ranges3__45__cpo4cendE)
_ZN48_INTERNAL_51620a36_17_CopysignKernel_cu_3e3b8e0b4cuda3std6ranges3__45__cpo4cendE:
	.zero		1
	.type		_ZN48_INTERNAL_51620a36_17_CopysignKernel_cu_3e3b8e0b4cuda3std3__45__cpo4rendE,@object
	.size		_ZN48_INTERNAL_51620a36_17_CopysignKernel_cu_3e3b8e0b4cuda3std3__45__cpo4rendE,(_ZN48_INTERNAL_51620a36_17_CopysignKernel_cu_3e3b8e0b4cuda3std6ranges3__45__cpo4prevE - _ZN48_INTERNAL_51620a36_17_CopysignKernel_cu_3e3b8e0b4cuda3std3__45__cpo4rendE)
_ZN48_INTERNAL_51620a36_17_CopysignKernel_cu_3e3b8e0b4cuda3std3__45__cpo4rendE:
	.zero		1
	.type		_ZN48_INTERNAL_51620a36_17_CopysignKernel_cu_3e3b8e0b4cuda3std6ranges3__45__cpo4prevE,@object
	.size		_ZN48_INTERNAL_51620a36_17_CopysignKernel_cu_3e3b8e0b4cuda3std6ranges3__45__cpo4prevE,(_ZN48_INTERNAL_51620a36_17_CopysignKernel_cu_3e3b8e0b4cuda3std6ranges3__45__cpo9iter_moveE - _ZN48_INTERNAL_51620a36_17_CopysignKernel_cu_3e3b8e0b4cuda3std6ranges3__45__cpo4prevE)
_ZN48_INTERNAL_51620a36_17_CopysignKernel_cu_3e3b8e0b4cuda3std6ranges3__45__cpo4prevE:
	.zero		1
	.type		_ZN48_INTERNAL_51620a36_17_CopysignKernel_cu_3e3b8e0b4cuda3std6ranges3__45__cpo9iter_moveE,@object
	.size		_ZN48_INTERNAL_51620a36_17_CopysignKernel_cu_3e3b8e0b4cuda3std6ranges3__45__cpo9iter_moveE,(.L_21 - _ZN48_INTERNAL_51620a36_17_CopysignKernel_cu_3e3b8e0b4cuda3std6ranges3__45__cpo9iter_moveE)
_ZN48_INTERNAL_51620a36_17_CopysignKernel_cu_3e3b8e0b4cuda3std6ranges3__45__cpo9iter_moveE:
	.zero		1
.L_21:


//--------------------- .nv.constant0._ZN2at6native18elementwise_kernelILi128ELi4EZNS0_15gpu_kernel_implINS0_13BinaryFunctorIN3c104HalfES5_S5_ZZZNS0_20copysign_kernel_cudaERNS_18TensorIteratorBaseEENKUlvE_clEvENKUlvE2_clEvEUlS5_S5_E_EEEEvS7_RKT_EUliE_EEviT1_ --------------------------
	.section	.nv.constant0._ZN2at6native18elementwise_kernelILi128ELi4EZNS0_15gpu_kernel_implINS0_13BinaryFunctorIN3c104HalfES5_S5_ZZZNS0_20copysign_kernel_cudaERNS_18TensorIteratorBaseEENKUlvE_clEvENKUlvE2_clEvEUlS5_S5_E_EEEEvS7_RKT_EUliE_EEviT1_,"a",@progbits
	.sectionflags	@""
	.align	4
.nv.constant0._ZN2at6native18elementwise_kernelILi128ELi4EZNS0_15gpu_kernel_implINS0_13BinaryFunctorIN3c104HalfES5_S5_ZZZNS0_20copysign_kernel_cudaERNS_18TensorIteratorBaseEENKUlvE_clEvENKUlvE2_clEvEUlS5_S5_E_EEEEvS7_RKT_EUliE_EEviT1_:
	.zero		1184


//--------------------- .nv.constant0._ZN2at6native27unrolled_elementwise_kernelINS0_13BinaryFunctorIN3c104HalfES4_S4_ZZZNS0_20copysign_kernel_cudaERNS_18TensorIteratorBaseEENKUlvE_clEvENKUlvE2_clEvEUlS4_S4_E_EESt5arrayIPcLm3EELi4E23TrivialOffsetCalculatorILi2EjESE_ILi1EjENS0_6memory12LoadWithCastILi2EEENSH_13StoreWithCastILi1EEEEEviT_T0_T2_T3_T4_T5_ --------------------------
	.section	.nv.constant0._ZN2at6native27unrolled_elementwise_kernelINS0_13BinaryFunctorIN3c104HalfES4_S4_ZZZNS0_20copysign_kernel_cudaERNS_18TensorIteratorBaseEENKUlvE_clEvENKUlvE2_clEvEUlS4_S4_E_EESt5arrayIPcLm3EELi4E23TrivialOffsetCalculatorILi2EjESE_ILi1EjENS0_6memory12LoadWithCastILi2EEENSH_13StoreWithCastILi1EEEEEviT_T0_T2_T3_T4_T5_,"a",@progbits
	.sectionflags	@""
	.align	4
.nv.constant0._ZN2at6native27unrolled_elementwise_kernelINS0_13BinaryFunctorIN3c104HalfES4_S4_ZZZNS0_20copysign_kernel_cudaERNS_18TensorIteratorBaseEENKUlvE_clEvENKUlvE2_clEvEUlS4_S4_E_EESt5arrayIPcLm3EELi4E23TrivialOffsetCalculatorILi2EjESE_ILi1EjENS0_6memory12LoadWithCastILi2EEENSH_13StoreWithCastILi1EEEEEviT_T0_T2_T3_T4_T5_:
	.zero		584


//--------------------- .nv.constant0._ZN2at6native18elementwise_kernelILi128ELi4EZNS0_22gpu_kernel_impl_nocastINS0_13BinaryFunctorIN3c104HalfES5_S5_ZZZNS0_20copysign_kernel_cudaERNS_18TensorIteratorBaseEENKUlvE_clEvENKUlvE2_clEvEUlS5_S5_E_EEEEvS7_RKT_EUliE_EEviT1_ --------------------------
	.section	.nv.constant0._ZN2at6native18elementwise_kernelILi128ELi4EZNS0_22gpu_kernel_impl_nocastINS0_13BinaryFunctorIN3c104HalfES5_S5_ZZZNS0_20copysign_kernel_cudaERNS_18TensorIteratorBaseEENKUlvE_clEvENKUlvE2_clEvEUlS5_S5_E_EEEEvS7_RKT_EUliE_EEviT1_,"a",@progbits
	.sectionflags	@""
	.align	4
.nv.constant0._ZN2at6native18elementwise_kernelILi128ELi4EZNS0_22gpu_kernel_impl_nocastINS0_13BinaryFunctorIN3c104HalfES5_S5_ZZZNS0_20copysign_kernel_cudaERNS_18TensorIteratorBaseEENKUlvE_clEvENKUlvE2_clEvEUlS5_S5_E_EEEEvS7_RKT_EUliE_EEviT1_:
	.zero		1184


//--------------------- .nv.constant0._ZN2at6native27unrolled_elementwise_kernelINS0_13BinaryFunctorIN3c104HalfES4_S4_ZZZNS0_20copysign_kernel_cudaERNS_18TensorIteratorBaseEENKUlvE_clEvENKUlvE2_clEvEUlS4_S4_E_EESt5arrayIPcLm3EELi4E23TrivialOffsetCalculatorILi2EjESE_ILi1EjENS0_6memory15LoadWithoutCastENSH_16StoreWithoutCastEEEviT_T0_T2_T3_T4_T5_ --------------------------
	.section	.nv.constant0._ZN2at6native27unrolled_elementwise_kernelINS0_13BinaryFunctorIN3c104HalfES4_S4_ZZZNS0_20copysign_kernel_cudaERNS_18TensorIteratorBaseEENKUlvE_clEvENKUlvE2_clEvEUlS4_S4_E_EESt5arrayIPcLm3EELi4E23TrivialOffsetCalculatorILi2EjESE_ILi1EjENS0_6memory15LoadWithoutCastENSH_16StoreWithoutCastEEEviT_T0_T2_T3_T4_T5_,"a",@progbits
	.sectionflags	@""
	.align	4
.nv.constant0._ZN2at6native27unrolled_elementwise_kernelINS0_13BinaryFunctorIN3c104HalfES4_S4_ZZZNS0_20copysign_kernel_cudaERNS_18TensorIteratorBaseEENKUlvE_clEvENKUlvE2_clEvEUlS4_S4_E_EESt5arrayIPcLm3EELi4E23TrivialOffsetCalculatorILi2EjESE_ILi1EjENS0_6memory15LoadWithoutCastENSH_16StoreWithoutCastEEEviT_T0_T2_T3_T4_T5_:
	.zero		564


//--------------------- .nv.constant0._ZN2at6native29vectorized_elementwise_kernelILi2ENS0_13BinaryFunctorIN3c104HalfES4_S4_ZZZNS0_20copysign_kernel_cudaERNS_18TensorIteratorBaseEENKUlvE_clEvENKUlvE2_clEvEUlS4_S4_E_EESt5arrayIPcLm3EEEEviT0_T1_ --------------------------
	.section	.nv.constant0._ZN2at6native29vectorized_elementwise_kernelILi2ENS0_13BinaryFunctorIN3c104HalfES4_S4_ZZZNS0_20copysign_kernel_cudaERNS_18TensorIteratorBaseEENKUlvE_clEvENKUlvE2_clEvEUlS4_S4_E_EESt5arrayIPcLm3EEEEviT0_T1_,"a",@progbits
	.sectionflags	@""
	.align	4
.nv.constant0._ZN2at6native29vectorized_elementwise_kernelILi2ENS0_13BinaryFunctorIN3c104HalfES4_S4_ZZZNS0_20copysign_kernel_cudaERNS_18TensorIteratorBaseEENKUlvE_clEvENKUlvE2_clEvEUlS4_S4_E_EESt5arrayIPcLm3EEEEviT0_T1_:
	.zero		560


//--------------------- .nv.constant0._ZN2at6native29vectorized_elementwise_kernelILi4ENS0_13BinaryFunctorIN3c104HalfES4_S4_ZZZNS0_20copysign_kernel_cudaERNS_18TensorIteratorBaseEENKUlvE_clEvENKUlvE2_clEvEUlS4_S4_E_EESt5arrayIPcLm3EEEEviT0_T1_ --------------------------
	.section	.nv.constant0._ZN2at6native29vectorized_elementwise_kernelILi4ENS0_13BinaryFunctorIN3c104HalfES4_S4_ZZZNS0_20copysign_kernel_cudaERNS_18TensorIteratorBaseEENKUlvE_clEvENKUlvE2_clEvEUlS4_S4_E_EESt5arrayIPcLm3EEEEviT0_T1_,"a",@progbits
	.sectionflags	@""
	.align	4
.nv.constant0._ZN2at6native29vectorized_elementwise_kernelILi4ENS0_13BinaryFunctorIN3c104HalfES4_S4_ZZZNS0_20copysign_kernel_cudaERNS_18TensorIteratorBaseEENKUlvE_clEvENKUlvE2_clEvEUlS4_S4_E_EESt5arrayIPcLm3EEEEviT0_T1_:
	.zero		560


//--------------------- .nv.constant0._ZN2at6native29vectorized_elementwise_kernelILi8ENS0_13BinaryFunctorIN3c104HalfES4_S4_ZZZNS0_20copysign_kernel_cudaERNS_18TensorIteratorBaseEENKUlvE_clEvENKUlvE2_clEvEUlS4_S4_E_EESt5arrayIPcLm3EEEEviT0_T1_ --------------------------
	.section	.nv.constant0._ZN2at6native29vectorized_elementwise_kernelILi8ENS0_13BinaryFunctorIN3c104HalfES4_S4_ZZZNS0_20copysign_kernel_cudaERNS_18TensorIteratorBaseEENKUlvE_clEvENKUlvE2_clEvEUlS4_S4_E_EESt5arrayIPcLm3EEEEviT0_T1_,"a",@progbits
	.sectionflags	@""
	.align	4
.nv.constant0._ZN2at6native29vectorized_elementwise_kernelILi8ENS0_13BinaryFunctorIN3c104HalfES4_S4_ZZZNS0_20copysign_kernel_cudaERNS_18TensorIteratorBaseEENKUlvE_clEvENKUlvE2_clEvEUlS4_S4_E_EESt5arrayIPcLm3EEEEviT0_T1_:
	.zero		560


//--------------------- .nv.constant0._ZN2at6native18elementwise_kernelILi128ELi4EZNS0_15gpu_kernel_implINS0_13BUnaryFunctorIN3c104HalfES5_S5_ZZZNS0_20copysign_kernel_cudaERNS_18TensorIteratorBaseEENKUlvE_clEvENKUlvE2_clEvEUlS5_S5_E_EEEEvS7_RKT_EUliE_EEviT1_ --------------------------
	.section	.nv.constant0._ZN2at6native18elementwise_kernelILi128ELi4EZNS0_15gpu_kernel_implINS0_13BUnaryFunctorIN3c104HalfES5_S5_ZZZNS0_20copysign_kernel_cudaERNS_18TensorIteratorBaseEENKUlvE_clEvENKUlvE2_clEvEUlS5_S5_E_EEEEvS7_RKT_EUliE_EEviT1_,"a",@progbits
	.sectionflags	@""
	.align	4
.nv.constant0._ZN2at6native18elementwise_kernelILi128ELi4EZNS0_15gpu_kernel_implINS0_13BUnaryFunctorIN3c104HalfES5_S5_ZZZNS0_20copysign_kernel_cudaERNS_18TensorIteratorBaseEENKUlvE_clEvENKUlvE2_clEvEUlS5_S5_E_EEEEvS7_RKT_EUliE_EEviT1_:
	.zero		1072


//--------------------- .nv.constant0._ZN2at6native27unrolled_elementwise_kernelINS0_13BUnaryFunctorIN3c104HalfES4_S4_ZZZNS0_20copysign_kernel_cudaERNS_18TensorIteratorBaseEENKUlvE_clEvENKUlvE2_clEvEUlS4_S4_E_EESt5arrayIPcLm2EELi4E23TrivialOffsetCalculatorILi1EjESF_NS0_6memory12LoadWithCastILi1EEENSG_13StoreWithCastILi1EEEEEviT_T0_T2_T3_T4_T5_ --------------------------
	.section	.nv.constant0._ZN2at6native27unrolled_elementwise_kernelINS0_13BUnaryFunctorIN3c104HalfES4_S4_ZZZNS0_20copysign_kernel_cudaERNS_18TensorIteratorBaseEENKUlvE_clEvENKUlvE2_clEvEUlS4_S4_E_EESt5arrayIPcLm2EELi4E23TrivialOffsetCalculatorILi1EjESF_NS0_6memory12LoadWithCastILi1EEENSG_13StoreWithCastILi1EEEEEviT_T0_T2_T3_T4_T5_,"a",@progbits
	.sectionflags	@""
	.align	4
.nv.constant0._ZN2at6native27unrolled_elementwise_kernelINS0_13BUnaryFunctorIN3c104HalfES4_S4_ZZZNS0_20copysign_kernel_cudaERNS_18TensorIteratorBaseEENKUlvE_clEvENKUlvE2_clEvEUlS4_S4_E_EESt5arrayIPcLm2EELi4E23TrivialOffsetCalculatorILi1EjESF_NS0_6memory12LoadWithCastILi1EEENSG_13StoreWithCastILi1EEEEEviT_T0_T2_T3_T4_T5_:
	.zero		572


//--------------------- .nv.constant0._ZN2at6native18elementwise_kernelILi128ELi4EZNS0_22gpu_kernel_impl_nocastINS0_13BUnaryFunctorIN3c104HalfES5_S5_ZZZNS0_20copysign_kernel_cudaERNS_18TensorIteratorBaseEENKUlvE_clEvENKUlvE2_clEvEUlS5_S5_E_EEEEvS7_RKT_EUliE_EEviT1_ --------------------------
	.section	.nv.constant0._ZN2at6native18elementwise_kernelILi128ELi4EZNS0_22gpu_kernel_impl_nocastINS0_13BUnaryFunctorIN3c104HalfES5_S5_ZZZNS0_20copysign_kernel_cudaERNS_18TensorIteratorBaseEENKUlvE_clEvENKUlvE2_clEvEUlS5_S5_E_EEEEvS7_RKT_EUliE_EEviT1_,"a",@progbits
	.sectionflags	@""
	.align	4
.nv.constant0._ZN2at6native18elementwise_kernelILi128ELi4EZNS0_22gpu_kernel_impl_nocastINS0_13BUnaryFunctorIN3c104HalfES5_S5_ZZZNS0_20copysign_kernel_cudaERNS_18TensorIteratorBaseEENKUlvE_clEvENKUlvE2_clEvEUlS5_S5_E_EEEEvS7_RKT_EUliE_EEviT1_:
	.zero		1072


//--------------------- .nv.constant0._ZN2at6native27unrolled_elementwise_kernelINS0_13BUnaryFunctorIN3c104HalfES4_S4_ZZZNS0_20copysign_kernel_cudaERNS_18TensorIteratorBaseEENKUlvE_clEvENKUlvE2_clEvEUlS4_S4_E_EESt5arrayIPcLm2EELi4E23TrivialOffsetCalculatorILi1EjESF_NS0_6memory15LoadWithoutCastENSG_16StoreWithoutCastEEEviT_T0_T2_T3_T4_T5_ --------------------------
	.section	.nv.constant0._ZN2at6native27unrolled_elementwise_kernelINS0_13BUnaryFunctorIN3c104HalfES4_S4_ZZZNS0_20copysign_kernel_cudaERNS_18TensorIteratorBaseEENKUlvE_clEvENKUlvE2_clEvEUlS4_S4_E_EESt5arrayIPcLm2EELi4E23TrivialOffsetCalculatorILi1EjESF_NS0_6memory15LoadWithoutCastENSG_16StoreWithoutCastEEEviT_T0_T2_T3_T4_T5_,"a",@progbits
	.sectionflags	@""
	.align	4
.nv.constant0._ZN2at6native27unrolled_elementwise_kernelINS0_13BUnaryFunctorIN3c104HalfES4_S4_ZZZNS0_20copysign_kernel_cudaERNS_18TensorIteratorBaseEENKUlvE_clEvENKUlvE2_clEvEUlS4_S4_E_EESt5arrayIPcLm2EELi4E23TrivialOffsetCalculatorILi1EjESF_NS0_6memory15LoadWithoutCastENSG_16StoreWithoutCastEEEviT_T0_T2_T3_T4_T5_:
	.zero		556


//--------------------- .nv.constant0._ZN2at6native29vectorized_elementwise_kernelILi2ENS0_13BUnaryFunctorIN3c104HalfES4_S4_ZZZNS0_20copysign_kernel_cudaERNS_18TensorIteratorBaseEENKUlvE_clEvENKUlvE2_clEvEUlS4_S4_E_EESt5arrayIPcLm2EEEEviT0_T1_ --------------------------
	.section	.nv.constant0._ZN2at6native29vectorized_elementwise_kernelILi2ENS0_13BUnaryFunctorIN3c104HalfES4_S4_ZZZNS0_20copysign_kernel_cudaERNS_18TensorIteratorBaseEENKUlvE_clEvENKUlvE2_clEvEUlS4_S4_E_EESt5arrayIPcLm2EEEEviT0_T1_,"a",@progbits
	.sectionflags	@""
	.align	4
.nv.constant0._ZN2at6native29vectorized_elementwise_kernelILi2ENS0_13BUnaryFunctorIN3c104HalfES4_S4_ZZZNS0_20copysign_kernel_cudaERNS_18TensorIteratorBaseEENKUlvE_clEvENKUlvE2_clEvEUlS4_S4_E_EESt5arrayIPcLm2EEEEviT0_T1_:
	.zero		552


//--------------------- .nv.constant0._ZN2at6native29vectorized_elementwise_kernelILi4ENS0_13BUnaryFunctorIN3c104HalfES4_S4_ZZZNS0_20copysign_kernel_cudaERNS_18TensorIteratorBaseEENKUlvE_clEvENKUlvE2_clEvEUlS4_S4_E_EESt5arrayIPcLm2EEEEviT0_T1_ --------------------------
	.section	.nv.constant0._ZN2at6native29vectorized_elementwise_kernelILi4ENS0_13BUnaryFunctorIN3c104HalfES4_S4_ZZZNS0_20copysign_kernel_cudaERNS_18TensorIteratorBaseEENKUlvE_clEvENKUlvE2_clEvEUlS4_S4_E_EESt5arrayIPcLm2EEEEviT0_T1_,"a",@progbits
	.sectionflags	@""
	.align	4
.nv.constant0._ZN2at6native29vectorized_elementwise_kernelILi4ENS0_13BUnaryFunctorIN3c104HalfES4_S4_ZZZNS0_20copysign_kernel_cudaERNS_18TensorIteratorBaseEENKUlvE_clEvENKUlvE2_clEvEUlS4_S4_E_EESt5arrayIPcLm2EEEEviT0_T1_:
	.zero		552


//--------------------- .nv.constant0._ZN2at6native29vectorized_elementwise_kernelILi8ENS0_13BUnaryFunctorIN3c104HalfES4_S4_ZZZNS0_20copysign_kernel_cudaERNS_18TensorIteratorBaseEENKUlvE_clEvENKUlvE2_clEvEUlS4_S4_E_EESt5arrayIPcLm2EEEEviT0_T1_ --------------------------
	.section	.nv.constant0._ZN2at6native29vectorized_elementwise_kernelILi8ENS0_13BUnaryFunctorIN3c104HalfES4_S4_ZZZNS0_20copysign_kernel_cudaERNS_18TensorIteratorBaseEENKUlvE_clEvENKUlvE2_clEvEUlS4_S4_E_EESt5arrayIPcLm2EEEEviT0_T1_,"a",@progbits
	.sectionflags	@""
	.align	4
.nv.constant0._ZN2at6native29vectorized_elementwise_kernelILi8ENS0_13BUnaryFunctorIN3c104HalfES4_S4_ZZZNS0_20copysign_kernel_cudaERNS_18TensorIteratorBaseEENKUlvE_clEvENKUlvE2_clEvEUlS4_S4_E_EESt5arrayIPcLm2EEEEviT0_T1_:
	.zero		552


//--------------------- .nv.constant0._ZN2at6native18elementwise_kernelILi128ELi4EZNS0_15gpu_kernel_implINS0_13AUnaryFunctorIN3c104HalfES5_S5_ZZZNS0_20copysign_kernel_cudaERNS_18TensorIteratorBaseEENKUlvE_clEvENKUlvE2_clEvEUlS5_S5_E_EEEEvS7_RKT_EUliE_EEviT1_ --------------------------
	.section	.nv.constant0._ZN2at6native18elementwise_kernelILi128ELi4EZNS0_15gpu_kernel_implINS0_13AUnaryFunctorIN3c104HalfES5_S5_ZZZNS0_20copysign_kernel_cudaERNS_18TensorIteratorBaseEENKUlvE_clEvENKUlvE2_clEvEUlS5_S5_E_EEEEvS7_RKT_EUliE_EEviT1_,"a",@progbits
	.sectionflags	@""
	.align	4
.nv.constant0._ZN2at6native18elementwise_kernelILi128ELi4EZNS0_15gpu_kernel_implINS0_13AUnaryFunctorIN3c104HalfES5_S5_ZZZNS0_20copysign_kernel_cudaERNS_18TensorIteratorBaseEENKUlvE_clEvENKUlvE2_clEvEUlS5_S5_E_EEEEvS7_RKT_EUliE_EEviT1_:
	.zero		1072


//--------------------- .nv.constant0._ZN2at6native27unrolled_elementwise_kernelINS0_13AUnaryFunctorIN3c104HalfES4_S4_ZZZNS0_20copysign_kernel_cudaERNS_18TensorIteratorBaseEENKUlvE_clEvENKUlvE2_clEvEUlS4_S4_E_EESt5arrayIPcLm2EELi4E23TrivialOffsetCalculatorILi1EjESF_NS0_6memory12LoadWithCastILi1EEENSG_13StoreWithCastILi1EEEEEviT_T0_T2_T3_T4_T5_ --------------------------
	.section	.nv.constant0._ZN2at6native27unrolled_elementwise_kernelINS0_13AUnaryFunctorIN3c104HalfES4_S4_ZZZNS0_20copysign_kernel_cudaERNS_18TensorIteratorBaseEENKUlvE_clEvENKUlvE2_clEvEUlS4_S4_E_EESt5arrayIPcLm2EELi4E23TrivialOffsetCalculatorILi1EjESF_NS0_6memory12LoadWithCastILi1EEENSG_13StoreWithCastILi1EEEEEviT_T0_T2_T3_T4_T5_,"a",@progbits
	.sectionflags	@""
	.align	4
.nv.constant0._ZN2at6native27unrolled_elementwise_kernelINS0_13AUnaryFunctorIN3c104HalfES4_S4_ZZZNS0_20copysign_kernel_cudaERNS_18TensorIteratorBaseEENKUlvE_clEvENKUlvE2_clEvEUlS4_S4_E_EESt5arrayIPcLm2EELi4E23TrivialOffsetCalculatorILi1EjESF_NS0_6memory12LoadWithCastILi1EEENSG_13StoreWithCastILi1EEEEEviT_T0_T2_T3_T4_T5_:
	.zero		572


//--------------------- .nv.constant0._ZN2at6native18elementwise_kernelILi128ELi4EZNS0_22gpu_kernel_impl_nocastINS0_13AUnaryFunctorIN3c104HalfES5_S5_ZZZNS0_20copysign_kernel_cudaERNS_18TensorIteratorBaseEENKUlvE_clEvENKUlvE2_clEvEUlS5_S5_E_EEEEvS7_RKT_EUliE_EEviT1_ --------------------------
	.section	.nv.constant0._ZN2at6native18elementwise_kernelILi128ELi4EZNS0_22gpu_kernel_impl_nocastINS0_13AUnaryFunctorIN3c104HalfES5_S5_ZZZNS0_20copysign_kernel_cudaERNS_18TensorIteratorBaseEENKUlvE_clEvENKUlvE2_clEvEUlS5_S5_E_EEEEvS7_RKT_EUliE_EEviT1_,"a",@progbits
	.sectionflags	@""
	.align	4
.nv.constant0._ZN2at6native18elementwise_kernelILi128ELi4EZNS0_22gpu_kernel_impl_nocastINS0_13AUnaryFunctorIN3c104HalfES5_S5_ZZZNS0_20copysign_kernel_cudaERNS_18TensorIteratorBaseEENKUlvE_clEvENKUlvE2_clEvEUlS5_S5_E_EEEEvS7_RKT_EUliE_EEviT1_:
	.zero		1072


//--------------------- .nv.constant0._ZN2at6native27unrolled_elementwise_kernelINS0_13AUnaryFunctorIN3c104HalfES4_S4_ZZZNS0_20copysign_kernel_cudaERNS_18TensorIteratorBaseEENKUlvE_clEvENKUlvE2_clEvEUlS4_S4_E_EESt5arrayIPcLm2EELi4E23TrivialOffsetCalculatorILi1EjESF_NS0_6memory15LoadWithoutCastENSG_16StoreWithoutCastEEEviT_T0_T2_T3_T4_T5_ --------------------------
	.section	.nv.constant0._ZN2at6native27unrolled_elementwise_kernelINS0_13AUnaryFunctorIN3c104HalfES4_S4_ZZZNS0_20copysign_kernel_cudaERNS_18TensorIteratorBaseEENKUlvE_clEvENKUlvE2_clEvEUlS4_S4_E_EESt5arrayIPcLm2EELi4E23TrivialOffsetCalculatorILi1EjESF_NS0_6memory15LoadWithoutCastENSG_16StoreWithoutCastEEEviT_T0_T2_T3_T4_T5_,"a",@progbits
	.sectionflags	@""
	.align	4
.nv.constant0._ZN2at6native27unrolled_elementwise_kernelINS0_13AUnaryFunctorIN3c104HalfES4_S4_ZZZNS0_20copysign_kernel_cudaERNS_18TensorIteratorBaseEENKUlvE_clEvENKUlvE2_clEvEUlS4_S4_E_EESt5arrayIPcLm2EELi4E23TrivialOffsetCalculatorILi1EjESF_NS0_6memory15LoadWithoutCastENSG_16StoreWithoutCastEEEviT_T0_T2_T3_T4_T5_:
	.zero		556


//--------------------- .nv.constant0._ZN2at6native29vectorized_elementwise_kernelILi2ENS0_13AUnaryFunctorIN3c104HalfES4_S4_ZZZNS0_20copysign_kernel_cudaERNS_18TensorIteratorBaseEENKUlvE_clEvENKUlvE2_clEvEUlS4_S4_E_EESt5arrayIPcLm2EEEEviT0_T1_ --------------------------
	.section	.nv.constant0._ZN2at6native29vectorized_elementwise_kernelILi2ENS0_13AUnaryFunctorIN3c104HalfES4_S4_ZZZNS0_20copysign_kernel_cudaERNS_18TensorIteratorBaseEENKUlvE_clEvENKUlvE2_clEvEUlS4_S4_E_EESt5arrayIPcLm2EEEEviT0_T1_,"a",@progbits
	.sectionflags	@""
	.align	4
.nv.constant0._ZN2at6native29vectorized_elementwise_kernelILi2ENS0_13AUnaryFunctorIN3c104HalfES4_S4_ZZZNS0_20copysign_kernel_cudaERNS_18TensorIteratorBaseEENKUlvE_clEvENKUlvE2_clEvEUlS4_S4_E_EESt5arrayIPcLm2EEEEviT0_T1_:
	.zero		552


//--------------------- .nv.constant0._ZN2at6native29vectorized_elementwise_kernelILi4ENS0_13AUnaryFunctorIN3c104HalfES4_S4_ZZZNS0_20copysign_kernel_cudaERNS_18TensorIteratorBaseEENKUlvE_clEvENKUlvE2_clEvEUlS4_S4_E_EESt5arrayIPcLm2EEEEviT0_T1_ --------------------------
	.section	.nv.constant0._ZN2at6native29vectorized_elementwise_kernelILi4ENS0_13AUnaryFunctorIN3c104HalfES4_S4_ZZZNS0_20copysign_kernel_cudaERNS_18TensorIteratorBaseEENKUlvE_clEvENKUlvE2_clEvEUlS4_S4_E_EESt5arrayIPcLm2EEEEviT0_T1_,"a",@progbits
	.sectionflags	@""
	.align	4
.nv.constant0._ZN2at6native29vectorized_elementwise_kernelILi4ENS0_13AUnaryFunctorIN3c104HalfES4_S4_ZZZNS0_20copysign_kernel_cudaERNS_18TensorIteratorBaseEENKUlvE_clEvENKUlvE2_clEvEUlS4_S4_E_EESt5arrayIPcLm2EEEEviT0_T1_:
	.zero		552


//--------------------- .nv.constant0._ZN2at6native29vectorized_elementwise_kernelILi8ENS0_13AUnaryFunctorIN3c104HalfES4_S4_ZZZNS0_20copysign_kernel_cudaERNS_18TensorIteratorBaseEENKUlvE_clEvENKUlvE2_clEvEUlS4_S4_E_EESt5arrayIPcLm2EEEEviT0_T1_ --------------------------
	.section	.nv.constant0._ZN2at6native29vectorized_elementwise_kernelILi8ENS0_13AUnaryFunctorIN3c104HalfES4_S4_ZZZNS0_20copysign_kernel_cudaERNS_18TensorIteratorBaseEENKUlvE_clEvENKUlvE2_clEvEUlS4_S4_E_EESt5arrayIPcLm2EEEEviT0_T1_,"a",@progbits
	.sectionflags	@""
	.align	4
.nv.constant0._ZN2at6native29vectorized_elementwise_kernelILi8ENS0_13AUnaryFunctorIN3c104HalfES4_S4_ZZZNS0_20copysign_kernel_cudaERNS_18TensorIteratorBaseEENKUlvE_clEvENKUlvE2_clEvEUlS4_S4_E_EESt5arrayIPcLm2EEEEviT0_T1_:
	.zero		552


//--------------------- .nv.constant0._ZN2at6native18elementwise_kernelILi128ELi4EZNS0_15gpu_kernel_implINS0_13BinaryFunctorIN3c108BFloat16ES5_S5_ZZZNS0_20copysign_kernel_cudaERNS_18TensorIteratorBaseEENKUlvE_clEvENKUlvE1_clEvEUlS5_S5_E_EEEEvS7_RKT_EUliE_EEviT1_ --------------------------
	.section	.nv.constant0._ZN2at6native18elementwise_kernelILi128ELi4EZNS0_15gpu_kernel_implINS0_13BinaryFunctorIN3c108BFloat16ES5_S5_ZZZNS0_20copysign_kernel_cudaERNS_18TensorIteratorBaseEENKUlvE_clEvENKUlvE1_clEvEUlS5_S5_E_EEEEvS7_RKT_EUliE_EEviT1_,"a",@progbits
	.sectionflags	@""
	.align	4
.nv.constant0._ZN2at6native18elementwise_kernelILi128ELi4EZNS0_15gpu_kernel_implINS0_13BinaryFunctorIN3c108BFloat16ES5_S5_ZZZNS0_20copysign_kernel_cudaERNS_18TensorIteratorBaseEENKUlvE_clEvENKUlvE1_clEvEUlS5_S5_E_EEEEvS7_RKT_EUliE_EEviT1_:
	.zero		1184


//--------------------- .nv.constant0._ZN2at6native27unrolled_elementwise_kernelINS0_13BinaryFunctorIN3c108BFloat16ES4_S4_ZZZNS0_20copysign_kernel_cudaERNS_18TensorIteratorBaseEENKUlvE_clEvENKUlvE1_clEvEUlS4_S4_E_EESt5arrayIPcLm3EELi4E23TrivialOffsetCalculatorILi2EjESE_ILi1EjENS0_6memory12LoadWithCastILi2EEENSH_13StoreWithCastILi1EEEEEviT_T0_T2_T3_T4_T5_ --------------------------
	.section	.nv.constant0._ZN2at6native27unrolled_elementwise_kernelINS0_13BinaryFunctorIN3c108BFloat16ES4_S4_ZZZNS0_20copysign_kernel_cudaERNS_18TensorIteratorBaseEENKUlvE_clEvENKUlvE1_clEvEUlS4_S4_E_EESt5arrayIPcLm3EELi4E23TrivialOffsetCalculatorILi2EjESE_ILi1EjENS0_6memory12LoadWithCastILi2EEENSH_13StoreWithCastILi1EEEEEviT_T0_T2_T3_T4_T5_,"a",@progbits
	.sectionflags	@""
	.align	4
.nv.constant0._ZN2at6native27unrolled_elementwise_kernelINS0_13BinaryFunctorIN3c108BFloat16ES4_S4_ZZZNS0_20copysign_kernel_cudaERNS_18TensorIteratorBaseEENKUlvE_clEvENKUlvE1_clEvEUlS4_S4_E_EESt5arrayIPcLm3EELi4E23TrivialOffsetCalculatorILi2EjESE_ILi1EjENS0_6memory12LoadWithCastILi2EEENSH_13StoreWithCastILi1EEEEEviT_T0_T2_T3_T4_T5_:
	.zero		584


//--------------------- .nv.constant0._ZN2at6native18elementwise_kernelILi128ELi4EZNS0_22gpu_kernel_impl_nocastINS0_13BinaryFunctorIN3c108BFloat16ES5_S5_ZZZNS0_20copysign_kernel_cudaERNS_18TensorIteratorBaseEENKUlvE_clEvENKUlvE1_clEvEUlS5_S5_E_EEEEvS7_RKT_EUliE_EEviT1_ --------------------------
	.section	.nv.constant0._ZN2at6native18elementwise_kernelILi128ELi4EZNS0_22gpu_kernel_impl_nocastINS0_13BinaryFunctorIN3c108BFloat16ES5_S5_ZZZNS0_20copysign_kernel_cudaERNS_18TensorIteratorBaseEENKUlvE_clEvENKUlvE1_clEvEUlS5_S5_E_EEEEvS7_RKT_EUliE_EEviT1_,"a",@progbits
	.sectionflags	@""
	.align	4
.nv.constant0._ZN2at6native18elementwise_kernelILi128ELi4EZNS0_22gpu_kernel_impl_nocastINS0_13BinaryFunctorIN3c108BFloat16ES5_S5_ZZZNS0_20copysign_kernel_cudaERNS_18TensorIteratorBaseEENKUlvE_clEvENKUlvE1_clEvEUlS5_S5_E_EEEEvS7_RKT_EUliE_EEviT1_:
	.zero		1184


//--------------------- .nv.constant0._ZN2at6native27unrolled_elementwise_kernelINS0_13BinaryFunctorIN3c108BFloat16ES4_S4_ZZZNS0_20copysign_kernel_cudaERNS_18TensorIteratorBaseEENKUlvE_clEvENKUlvE1_clEvEUlS4_S4_E_EESt5arrayIPcLm3EELi4E23TrivialOffsetCalculatorILi2EjESE_ILi1EjENS0_6memory15LoadWithoutCastENSH_16StoreWithoutCastEEEviT_T0_T2_T3_T4_T5_ --------------------------
	.section	.nv.constant0._ZN2at6native27unrolled_elementwise_kernelINS0_13BinaryFunctorIN3c108BFloat16ES4_S4_ZZZNS0_20copysign_kernel_cudaERNS_18TensorIteratorBaseEENKUlvE_clEvENKUlvE1_clEvEUlS4_S4_E_EESt5arrayIPcLm3EELi4E23TrivialOffsetCalculatorILi2EjESE_ILi1EjENS0_6memory15LoadWithoutCastENSH_16StoreWithoutCastEEEviT_T0_T2_T3_T4_T5_,"a",@progbits
	.sectionflags	@""
	.align	4
.nv.constant0._ZN2at6native27unrolled_elementwise_kernelINS0_13BinaryFunctorIN3c108BFloat16ES4_S4_ZZZNS0_20copysign_kernel_cudaERNS_18TensorIteratorBaseEENKUlvE_clEvENKUlvE1_clEvEUlS4_S4_E_EESt5arrayIPcLm3EELi4E23TrivialOffsetCalculatorILi2EjESE_ILi1EjENS0_6memory15LoadWithoutCastENSH_16StoreWithoutCastEEEviT_T0_T2_T3_T4_T5_:
	.zero		564


//--------------------- .nv.constant0._ZN2at6native29vectorized_elementwise_kernelILi2ENS0_13BinaryFunctorIN3c108BFloat16ES4_S4_ZZZNS0_20copysign_kernel_cudaERNS_18TensorIteratorBaseEENKUlvE_clEvENKUlvE1_clEvEUlS4_S4_E_EESt5arrayIPcLm3EEEEviT0_T1_ --------------------------
	.section	.nv.constant0._ZN2at6native29vectorized_elementwise_kernelILi2ENS0_13BinaryFunctorIN3c108BFloat16ES4_S4_ZZZNS0_20copysign_kernel_cudaERNS_18TensorIteratorBaseEENKUlvE_clEvENKUlvE1_clEvEUlS4_S4_E_EESt5arrayIPcLm3EEEEviT0_T1_,"a",@progbits
	.sectionflags	@""
	.align	4
.nv.constant0._ZN2at6native29vectorized_elementwise_kernelILi2ENS0_13BinaryFunctorIN3c108BFloat16ES4_S4_ZZZNS0_20copysign_kernel_cudaERNS_18TensorIteratorBaseEENKUlvE_clEvENKUlvE1_clEvEUlS4_S4_E_EESt5arrayIPcLm3EEEEviT0_T1_:
	.zero		560


//--------------------- .nv.constant0._ZN2at6native29vectorized_elementwise_kernelILi4ENS0_13BinaryFunctorIN3c108BFloat16ES4_S4_ZZZNS0_20copysign_kernel_cudaERNS_18TensorIteratorBaseEENKUlvE_clEvENKUlvE1_clEvEUlS4_S4_E_EESt5arrayIPcLm3EEEEviT0_T1_ --------------------------
	.section	.nv.constant0._ZN2at6native29vectorized_elementwise_kernelILi4ENS0_13BinaryFunctorIN3c108BFloat16ES4_S4_ZZZNS0_20copysign_kernel_cudaERNS_18TensorIteratorBaseEENKUlvE_clEvENKUlvE1_clEvEUlS4_S4_E_EESt5arrayIPcLm3EEEEviT0_T1_,"a",@progbits
	.sectionflags	@""
	.align	4
.nv.constant0._ZN2at6native29vectorized_elementwise_kernelILi4ENS0_13BinaryFunctorIN3c108BFloat16ES4_S4_ZZZNS0_20copysign_kernel_cudaERNS_18TensorIteratorBaseEENKUlvE_clEvENKUlvE1_clEvEUlS4_S4_E_EESt5arrayIPcLm3EEEEviT0_T1_:
	.zero		560


//--------------------- .nv.constant0._ZN2at6native29vectorized_elementwise_kernelILi8ENS0_13BinaryFunctorIN3c108BFloat16ES4_S4_ZZZNS0_20copysign_kernel_cudaERNS_18TensorIteratorBaseEENKUlvE_clEvENKUlvE1_clEvEUlS4_S4_E_EESt5arrayIPcLm3EEEEviT0_T1_ --------------------------
	.section	.nv.constant0._ZN2at6native29vectorized_elementwise_kernelILi8ENS0_13BinaryFunctorIN3c108BFloat16ES4_S4_ZZZNS0_20copysign_kernel_cudaERNS_18TensorIteratorBaseEENKUlvE_clEvENKUlvE1_clEvEUlS4_S4_E_EESt5arrayIPcLm3EEEEviT0_T1_,"a",@progbits
	.sectionflags	@""
	.align	4
.nv.constant0._ZN2at6native29vectorized_elementwise_kernelILi8ENS0_13BinaryFunctorIN3c108BFloat16ES4_S4_ZZZNS0_20copysign_kernel_cudaERNS_18TensorIteratorBaseEENKUlvE_clEvENKUlvE1_clEvEUlS4_S4_E_EESt5arrayIPcLm3EEEEviT0_T1_:
	.zero		560


//--------------------- .nv.constant0._ZN2at6native18elementwise_kernelILi128ELi4EZNS0_15gpu_kernel_implINS0_13BUnaryFunctorIN3c108BFloat16ES5_S5_ZZZNS0_20copysign_kernel_cudaERNS_18TensorIteratorBaseEENKUlvE_clEvENKUlvE1_clEvEUlS5_S5_E_EEEEvS7_RKT_EUliE_EEviT1_ --------------------------
	.section	.nv.constant0._ZN2at6native18elementwise_kernelILi128ELi4EZNS0_15gpu_kernel_implINS0_13BUnaryFunctorIN3c108BFloat16ES5_S5_ZZZNS0_20copysign_kernel_cudaERNS_18TensorIteratorBaseEENKUlvE_clEvENKUlvE1_clEvEUlS5_S5_E_EEEEvS7_RKT_EUliE_EEviT1_,"a",@progbits
	.sectionflags	@""
	.align	4
.nv.constant0._ZN2at6native18elementwise_kernelILi128ELi4EZNS0_15gpu_kernel_implINS0_13BUnaryFunctorIN3c108BFloat16ES5_S5_ZZZNS0_20copysign_kernel_cudaERNS_18TensorIteratorBaseEENKUlvE_clEvENKUlvE1_clEvEUlS5_S5_E_EEEEvS7_RKT_EUliE_EEviT1_:
	.zero		1072


//--------------------- .nv.constant0._ZN2at6native27unrolled_elementwise_kernelINS0_13BUnaryFunctorIN3c108BFloat16ES4_S4_ZZZNS0_20copysign_kernel_cudaERNS_18TensorIteratorBaseEENKUlvE_clEvENKUlvE1_clEvEUlS4_S4_E_EESt5arrayIPcLm2EELi4E23TrivialOffsetCalculatorILi1EjESF_NS0_6memory12LoadWithCastILi1EEENSG_13StoreWithCastILi1EEEEEviT_T0_T2_T3_T4_T5_ --------------------------
	.section	.nv.constant0._ZN2at6native27unrolled_elementwise_kernelINS0_13BUnaryFunctorIN3c108BFloat16ES4_S4_ZZZNS0_20copysign_kernel_cudaERNS_18TensorIteratorBaseEENKUlvE_clEvENKUlvE1_clEvEUlS4_S4_E_EESt5arrayIPcLm2EELi4E23TrivialOffsetCalculatorILi1EjESF_NS0_6memory12LoadWithCastILi1EEENSG_13StoreWithCastILi1EEEEEviT_T0_T2_T3_T4_T5_,"a",@progbits
	.sectionflags	@""
	.align	4
.nv.constant0._ZN2at6native27unrolled_elementwise_kernelINS0_13BUnaryFunctorIN3c108BFloat16ES4_S4_ZZZNS0_20copysign_kernel_cudaERNS_18TensorIteratorBaseEENKUlvE_clEvENKUlvE1_clEvEUlS4_S4_E_EESt5arrayIPcLm2EELi4E23TrivialOffsetCalculatorILi1EjESF_NS0_6memory12LoadWithCastILi1EEENSG_13StoreWithCastILi1EEEEEviT_T0_T2_T3_T4_T5_:
	.zero		572


//--------------------- .nv.constant0._ZN2at6native18elementwise_kernelILi128ELi4EZNS0_22gpu_kernel_impl_nocastINS0_13BUnaryFunctorIN3c108BFloat16ES5_S5_ZZZNS0_20copysign_kernel_cudaERNS_18TensorIteratorBaseEENKUlvE_clEvENKUlvE1_clEvEUlS5_S5_E_EEEEvS7_RKT_EUliE_EEviT1_ --------------------------
	.section	.nv.constant0._ZN2at6native18elementwise_kernelILi128ELi4EZNS0_22gpu_kernel_impl_nocastINS0_13BUnaryFunctorIN3c108BFloat16ES5_S5_ZZZNS0_20copysign_kernel_cudaERNS_18TensorIteratorBaseEENKUlvE_clEvENKUlvE1_clEvEUlS5_S5_E_EEEEvS7_RKT_EUliE_EEviT1_,"a",@progbits
	.sectionflags	@""
	.align	4
.nv.constant0._ZN2at6native18elementwise_kernelILi128ELi4EZNS0_22gpu_kernel_impl_nocastINS0_13BUnaryFunctorIN3c108BFloat16ES5_S5_ZZZNS0_20copysign_kernel_cudaERNS_18TensorIteratorBaseEENKUlvE_clEvENKUlvE1_clEvEUlS5_S5_E_EEEEvS7_RKT_EUliE_EEviT1_:
	.zero		1072


//--------------------- .nv.constant0._ZN2at6native27unrolled_elementwise_kernelINS0_13BUnaryFunctorIN3c108BFloat16ES4_S4_ZZZNS0_20copysign_kernel_cudaERNS_18TensorIteratorBaseEENKUlvE_clEvENKUlvE1_clEvEUlS4_S4_E_EESt5arrayIPcLm2EELi4E23TrivialOffsetCalculatorILi1EjESF_NS0_6memory15LoadWithoutCastENSG_16StoreWithoutCastEEEviT_T0_T2_T3_T4_T5_ --------------------------
	.section	.nv.constant0._ZN2at6native27unrolled_elementwise_kernelINS0_13BUnaryFunctorIN3c108BFloat16ES4_S4_ZZZNS0_20copysign_kernel_cudaERNS_18TensorIteratorBaseEENKUlvE_clEvENKUlvE1_clEvEUlS4_S4_E_EESt5arrayIPcLm2EELi4E23TrivialOffsetCalculatorILi1EjESF_NS0_6memory15LoadWithoutCastENSG_16StoreWithoutCastEEEviT_T0_T2_T3_T4_T5_,"a",@progbits
	.sectionflags	@""
	.align	4
.nv.constant0._ZN2at6native27unrolled_elementwise_kernelINS0_13BUnaryFunctorIN3c108BFloat16ES4_S4_ZZZNS0_20copysign_kernel_cudaERNS_18TensorIteratorBaseEENKUlvE_clEvENKUlvE1_clEvEUlS4_S4_E_EESt5arrayIPcLm2EELi4E23TrivialOffsetCalculatorILi1EjESF_NS0_6memory15LoadWithoutCastENSG_16StoreWithoutCastEEEviT_T0_T2_T3_T4_T5_:
	.zero		556


//--------------------- .nv.constant0._ZN2at6native29vectorized_elementwise_kernelILi2ENS0_13BUnaryFunctorIN3c108BFloat16ES4_S4_ZZZNS0_20copysign_kernel_cudaERNS_18TensorIteratorBaseEENKUlvE_clEvENKUlvE1_clEvEUlS4_S4_E_EESt5arrayIPcLm2EEEEviT0_T1_ --------------------------
	.section	.nv.constant0._ZN2at6native29vectorized_elementwise_kernelILi2ENS0_13BUnaryFunctorIN3c108BFloat16ES4_S4_ZZZNS0_20copysign_kernel_cudaERNS_18TensorIteratorBaseEENKUlvE_clEvENKUlvE1_clEvEUlS4_S4_E_EESt5arrayIPcLm2EEEEviT0_T1_,"a",@progbits
	.sectionflags	@""
	.align	4
.nv.constant0._ZN2at6native29vectorized_elementwise_kernelILi2ENS0_13BUnaryFunctorIN3c108BFloat16ES4_S4_ZZZNS0_20copysign_kernel_cudaERNS_18TensorIteratorBaseEENKUlvE_clEvENKUlvE1_clEvEUlS4_S4_E_EESt5arrayIPcLm2EEEEviT0_T1_:
	.zero		552


//--------------------- .nv.constant0._ZN2at6native29vectorized_elementwise_kernelILi4ENS0_13BUnaryFunctorIN3c108BFloat16ES4_S4_ZZZNS0_20copysign_kernel_cudaERNS_18TensorIteratorBaseEENKUlvE_clEvENKUlvE1_clEvEUlS4_S4_E_EESt5arrayIPcLm2EEEEviT0_T1_ --------------------------
	.section	.nv.constant0._ZN2at6native29vectorized_elementwise_kernelILi4ENS0_13BUnaryFunctorIN3c108BFloat16ES4_S4_ZZZNS0_20copysign_kernel_cudaERNS_18TensorIteratorBaseEENKUlvE_clEvENKUlvE1_clEvEUlS4_S4_E_EESt5arrayIPcLm2EEEEviT0_T1_,"a",@progbits
	.sectionflags	@""
	.align	4
.nv.constant0._ZN2at6native29vectorized_elementwise_kernelILi4ENS0_13BUnaryFunctorIN3c108BFloat16ES4_S4_ZZZNS0_20copysign_kernel_cudaERNS_18TensorIteratorBaseEENKUlvE_clEvENKUlvE1_clEvEUlS4_S4_E_EESt5arrayIPcLm2EEEEviT0_T1_:
	.zero		552


//--------------------- .nv.constant0._ZN2at6native29vectorized_elementwise_kernelILi8ENS0_13BUnaryFunctorIN3c108BFloat16ES4_S4_ZZZNS0_20copysign_kernel_cudaERNS_18TensorIteratorBaseEENKUlvE_clEvENKUlvE1_clEvEUlS4_S4_E_EESt5arrayIPcLm2EEEEviT0_T1_ --------------------------
	.section	.nv.constant0._ZN2at6native29vectorized_elementwise_kernelILi8ENS0_13BUnaryFunctorIN3c108BFloat16ES4_S4_ZZZNS0_20copysign_kernel_cudaERNS_18TensorIteratorBaseEENKUlvE_clEvENKUlvE1_clEvEUlS4_S4_E_EESt5arrayIPcLm2EEEEviT0_T1_,"a",@progbits
	.sectionflags	@""
	.align	4
.nv.constant0._ZN2at6native29vectorized_elementwise_kernelILi8ENS0_13BUnaryFunctorIN3c108BFloat16ES4_S4_ZZZNS0_20copysign_kernel_cudaERNS_18TensorIteratorBaseEENKUlvE_clEvENKUlvE1_clEvEUlS4_S4_E_EESt5arrayIPcLm2EEEEviT0_T1_:
	.zero		552


//--------------------- .nv.constant0._ZN2at6native18elementwise_kernelILi128ELi4EZNS0_15gpu_kernel_implINS0_13AUnaryFunctorIN3c108BFloat16ES5_S5_ZZZNS0_20copysign_kernel_cudaERNS_18TensorIteratorBaseEENKUlvE_clEvENKUlvE1_clEvEUlS5_S5_E_EEEEvS7_RKT_EUliE_EEviT1_ --------------------------
	.section	.nv.constant0._ZN2at6native18elementwise_kernelILi128ELi4EZNS0_15gpu_kernel_implINS0_13AUnaryFunctorIN3c108BFloat16ES5_S5_ZZZNS0_20copysign_kernel_cudaERNS_18TensorIteratorBaseEENKUlvE_clEvENKUlvE1_clEvEUlS5_S5_E_EEEEvS7_RKT_EUliE_EEviT1_,"a",@progbits
	.sectionflags	@""
	.align	4
.nv.constant0._ZN2at6native18elementwise_kernelILi128ELi4EZNS0_15gpu_kernel_implINS0_13AUnaryFunctorIN3c108BFloat16ES5_S5_ZZZNS0_20copysign_kernel_cudaERNS_18TensorIteratorBaseEENKUlvE_clEvENKUlvE1_clEvEUlS5_S5_E_EEEEvS7_RKT_EUliE_EEviT1_:
	.zero		1072


//--------------------- .nv.constant0._ZN2at6native27unrolled_elementwise_kernelINS0_13AUnaryFunctorIN3c108BFloat16ES4_S4_ZZZNS0_20copysign_kernel_cudaERNS_18TensorIteratorBaseEENKUlvE_clEvENKUlvE1_clEvEUlS4_S4_E_EESt5arrayIPcLm2EELi4E23TrivialOffsetCalculatorILi1EjESF_NS0_6memory12LoadWithCastILi1EEENSG_13StoreWithCastILi1EEEEEviT_T0_T2_T3_T4_T5_ --------------------------
	.section	.nv.constant0._ZN2at6native27unrolled_elementwise_kernelINS0_13AUnaryFunctorIN3c108BFloat16ES4_S4_ZZZNS0_20copysign_kernel_cudaERNS_18TensorIteratorBaseEENKUlvE_clEvENKUlvE1_clEvEUlS4_S4_E_EESt5arrayIPcLm2EELi4E23TrivialOffsetCalculatorILi1EjESF_NS0_6memory12LoadWithCastILi1EEENSG_13StoreWithCastILi1EEEEEviT_T0_T2_T3_T4_T5_,"a",@progbits
	.sectionflags	@""
	.align	4
.nv.constant0._ZN2at6native27unrolled_elementwise_kernelINS0_13AUnaryFunctorIN3c108BFloat16ES4_S4_ZZZNS0_20copysign_kernel_cudaERNS_18TensorIteratorBaseEENKUlvE_clEvENKUlvE1_clEvEUlS4_S4_E_EESt5arrayIPcLm2EELi4E23TrivialOffsetCalculatorILi1EjESF_NS0_6memory12LoadWithCastILi1EEENSG_13StoreWithCastILi1EEEEEviT_T0_T2_T3_T4_T5_:
	.zero		572


//--------------------- .nv.constant0._ZN2at6native18elementwise_kernelILi128ELi4EZNS0_22gpu_kernel_impl_nocastINS0_13AUnaryFunctorIN3c108BFloat16ES5_S5_ZZZNS0_20copysign_kernel_cudaERNS_18TensorIteratorBaseEENKUlvE_clEvENKUlvE1_clEvEUlS5_S5_E_EEEEvS7_RKT_EUliE_EEviT1_ --------------------------
	.section	.nv.constant0._ZN2at6native18elementwise_kernelILi128ELi4EZNS0_22gpu_kernel_impl_nocastINS0_13AUnaryFunctorIN3c108BFloat16ES5_S5_ZZZNS0_20copysign_kernel_cudaERNS_18TensorIteratorBaseEENKUlvE_clEvENKUlvE1_clEvEUlS5_S5_E_EEEEvS7_RKT_EUliE_EEviT1_,"a",@progbits
	.sectionflags	@""
	.align	4
.nv.constant0._ZN2at6native18elementwise_kernelILi128ELi4EZNS0_22gpu_kernel_impl_nocastINS0_13AUnaryFunctorIN3c108BFloat16ES5_S5_ZZZNS0_20copysign_kernel_cudaERNS_18TensorIteratorBaseEENKUlvE_clEvENKUlvE1_clEvEUlS5_S5_E_EEEEvS7_RKT_EUliE_EEviT1_:
	.zero		1072


//--------------------- .nv.constant0._ZN2at6native27unrolled_elementwise_kernelINS0_13AUnaryFunctorIN3c108BFloat16ES4_S4_ZZZNS0_20copysign_kernel_cudaERNS_18TensorIteratorBaseEENKUlvE_clEvENKUlvE1_clEvEUlS4_S4_E_EESt5arrayIPcLm2EELi4E23TrivialOffsetCalculatorILi1EjESF_NS0_6memory15LoadWithoutCastENSG_16StoreWithoutCastEEEviT_T0_T2_T3_T4_T5_ --------------------------
	.section	.nv.constant0._ZN2at6native27unrolled_elementwise_kernelINS0_13AUnaryFunctorIN3c108BFloat16ES4_S4_ZZZNS0_20copysign_kernel_cudaERNS_18TensorIteratorBaseEENKUlvE_clEvENKUlvE1_clEvEUlS4_S4_E_EESt5arrayIPcLm2EELi4E23TrivialOffsetCalculatorILi1EjESF_NS0_6memory15LoadWithoutCastENSG_16StoreWithoutCastEEEviT_T0_T2_T3_T4_T5_,"a",@progbits
	.sectionflags	@""
	.align	4
.nv.constant0._ZN2at6native27unrolled_elementwise_kernelINS0_13AUnaryFunctorIN3c108BFloat16ES4_S4_ZZZNS0_20copysign_kernel_cudaERNS_18TensorIteratorBaseEENKUlvE_clEvENKUlvE1_clEvEUlS4_S4_E_EESt5arrayIPcLm2EELi4E23TrivialOffsetCalculatorILi1EjESF_NS0_6memory15LoadWithoutCastENSG_16StoreWithoutCastEEEviT_T0_T2_T3_T4_T5_:
	.zero		556


//--------------------- .nv.constant0._ZN2at6native29vectorized_elementwise_kernelILi2ENS0_13AUnaryFunctorIN3c108BFloat16ES4_S4_ZZZNS0_20copysign_kernel_cudaERNS_18TensorIteratorBaseEENKUlvE_clEvENKUlvE1_clEvEUlS4_S4_E_EESt5arrayIPcLm2EEEEviT0_T1_ --------------------------
	.section	.nv.constant0._ZN2at6native29vectorized_elementwise_kernelILi2ENS0_13AUnaryFunctorIN3c108BFloat16ES4_S4_ZZZNS0_20copysign_kernel_cudaERNS_18TensorIteratorBaseEENKUlvE_clEvENKUlvE1_clEvEUlS4_S4_E_EESt5arrayIPcLm2EEEEviT0_T1_,"a",@progbits
	.sectionflags	@""
	.align	4
.nv.constant0._ZN2at6native29vectorized_elementwise_kernelILi2ENS0_13AUnaryFunctorIN3c108BFloat16ES4_S4_ZZZNS0_20copysign_kernel_cudaERNS_18TensorIteratorBaseEENKUlvE_clEvENKUlvE1_clEvEUlS4_S4_E_EESt5arrayIPcLm2EEEEviT0_T1_:
	.zero		552


//--------------------- .nv.constant0._ZN2at6native29vectorized_elementwise_kernelILi4ENS0_13AUnaryFunctorIN3c108BFloat16ES4_S4_ZZZNS0_20copysign_kernel_cudaERNS_18TensorIteratorBaseEENKUlvE_clEvENKUlvE1_clEvEUlS4_S4_E_EESt5arrayIPcLm2EEEEviT0_T1_ --------------------------
	.section	.nv.constant0._ZN2at6native29vectorized_elementwise_kernelILi4ENS0_13AUnaryFunctorIN3c108BFloat16ES4_S4_ZZZNS0_20copysign_kernel_cudaERNS_18TensorIteratorBaseEENKUlvE_clEvENKUlvE1_clEvEUlS4_S4_E_EESt5arrayIPcLm2EEEEviT0_T1_,"a",@progbits
	.sectionflags	@""
	.align	4
.nv.constant0._ZN2at6native29vectorized_elementwise_kernelILi4ENS0_13AUnaryFunctorIN3c108BFloat16ES4_S4_ZZZNS0_20copysign_kernel_cudaERNS_18TensorIteratorBaseEENKUlvE_clEvENKUlvE1_clEvEUlS4_S4_E_EESt5arrayIPcLm2EEEEviT0_T1_:
	.zero		552


//--------------------- .nv.constant0._ZN2at6native29vectorized_elementwise_kernelILi8ENS0_13AUnaryFunctorIN3c108BFloat16ES4_S4_ZZZNS0_20copysign_kernel_cudaERNS_18TensorIteratorBaseEENKUlvE_clEvENKUlvE1_clEvEUlS4_S4_E_EESt5arrayIPcLm2EEEEviT0_T1_ --------------------------
	.section	.nv.constant0._ZN2at6native29vectorized_elementwise_kernelILi8ENS0_13AUnaryFunctorIN3c108BFloat16ES4_S4_ZZZNS0_20copysign_kernel_cudaERNS_18TensorIteratorBaseEENKUlvE_clEvENKUlvE1_clEvEUlS4_S4_E_EESt5arrayIPcLm2EEEEviT0_T1_,"a",@progbits
	.sectionflags	@""
	.align	4
.nv.constant0._ZN2at6native29vectorized_elementwise_kernelILi8ENS0_13AUnaryFunctorIN3c108BFloat16ES4_S4_ZZZNS0_20copysign_kernel_cudaERNS_18TensorIteratorBaseEENKUlvE_clEvENKUlvE1_clEvEUlS4_S4_E_EESt5arrayIPcLm2EEEEviT0_T1_:
	.zero		552


//--------------------- .nv.constant0._ZN2at6native18elementwise_kernelILi128ELi4EZNS0_15gpu_kernel_implINS0_13BinaryFunctorIfffZZZNS0_20copysign_kernel_cudaERNS_18TensorIteratorBaseEENKUlvE_clEvENKUlvE0_clEvEUlffE_EEEEvS5_RKT_EUliE_EEviT1_ --------------------------
	.section	.nv.constant0._ZN2at6native18elementwise_kernelILi128ELi4EZNS0_15gpu_kernel_implINS0_13BinaryFunctorIfffZZZNS0_20copysign_kernel_cudaERNS_18TensorIteratorBaseEENKUlvE_clEvENKUlvE0_clEvEUlffE_EEEEvS5_RKT_EUliE_EEviT1_,"a",@progbits
	.sectionflags	@""
	.align	4
.nv.constant0._ZN2at6native18elementwise_kernelILi128ELi4EZNS0_15gpu_kernel_implINS0_13BinaryFunctorIfffZZZNS0_20copysign_kernel_cudaERNS_18TensorIteratorBaseEENKUlvE_clEvENKUlvE0_clEvEUlffE_EEEEvS5_RKT_EUliE_EEviT1_:
	.zero		1184


//--------------------- .nv.constant0._ZN2at6native27unrolled_elementwise_kernelINS0_13BinaryFunctorIfffZZZNS0_20copysign_kernel_cudaERNS_18TensorIteratorBaseEENKUlvE_clEvENKUlvE0_clEvEUlffE_EESt5arrayIPcLm3EELi4E23TrivialOffsetCalculatorILi2EjESC_ILi1EjENS0_6memory12LoadWithCastILi2EEENSF_13StoreWithCastILi1EEEEEviT_T0_T2_T3_T4_T5_ --------------------------
	.section	.nv.constant0._ZN2at6native27unrolled_elementwise_kernelINS0_13BinaryFunctorIfffZZZNS0_20copysign_kernel_cudaERNS_18TensorIteratorBaseEENKUlvE_clEvENKUlvE0_clEvEUlffE_EESt5arrayIPcLm3EELi4E23TrivialOffsetCalculatorILi2EjESC_ILi1EjENS0_6memory12LoadWithCastILi2EEENSF_13StoreWithCastILi1EEEEEviT_T0_T2_T3_T4_T5_,"a",@progbits
	.sectionflags	@""
	.align	4
.nv.constant0._ZN2at6native27unrolled_elementwise_kernelINS0_13BinaryFunctorIfffZZZNS0_20copysign_kernel_cudaERNS_18TensorIteratorBaseEENKUlvE_clEvENKUlvE0_clEvEUlffE_EESt5arrayIPcLm3EELi4E23TrivialOffsetCalculatorILi2EjESC_ILi1EjENS0_6memory12LoadWithCastILi2EEENSF_13StoreWithCastILi1EEEEEviT_T0_T2_T3_T4_T5_:
	.zero		584


//--------------------- .nv.constant0._ZN2at6native18elementwise_kernelILi128ELi2EZNS0_22gpu_kernel_impl_nocastINS0_13BinaryFunctorIfffZZZNS0_20copysign_kernel_cudaERNS_18TensorIteratorBaseEENKUlvE_clEvENKUlvE0_clEvEUlffE_EEEEvS5_RKT_EUliE_EEviT1_ --------------------------
	.section	.nv.constant0._ZN2at6native18elementwise_kernelILi128ELi2EZNS0_22gpu_kernel_impl_nocastINS0_13BinaryFunctorIfffZZZNS0_20copysign_kernel_cudaERNS_18TensorIteratorBaseEENKUlvE_clEvENKUlvE0_clEvEUlffE_EEEEvS5_RKT_EUliE_EEviT1_,"a",@progbits
	.sectionflags	@""
	.align	4
.nv.constant0._ZN2at6native18elementwise_kernelILi128ELi2EZNS0_22gpu_kernel_impl_nocastINS0_13BinaryFunctorIfffZZZNS0_20copysign_kernel_cudaERNS_18TensorIteratorBaseEENKUlvE_clEvENKUlvE0_clEvEUlffE_EEEEvS5_RKT_EUliE_EEviT1_:
	.zero		1184


//--------------------- .nv.constant0._ZN2at6native27unrolled_elementwise_kernelINS0_13BinaryFunctorIfffZZZNS0_20copysign_kernel_cudaERNS_18TensorIteratorBaseEENKUlvE_clEvENKUlvE0_clEvEUlffE_EESt5arrayIPcLm3EELi4E23TrivialOffsetCalculatorILi2EjESC_ILi1EjENS0_6memory15LoadWithoutCastENSF_16StoreWithoutCastEEEviT_T0_T2_T3_T4_T5_ --------------------------
	.section	.nv.constant0._ZN2at6native27unrolled_elementwise_kernelINS0_13BinaryFunctorIfffZZZNS0_20copysign_kernel_cudaERNS_18TensorIteratorBaseEENKUlvE_clEvENKUlvE0_clEvEUlffE_EESt5arrayIPcLm3EELi4E23TrivialOffsetCalculatorILi2EjESC_ILi1EjENS0_6memory15LoadWithoutCastENSF_16StoreWithoutCastEEEviT_T0_T2_T3_T4_T5_,"a",@progbits
	.sectionflags	@""
	.align	4
.nv.constant0._ZN2at6native27unrolled_elementwise_kernelINS0_13BinaryFunctorIfffZZZNS0_20copysign_kernel_cudaERNS_18TensorIteratorBaseEENKUlvE_clEvENKUlvE0_clEvEUlffE_EESt5arrayIPcLm3EELi4E23TrivialOffsetCalculatorILi2EjESC_ILi1EjENS0_6memory15LoadWithoutCastENSF_16StoreWithoutCastEEEviT_T0_T2_T3_T4_T5_:
	.zero		564


//--------------------- .nv.constant0._ZN2at6native29vectorized_elementwise_kernelILi2ENS0_13BinaryFunctorIfffZZZNS0_20copysign_kernel_cudaERNS_18TensorIteratorBaseEENKUlvE_clEvENKUlvE0_clEvEUlffE_EESt5arrayIPcLm3EEEEviT0_T1_ --------------------------
	.section	.nv.constant0._ZN2at6native29vectorized_elementwise_kernelILi2ENS0_13BinaryFunctorIfffZZZNS0_20copysign_kernel_cudaERNS_18TensorIteratorBaseEENKUlvE_clEvENKUlvE0_clEvEUlffE_EESt5arrayIPcLm3EEEEviT0_T1_,"a",@progbits
	.sectionflags	@""
	.align	4
.nv.constant0._ZN2at6native29vectorized_elementwise_kernelILi2ENS0_13BinaryFunctorIfffZZZNS0_20copysign_kernel_cudaERNS_18TensorIteratorBaseEENKUlvE_clEvENKUlvE0_clEvEUlffE_EESt5arrayIPcLm3EEEEviT0_T1_:
	.zero		560


//--------------------- .nv.constant0._ZN2at6native29vectorized_elementwise_kernelILi4ENS0_13BinaryFunctorIfffZZZNS0_20copysign_kernel_cudaERNS_18TensorIteratorBaseEENKUlvE_clEvENKUlvE0_clEvEUlffE_EESt5arrayIPcLm3EEEEviT0_T1_ --------------------------
	.section	.nv.constant0._ZN2at6native29vectorized_elementwise_kernelILi4ENS0_13BinaryFunctorIfffZZZNS0_20copysign_kernel_cudaERNS_18TensorIteratorBaseEENKUlvE_clEvENKUlvE0_clEvEUlffE_EESt5arrayIPcLm3EEEEviT0_T1_,"a",@progbits
	.sectionflags	@""
	.align	4
.nv.constant0._ZN2at6native29vectorized_elementwise_kernelILi4ENS0_13BinaryFunctorIfffZZZNS0_20copysign_kernel_cudaERNS_18TensorIteratorBaseEENKUlvE_clEvENKUlvE0_clEvEUlffE_EESt5arrayIPcLm3EEEEviT0_T1_:
	.zero		560


//--------------------- .nv.constant0._ZN2at6native29vectorized_elementwise_kernelILi8ENS0_13BinaryFunctorIfffZZZNS0_20copysign_kernel_cudaERNS_18TensorIteratorBaseEENKUlvE_clEvENKUlvE0_clEvEUlffE_EESt5arrayIPcLm3EEEEviT0_T1_ --------------------------
	.section	.nv.constant0._ZN2at6native29vectorized_elementwise_kernelILi8ENS0_13BinaryFunctorIfffZZZNS0_20copysign_kernel_cudaERNS_18TensorIteratorBaseEENKUlvE_clEvENKUlvE0_clEvEUlffE_EESt5arrayIPcLm3EEEEviT0_T1_,"a",@progbits
	.sectionflags	@""
	.align	4
.nv.constant0._ZN2at6native29vectorized_elementwise_kernelILi8ENS0_13BinaryFunctorIfffZZZNS0_20copysign_kernel_cudaERNS_18TensorIteratorBaseEENKUlvE_clEvENKUlvE0_clEvEUlffE_EESt5arrayIPcLm3EEEEviT0_T1_:
	.zero		560


//--------------------- .nv.constant0._ZN2at6native18elementwise_kernelILi128ELi4EZNS0_15gpu_kernel_implINS0_13BUnaryFunctorIfffZZZNS0_20copysign_kernel_cudaERNS_18TensorIteratorBaseEENKUlvE_clEvENKUlvE0_clEvEUlffE_EEEEvS5_RKT_EUliE_EEviT1_ --------------------------
	.section	.nv.constant0._ZN2at6native18elementwise_kernelILi128ELi4EZNS0_15gpu_kernel_implINS0_13BUnaryFunctorIfffZZZNS0_20copysign_kernel_cudaERNS_18TensorIteratorBaseEENKUlvE_clEvENKUlvE0_clEvEUlffE_EEEEvS5_RKT_EUliE_EEviT1_,"a",@progbits
	.sectionflags	@""
	.align	4
.nv.constant0._ZN2at6native18elementwise_kernelILi128ELi4EZNS0_15gpu_kernel_implINS0_13BUnaryFunctorIfffZZZNS0_20copysign_kernel_cudaERNS_18TensorIteratorBaseEENKUlvE_clEvENKUlvE0_clEvEUlffE_EEEEvS5_RKT_EUliE_EEviT1_:
	.zero		1080


//--------------------- .nv.constant0._ZN2at6native27unrolled_elementwise_kernelINS0_13BUnaryFunctorIfffZZZNS0_20copysign_kernel_cudaERNS_18TensorIteratorBaseEENKUlvE_clEvENKUlvE0_clEvEUlffE_EESt5arrayIPcLm2EELi4E23TrivialOffsetCalculatorILi1EjESD_NS0_6memory12LoadWithCastILi1EEENSE_13StoreWithCastILi1EEEEEviT_T0_T2_T3_T4_T5_ --------------------------
	.section	.nv.constant0._ZN2at6native27unrolled_elementwise_kernelINS0_13BUnaryFunctorIfffZZZNS0_20copysign_kernel_cudaERNS_18TensorIteratorBaseEENKUlvE_clEvENKUlvE0_clEvEUlffE_EESt5arrayIPcLm2EELi4E23TrivialOffsetCalculatorILi1EjESD_NS0_6memory12LoadWithCastILi1EEENSE_13StoreWithCastILi1EEEEEviT_T0_T2_T3_T4_T5_,"a",@progbits
	.sectionflags	@""
	.align	4
.nv.constant0._ZN2at6native27unrolled_elementwise_kernelINS0_13BUnaryFunctorIfffZZZNS0_20copysign_kernel_cudaERNS_18TensorIteratorBaseEENKUlvE_clEvENKUlvE0_clEvEUlffE_EESt5arrayIPcLm2EELi4E23TrivialOffsetCalculatorILi1EjESD_NS0_6memory12LoadWithCastILi1EEENSE_13StoreWithCastILi1EEEEEviT_T0_T2_T3_T4_T5_:
	.zero		580


//--------------------- .nv.constant0._ZN2at6native18elementwise_kernelILi128ELi2EZNS0_22gpu_kernel_impl_nocastINS0_13BUnaryFunctorIfffZZZNS0_20copysign_kernel_cudaERNS_18TensorIteratorBaseEENKUlvE_clEvENKUlvE0_clEvEUlffE_EEEEvS5_RKT_EUliE_EEviT1_ --------------------------
	.section	.nv.constant0._ZN2at6native18elementwise_kernelILi128ELi2EZNS0_22gpu_kernel_impl_nocastINS0_13BUnaryFunctorIfffZZZNS0_20copysign_kernel_cudaERNS_18TensorIteratorBaseEENKUlvE_clEvENKUlvE0_clEvEUlffE_EEEEvS5_RKT_EUliE_EEviT1_,"a",@progbits
	.sectionflags	@""
	.align	4
.nv.constant0._ZN2at6native18elementwise_kernelILi128ELi2EZNS0_22gpu_kernel_impl_nocastINS0_13BUnaryFunctorIfffZZZNS0_20copysign_kernel_cudaERNS_18TensorIteratorBaseEENKUlvE_clEvENKUlvE0_clEvEUlffE_EEEEvS5_RKT_EUliE_EEviT1_:
	.zero		1072


//--------------------- .nv.constant0._ZN2at6native27unrolled_elementwise_kernelINS0_13BUnaryFunctorIfffZZZNS0_20copysign_kernel_cudaERNS_18TensorIteratorBaseEENKUlvE_clEvENKUlvE0_clEvEUlffE_EESt5arrayIPcLm2EELi4E23TrivialOffsetCalculatorILi1EjESD_NS0_6memory15LoadWithoutCastENSE_16StoreWithoutCastEEEviT_T0_T2_T3_T4_T5_ --------------------------
	.section	.nv.constant0._ZN2at6native27unrolled_elementwise_kernelINS0_13BUnaryFunctorIfffZZZNS0_20copysign_kernel_cudaERNS_18TensorIteratorBaseEENKUlvE_clEvENKUlvE0_clEvEUlffE_EESt5arrayIPcLm2EELi4E23TrivialOffsetCalculatorILi1EjESD_NS0_6memory15LoadWithoutCastENSE_16StoreWithoutCastEEEviT_T0_T2_T3_T4_T5_,"a",@progbits
	.sectionflags	@""
	.align	4
.nv.constant0._ZN2at6native27unrolled_elementwise_kernelINS0_13BUnaryFunctorIfffZZZNS0_20copysign_kernel_cudaERNS_18TensorIteratorBaseEENKUlvE_clEvENKUlvE0_clEvEUlffE_EESt5arrayIPcLm2EELi4E23TrivialOffsetCalculatorILi1EjESD_NS0_6memory15LoadWithoutCastENSE_16StoreWithoutCastEEEviT_T0_T2_T3_T4_T5_:
	.zero		564


//--------------------- .nv.constant0._ZN2at6native29vectorized_elementwise_kernelILi2ENS0_13BUnaryFunctorIfffZZZNS0_20copysign_kernel_cudaERNS_18TensorIteratorBaseEENKUlvE_clEvENKUlvE0_clEvEUlffE_EESt5arrayIPcLm2EEEEviT0_T1_ --------------------------
	.section	.nv.constant0._ZN2at6native29vectorized_elementwise_kernelILi2ENS0_13BUnaryFunctorIfffZZZNS0_20copysign_kernel_cudaERNS_18TensorIteratorBaseEENKUlvE_clEvENKUlvE0_clEvEUlffE_EESt5arrayIPcLm2EEEEviT0_T1_,"a",@progbits
	.sectionflags	@""
	.align	4
.nv.constant0._ZN2at6native29vectorized_elementwise_kernelILi2ENS0_13BUnaryFunctorIfffZZZNS0_20copysign_kernel_cudaERNS_18TensorIteratorBaseEENKUlvE_clEvENKUlvE0_clEvEUlffE_EESt5arrayIPcLm2EEEEviT0_T1_:
	.zero		560


//--------------------- .nv.constant0._ZN2at6native29vectorized_elementwise_kernelILi4ENS0_13BUnaryFunctorIfffZZZNS0_20copysign_kernel_cudaERNS_18TensorIteratorBaseEENKUlvE_clEvENKUlvE0_clEvEUlffE_EESt5arrayIPcLm2EEEEviT0_T1_ --------------------------
	.section	.nv.constant0._ZN2at6native29vectorized_elementwise_kernelILi4ENS0_13BUnaryFunctorIfffZZZNS0_20copysign_kernel_cudaERNS_18TensorIteratorBaseEENKUlvE_clEvENKUlvE0_clEvEUlffE_EESt5arrayIPcLm2EEEEviT0_T1_,"a",@progbits
	.sectionflags	@""
	.align	4
.nv.constant0._ZN2at6native29vectorized_elementwise_kernelILi4ENS0_13BUnaryFunctorIfffZZZNS0_20copysign_kernel_cudaERNS_18TensorIteratorBaseEENKUlvE_clEvENKUlvE0_clEvEUlffE_EESt5arrayIPcLm2EEEEviT0_T1_:
	.zero		560


//--------------------- .nv.constant0._ZN2at6native29vectorized_elementwise_kernelILi8ENS0_13BUnaryFunctorIfffZZZNS0_20copysign_kernel_cudaERNS_18TensorIteratorBaseEENKUlvE_clEvENKUlvE0_clEvEUlffE_EESt5arrayIPcLm2EEEEviT0_T1_ --------------------------
	.section	.nv.constant0._ZN2at6native29vectorized_elementwise_kernelILi8ENS0_13BUnaryFunctorIfffZZZNS0_20copysign_kernel_cudaERNS_18TensorIteratorBaseEENKUlvE_clEvENKUlvE0_clEvEUlffE_EESt5arrayIPcLm2EEEEviT0_T1_,"a",@progbits
	.sectionflags	@""
	.align	4
.nv.constant0._ZN2at6native29vectorized_elementwise_kernelILi8ENS0_13BUnaryFunctorIfffZZZNS0_20copysign_kernel_cudaERNS_18TensorIteratorBaseEENKUlvE_clEvENKUlvE0_clEvEUlffE_EESt5arrayIPcLm2EEEEviT0_T1_:
	.zero		560


//--------------------- .nv.constant0._ZN2at6native18elementwise_kernelILi128ELi4EZNS0_15gpu_kernel_implINS0_13AUnaryFunctorIfffZZZNS0_20copysign_kernel_cudaERNS_18TensorIteratorBaseEENKUlvE_clEvENKUlvE0_clEvEUlffE_EEEEvS5_RKT_EUliE_EEviT1_ --------------------------
	.section	.nv.constant0._ZN2at6native18elementwise_kernelILi128ELi4EZNS0_15gpu_kernel_implINS0_13AUnaryFunctorIfffZZZNS0_20copysign_kernel_cudaERNS_18TensorIteratorBaseEENKUlvE_clEvENKUlvE0_clEvEUlffE_EEEEvS5_RKT_EUliE_EEviT1_,"a",@progbits
	.sectionflags	@""
	.align	4
.nv.constant0._ZN2at6native18elementwise_kernelILi128ELi4EZNS0_15gpu_kernel_implINS0_13AUnaryFunctorIfffZZZNS0_20copysign_kernel_cudaERNS_18TensorIteratorBaseEENKUlvE_clEvENKUlvE0_clEvEUlffE_EEEEvS5_RKT_EUliE_EEviT1_:
	.zero		1080


//--------------------- .nv.constant0._ZN2at6native27unrolled_elementwise_kernelINS0_13AUnaryFunctorIfffZZZNS0_20copysign_kernel_cudaERNS_18TensorIteratorBaseEENKUlvE_clEvENKUlvE0_clEvEUlffE_EESt5arrayIPcLm2EELi4E23TrivialOffsetCalculatorILi1EjESD_NS0_6memory12LoadWithCastILi1EEENSE_13StoreWithCastILi1EEEEEviT_T0_T2_T3_T4_T5_ --------------------------
	.section	.nv.constant0._ZN2at6native27unrolled_elementwise_kernelINS0_13AUnaryFunctorIfffZZZNS0_20copysign_kernel_cudaERNS_18TensorIteratorBaseEENKUlvE_clEvENKUlvE0_clEvEUlffE_EESt5arrayIPcLm2EELi4E23TrivialOffsetCalculatorILi1EjESD_NS0_6memory12LoadWithCastILi1EEENSE_13StoreWithCastILi1EEEEEviT_T0_T2_T3_T4_T5_,"a",@progbits
	.sectionflags	@""
	.align	4
.nv.constant0._ZN2at6native27unrolled_elementwise_kernelINS0_13AUnaryFunctorIfffZZZNS0_20copysign_kernel_cudaERNS_18TensorIteratorBaseEENKUlvE_clEvENKUlvE0_clEvEUlffE_EESt5arrayIPcLm2EELi4E23TrivialOffsetCalculatorILi1EjESD_NS0_6memory12LoadWithCastILi1EEENSE_13StoreWithCastILi1EEEEEviT_T0_T2_T3_T4_T5_:
	.zero		580


//--------------------- .nv.constant0._ZN2at6native18elementwise_kernelILi128ELi2EZNS0_22gpu_kernel_impl_nocastINS0_13AUnaryFunctorIfffZZZNS0_20copysign_kernel_cudaERNS_18TensorIteratorBaseEENKUlvE_clEvENKUlvE0_clEvEUlffE_EEEEvS5_RKT_EUliE_EEviT1_ --------------------------
	.section	.nv.constant0._ZN2at6native18elementwise_kernelILi128ELi2EZNS0_22gpu_kernel_impl_nocastINS0_13AUnaryFunctorIfffZZZNS0_20copysign_kernel_cudaERNS_18TensorIteratorBaseEENKUlvE_clEvENKUlvE0_clEvEUlffE_EEEEvS5_RKT_EUliE_EEviT1_,"a",@progbits
	.sectionflags	@""
	.align	4
.nv.constant0._ZN2at6native18elementwise_kernelILi128ELi2EZNS0_22gpu_kernel_impl_nocastINS0_13AUnaryFunctorIfffZZZNS0_20copysign_kernel_cudaERNS_18TensorIteratorBaseEENKUlvE_clEvENKUlvE0_clEvEUlffE_EEEEvS5_RKT_EUliE_EEviT1_:
	.zero		1072


//--------------------- .nv.constant0._ZN2at6native27unrolled_elementwise_kernelINS0_13AUnaryFunctorIfffZZZNS0_20copysign_kernel_cudaERNS_18TensorIteratorBaseEENKUlvE_clEvENKUlvE0_clEvEUlffE_EESt5arrayIPcLm2EELi4E23TrivialOffsetCalculatorILi1EjESD_NS0_6memory15LoadWithoutCastENSE_16StoreWithoutCastEEEviT_T0_T2_T3_T4_T5_ --------------------------
	.section	.nv.constant0._ZN2at6native27unrolled_elementwise_kernelINS0_13AUnaryFunctorIfffZZZNS0_20copysign_kernel_cudaERNS_18TensorIteratorBaseEENKUlvE_clEvENKUlvE0_clEvEUlffE_EESt5arrayIPcLm2EELi4E23TrivialOffsetCalculatorILi1EjESD_NS0_6memory15LoadWithoutCastENSE_16StoreWithoutCastEEEviT_T0_T2_T3_T4_T5_,"a",@progbits
	.sectionflags	@""
	.align	4
.nv.constant0._ZN2at6native27unrolled_elementwise_kernelINS0_13AUnaryFunctorIfffZZZNS0_20copysign_kernel_cudaERNS_18TensorIteratorBaseEENKUlvE_clEvENKUlvE0_clEvEUlffE_EESt5arrayIPcLm2EELi4E23TrivialOffsetCalculatorILi1EjESD_NS0_6memory15LoadWithoutCastENSE_16StoreWithoutCastEEEviT_T0_T2_T3_T4_T5_:
	.zero		564


//--------------------- .nv.constant0._ZN2at6native29vectorized_elementwise_kernelILi2ENS0_13AUnaryFunctorIfffZZZNS0_20copysign_kernel_cudaERNS_18TensorIteratorBaseEENKUlvE_clEvENKUlvE0_clEvEUlffE_EESt5arrayIPcLm2EEEEviT0_T1_ --------------------------
	.section	.nv.constant0._ZN2at6native29vectorized_elementwise_kernelILi2ENS0_13AUnaryFunctorIfffZZZNS0_20copysign_kernel_cudaERNS_18TensorIteratorBaseEENKUlvE_clEvENKUlvE0_clEvEUlffE_EESt5arrayIPcLm2EEEEviT0_T1_,"a",@progbits
	.sectionflags	@""
	.align	4
.nv.constant0._ZN2at6native29vectorized_elementwise_kernelILi2ENS0_13AUnaryFunctorIfffZZZNS0_20copysign_kernel_cudaERNS_18TensorIteratorBaseEENKUlvE_clEvENKUlvE0_clEvEUlffE_EESt5arrayIPcLm2EEEEviT0_T1_:
	.zero		560


//--------------------- .nv.constant0._ZN2at6native29vectorized_elementwise_kernelILi4ENS0_13AUnaryFunctorIfffZZZNS0_20copysign_kernel_cudaERNS_18TensorIteratorBaseEENKUlvE_clEvENKUlvE0_clEvEUlffE_EESt5arrayIPcLm2EEEEviT0_T1_ --------------------------
	.section	.nv.constant0._ZN2at6native29vectorized_elementwise_kernelILi4ENS0_13AUnaryFunctorIfffZZZNS0_20copysign_kernel_cudaERNS_18TensorIteratorBaseEENKUlvE_clEvENKUlvE0_clEvEUlffE_EESt5arrayIPcLm2EEEEviT0_T1_,"a",@progbits
	.sectionflags	@""
	.align	4
.nv.constant0._ZN2at6native29vectorized_elementwise_kernelILi4ENS0_13AUnaryFunctorIfffZZZNS0_20copysign_kernel_cudaERNS_18TensorIteratorBaseEENKUlvE_clEvENKUlvE0_clEvEUlffE_EESt5arrayIPcLm2EEEEviT0_T1_:
	.zero		560


//--------------------- .nv.constant0._ZN2at6native29vectorized_elementwise_kernelILi8ENS0_13AUnaryFunctorIfffZZZNS0_20copysign_kernel_cudaERNS_18TensorIteratorBaseEENKUlvE_clEvENKUlvE0_clEvEUlffE_EESt5arrayIPcLm2EEEEviT0_T1_ --------------------------
	.section	.nv.constant0._ZN2at6native29vectorized_elementwise_kernelILi8ENS0_13AUnaryFunctorIfffZZZNS0_20copysign_kernel_cudaERNS_18TensorIteratorBaseEENKUlvE_clEvENKUlvE0_clEvEUlffE_EESt5arrayIPcLm2EEEEviT0_T1_,"a",@progbits
	.sectionflags	@""
	.align	4
.nv.constant0._ZN2at6native29vectorized_elementwise_kernelILi8ENS0_13AUnaryFunctorIfffZZZNS0_20copysign_kernel_cudaERNS_18TensorIteratorBaseEENKUlvE_clEvENKUlvE0_clEvEUlffE_EESt5arrayIPcLm2EEEEviT0_T1_:
	.zero		560


//--------------------- .nv.constant0._ZN2at6native18elementwise_kernelILi128ELi4EZNS0_15gpu_kernel_implINS0_13BinaryFunctorIdddZZZNS0_20copysign_kernel_cudaERNS_18TensorIteratorBaseEENKUlvE_clEvENKUlvE_clEvEUlddE_EEEEvS5_RKT_EUliE_EEviT1_ --------------------------
	.section	.nv.constant0._ZN2at6native18elementwise_kernelILi128ELi4EZNS0_15gpu_kernel_implINS0_13BinaryFunctorIdddZZZNS0_20copysign_kernel_cudaERNS_18TensorIteratorBaseEENKUlvE_clEvENKUlvE_clEvEUlddE_EEEEvS5_RKT_EUliE_EEviT1_,"a",@progbits
	.sectionflags	@""
	.align	4
.nv.constant0._ZN2at6native18elementwise_kernelILi128ELi4EZNS0_15gpu_kernel_implINS0_13BinaryFunctorIdddZZZNS0_20copysign_kernel_cudaERNS_18TensorIteratorBaseEENKUlvE_clEvENKUlvE_clEvEUlddE_EEEEvS5_RKT_EUliE_EEviT1_:
	.zero		1184


//--------------------- .nv.constant0._ZN2at6native27unrolled_elementwise_kernelINS0_13BinaryFunctorIdddZZZNS0_20copysign_kernel_cudaERNS_18TensorIteratorBaseEENKUlvE_clEvENKUlvE_clEvEUlddE_EESt5arrayIPcLm3EELi4E23TrivialOffsetCalculatorILi2EjESC_ILi1EjENS0_6memory12LoadWithCastILi2EEENSF_13StoreWithCastILi1EEEEEviT_T0_T2_T3_T4_T5_ --------------------------
	.section	.nv.constant0._ZN2at6native27unrolled_elementwise_kernelINS0_13BinaryFunctorIdddZZZNS0_20copysign_kernel_cudaERNS_18TensorIteratorBaseEENKUlvE_clEvENKUlvE_clEvEUlddE_EESt5arrayIPcLm3EELi4E23TrivialOffsetCalculatorILi2EjESC_ILi1EjENS0_6memory12LoadWithCastILi2EEENSF_13StoreWithCastILi1EEEEEviT_T0_T2_T3_T4_T5_,"a",@progbits
	.sectionflags	@""
	.align	4
.nv.constant0._ZN2at6native27unrolled_elementwise_kernelINS0_13BinaryFunctorIdddZZZNS0_20copysign_kernel_cudaERNS_18TensorIteratorBaseEENKUlvE_clEvENKUlvE_clEvEUlddE_EESt5arrayIPcLm3EELi4E23TrivialOffsetCalculatorILi2EjESC_ILi1EjENS0_6memory12LoadWithCastILi2EEENSF_13StoreWithCastILi1EEEEEviT_T0_T2_T3_T4_T5_:
	.zero		584


//--------------------- .nv.constant0._ZN2at6native18elementwise_kernelILi128ELi2EZNS0_22gpu_kernel_impl_nocastINS0_13BinaryFunctorIdddZZZNS0_20copysign_kernel_cudaERNS_18TensorIteratorBaseEENKUlvE_clEvENKUlvE_clEvEUlddE_EEEEvS5_RKT_EUliE_EEviT1_ --------------------------
	.section	.nv.constant0._ZN2at6native18elementwise_kernelILi128ELi2EZNS0_22gpu_kernel_impl_nocastINS0_13BinaryFunctorIdddZZZNS0_20copysign_kernel_cudaERNS_18TensorIteratorBaseEENKUlvE_clEvENKUlvE_clEvEUlddE_EEEEvS5_RKT_EUliE_EEviT1_,"a",@progbits
	.sectionflags	@""
	.align	4
.nv.constant0._ZN2at6native18elementwise_kernelILi128ELi2EZNS0_22gpu_kernel_impl_nocastINS0_13BinaryFunctorIdddZZZNS0_20copysign_kernel_cudaERNS_18TensorIteratorBaseEENKUlvE_clEvENKUlvE_clEvEUlddE_EEEEvS5_RKT_EUliE_EEviT1_:
	.zero		1184


//--------------------- .nv.constant0._ZN2at6native27unrolled_elementwise_kernelINS0_13BinaryFunctorIdddZZZNS0_20copysign_kernel_cudaERNS_18TensorIteratorBaseEENKUlvE_clEvENKUlvE_clEvEUlddE_EESt5arrayIPcLm3EELi4E23TrivialOffsetCalculatorILi2EjESC_ILi1EjENS0_6memory15LoadWithoutCastENSF_16StoreWithoutCastEEEviT_T0_T2_T3_T4_T5_ --------------------------
	.section	.nv.constant0._ZN2at6native27unrolled_elementwise_kernelINS0_13BinaryFunctorIdddZZZNS0_20copysign_kernel_cudaERNS_18TensorIteratorBaseEENKUlvE_clEvENKUlvE_clEvEUlddE_EESt5arrayIPcLm3EELi4E23TrivialOffsetCalculatorILi2EjESC_ILi1EjENS0_6memory15LoadWithoutCastENSF_16StoreWithoutCastEEEviT_T0_T2_T3_T4_T5_,"a",@progbits
	.sectionflags	@""
	.align	4
.nv.constant0._ZN2at6native27unrolled_elementwise_kernelINS0_13BinaryFunctorIdddZZZNS0_20copysign_kernel_cudaERNS_18TensorIteratorBaseEENKUlvE_clEvENKUlvE_clEvEUlddE_EESt5arrayIPcLm3EELi4E23TrivialOffsetCalculatorILi2EjESC_ILi1EjENS0_6memory15LoadWithoutCastENSF_16StoreWithoutCastEEEviT_T0_T2_T3_T4_T5_:
	.zero		564


//--------------------- .nv.constant0._ZN2at6native29vectorized_elementwise_kernelILi2ENS0_13BinaryFunctorIdddZZZNS0_20copysign_kernel_cudaERNS_18TensorIteratorBaseEENKUlvE_clEvENKUlvE_clEvEUlddE_EESt5arrayIPcLm3EEEEviT0_T1_ --------------------------
	.section	.nv.constant0._ZN2at6native29vectorized_elementwise_kernelILi2ENS0_13BinaryFunctorIdddZZZNS0_20copysign_kernel_cudaERNS_18TensorIteratorBaseEENKUlvE_clEvENKUlvE_clEvEUlddE_EESt5arrayIPcLm3EEEEviT0_T1_,"a",@progbits
	.sectionflags	@""
	.align	4
.nv.constant0._ZN2at6native29vectorized_elementwise_kernelILi2ENS0_13BinaryFunctorIdddZZZNS0_20copysign_kernel_cudaERNS_18TensorIteratorBaseEENKUlvE_clEvENKUlvE_clEvEUlddE_EESt5arrayIPcLm3EEEEviT0_T1_:
	.zero		560


//--------------------- .nv.constant0._ZN2at6native29vectorized_elementwise_kernelILi4ENS0_13BinaryFunctorIdddZZZNS0_20copysign_kernel_cudaERNS_18TensorIteratorBaseEENKUlvE_clEvENKUlvE_clEvEUlddE_EESt5arrayIPcLm3EEEEviT0_T1_ --------------------------
	.section	.nv.constant0._ZN2at6native29vectorized_elementwise_kernelILi4ENS0_13BinaryFunctorIdddZZZNS0_20copysign_kernel_cudaERNS_18TensorIteratorBaseEENKUlvE_clEvENKUlvE_clEvEUlddE_EESt5arrayIPcLm3EEEEviT0_T1_,"a",@progbits
	.sectionflags	@""
	.align	4
.nv.constant0._ZN2at6native29vectorized_elementwise_kernelILi4ENS0_13BinaryFunctorIdddZZZNS0_20copysign_kernel_cudaERNS_18TensorIteratorBaseEENKUlvE_clEvENKUlvE_clEvEUlddE_EESt5arrayIPcLm3EEEEviT0_T1_:
	.zero		560


//--------------------- .nv.constant0._ZN2at6native29vectorized_elementwise_kernelILi8ENS0_13BinaryFunctorIdddZZZNS0_20copysign_kernel_cudaERNS_18TensorIteratorBaseEENKUlvE_clEvENKUlvE_clEvEUlddE_EESt5arrayIPcLm3EEEEviT0_T1_ --------------------------
	.section	.nv.constant0._ZN2at6native29vectorized_elementwise_kernelILi8ENS0_13BinaryFunctorIdddZZZNS0_20copysign_kernel_cudaERNS_18TensorIteratorBaseEENKUlvE_clEvENKUlvE_clEvEUlddE_EESt5arrayIPcLm3EEEEviT0_T1_,"a",@progbits
	.sectionflags	@""
	.align	4
.nv.constant0._ZN2at6native29vectorized_elementwise_kernelILi8ENS0_13BinaryFunctorIdddZZZNS0_20copysign_kernel_cudaERNS_18TensorIteratorBaseEENKUlvE_clEvENKUlvE_clEvEUlddE_EESt5arrayIPcLm3EEEEviT0_T1_:
	.zero		560


//--------------------- .nv.constant0._ZN2at6native18elementwise_kernelILi128ELi4EZNS0_15gpu_kernel_implINS0_13BUnaryFunctorIdddZZZNS0_20copysign_kernel_cudaERNS_18TensorIteratorBaseEENKUlvE_clEvENKUlvE_clEvEUlddE_EEEEvS5_RKT_EUliE_EEviT1_ --------------------------
	.section	.nv.constant0._ZN2at6native18elementwise_kernelILi128ELi4EZNS0_15gpu_kernel_implINS0_13BUnaryFunctorIdddZZZNS0_20copysign_kernel_cudaERNS_18TensorIteratorBaseEENKUlvE_clEvENKUlvE_clEvEUlddE_EEEEvS5_RKT_EUliE_EEviT1_,"a",@progbits
	.sectionflags	@""
	.align	4
.nv.constant0._ZN2at6native18elementwise_kernelILi128ELi4EZNS0_15gpu_kernel_implINS0_13BUnaryFunctorIdddZZZNS0_20copysign_kernel_cudaERNS_18TensorIteratorBaseEENKUlvE_clEvENKUlvE_clEvEUlddE_EEEEvS5_RKT_EUliE_EEviT1_:
	.zero		1088


//--------------------- .nv.constant0._ZN2at6native27unrolled_elementwise_kernelINS0_13BUnaryFunctorIdddZZZNS0_20copysign_kernel_cudaERNS_18TensorIteratorBaseEENKUlvE_clEvENKUlvE_clEvEUlddE_EESt5arrayIPcLm2EELi4E23TrivialOffsetCalculatorILi1EjESD_NS0_6memory12LoadWithCastILi1EEENSE_13StoreWithCastILi1EEEEEviT_T0_T2_T3_T4_T5_ --------------------------
	.section	.nv.constant0._ZN2at6native27unrolled_elementwise_kernelINS0_13BUnaryFunctorIdddZZZNS0_20copysign_kernel_cudaERNS_18TensorIteratorBaseEENKUlvE_clEvENKUlvE_clEvEUlddE_EESt5arrayIPcLm2EELi4E23TrivialOffsetCalculatorILi1EjESD_NS0_6memory12LoadWithCastILi1EEENSE_13StoreWithCastILi1EEEEEviT_T0_T2_T3_T4_T5_,"a",@progbits
	.sectionflags	@""
	.align	4
.nv.constant0._ZN2at6native27unrolled_elementwise_kernelINS0_13BUnaryFunctorIdddZZZNS0_20copysign_kernel_cudaERNS_18TensorIteratorBaseEENKUlvE_clEvENKUlvE_clEvEUlddE_EESt5arrayIPcLm2EELi4E23TrivialOffsetCalculatorILi1EjESD_NS0_6memory12LoadWithCastILi1EEENSE_13StoreWithCastILi1EEEEEviT_T0_T2_T3_T4_T5_:
	.zero		588


//--------------------- .nv.constant0._ZN2at6native18elementwise_kernelILi128ELi2EZNS0_22gpu_kernel_impl_nocastINS0_13BUnaryFunctorIdddZZZNS0_20copysign_kernel_cudaERNS_18TensorIteratorBaseEENKUlvE_clEvENKUlvE_clEvEUlddE_EEEEvS5_RKT_EUliE_EEviT1_ --------------------------
	.section	.nv.constant0._ZN2at6native18elementwise_kernelILi128ELi2EZNS0_22gpu_kernel_impl_nocastINS0_13BUnaryFunctorIdddZZZNS0_20copysign_kernel_cudaERNS_18TensorIteratorBaseEENKUlvE_clEvENKUlvE_clEvEUlddE_EEEEvS5_RKT_EUliE_EEviT1_,"a",@progbits
	.sectionflags	@""
	.align	4
.nv.constant0._ZN2at6native18elementwise_kernelILi128ELi2EZNS0_22gpu_kernel_impl_nocastINS0_13BUnaryFunctorIdddZZZNS0_20copysign_kernel_cudaERNS_18TensorIteratorBaseEENKUlvE_clEvENKUlvE_clEvEUlddE_EEEEvS5_RKT_EUliE_EEviT1_:
	.zero		1080


//--------------------- .nv.constant0._ZN2at6native27unrolled_elementwise_kernelINS0_13BUnaryFunctorIdddZZZNS0_20copysign_kernel_cudaERNS_18TensorIteratorBaseEENKUlvE_clEvENKUlvE_clEvEUlddE_EESt5arrayIPcLm2EELi4E23TrivialOffsetCalculatorILi1EjESD_NS0_6memory15LoadWithoutCastENSE_16StoreWithoutCastEEEviT_T0_T2_T3_T4_T5_ --------------------------
	.section	.nv.constant0._ZN2at6native27unrolled_elementwise_kernelINS0_13BUnaryFunctorIdddZZZNS0_20copysign_kernel_cudaERNS_18TensorIteratorBaseEENKUlvE_clEvENKUlvE_clEvEUlddE_EESt5arrayIPcLm2EELi4E23TrivialOffsetCalculatorILi1EjESD_NS0_6memory15LoadWithoutCastENSE_16StoreWithoutCastEEEviT_T0_T2_T3_T4_T5_,"a",@progbits
	.sectionflags	@""
	.align	4
.nv.constant0._ZN2at6native27unrolled_elementwise_kernelINS0_13BUnaryFunctorIdddZZZNS0_20copysign_kernel_cudaERNS_18TensorIteratorBaseEENKUlvE_clEvENKUlvE_clEvEUlddE_EESt5arrayIPcLm2EELi4E23TrivialOffsetCalculatorILi1EjESD_NS0_6memory15LoadWithoutCastENSE_16StoreWithoutCastEEEviT_T0_T2_T3_T4_T5_:
	.zero		572


//--------------------- .nv.constant0._ZN2at6native29vectorized_elementwise_kernelILi2ENS0_13BUnaryFunctorIdddZZZNS0_20copysign_kernel_cudaERNS_18TensorIteratorBaseEENKUlvE_clEvENKUlvE_clEvEUlddE_EESt5arrayIPcLm2EEEEviT0_T1_ --------------------------
	.section	.nv.constant0._ZN2at6native29vectorized_elementwise_kernelILi2ENS0_13BUnaryFunctorIdddZZZNS0_20copysign_kernel_cudaERNS_18TensorIteratorBaseEENKUlvE_clEvENKUlvE_clEvEUlddE_EESt5arrayIPcLm2EEEEviT0_T1_,"a",@progbits
	.sectionflags	@""
	.align	4
.nv.constant0._ZN2at6native29vectorized_elementwise_kernelILi2ENS0_13BUnaryFunctorIdddZZZNS0_20copysign_kernel_cudaERNS_18TensorIteratorBaseEENKUlvE_clEvENKUlvE_clEvEUlddE_EESt5arrayIPcLm2EEEEviT0_T1_:
	.zero		568


//--------------------- .nv.constant0._ZN2at6native29vectorized_elementwise_kernelILi4ENS0_13BUnaryFunctorIdddZZZNS0_20copysign_kernel_cudaERNS_18TensorIteratorBaseEENKUlvE_clEvENKUlvE_clEvEUlddE_EESt5arrayIPcLm2EEEEviT0_T1_ --------------------------
	.section	.nv.constant0._ZN2at6native29vectorized_elementwise_kernelILi4ENS0_13BUnaryFunctorIdddZZZNS0_20copysign_kernel_cudaERNS_18TensorIteratorBaseEENKUlvE_clEvENKUlvE_clEvEUlddE_EESt5arrayIPcLm2EEEEviT0_T1_,"a",@progbits
	.sectionflags	@""
	.align	4
.nv.constant0._ZN2at6native29vectorized_elementwise_kernelILi4ENS0_13BUnaryFunctorIdddZZZNS0_20copysign_kernel_cudaERNS_18TensorIteratorBaseEENKUlvE_clEvENKUlvE_clEvEUlddE_EESt5arrayIPcLm2EEEEviT0_T1_:
	.zero		568


//--------------------- .nv.constant0._ZN2at6native29vectorized_elementwise_kernelILi8ENS0_13BUnaryFunctorIdddZZZNS0_20copysign_kernel_cudaERNS_18TensorIteratorBaseEENKUlvE_clEvENKUlvE_clEvEUlddE_EESt5arrayIPcLm2EEEEviT0_T1_ --------------------------
	.section	.nv.constant0._ZN2at6native29vectorized_elementwise_kernelILi8ENS0_13BUnaryFunctorIdddZZZNS0_20copysign_kernel_cudaERNS_18TensorIteratorBaseEENKUlvE_clEvENKUlvE_clEvEUlddE_EESt5arrayIPcLm2EEEEviT0_T1_,"a",@progbits
	.sectionflags	@""
	.align	4
.nv.constant0._ZN2at6native29vectorized_elementwise_kernelILi8ENS0_13BUnaryFunctorIdddZZZNS0_20copysign_kernel_cudaERNS_18TensorIteratorBaseEENKUlvE_clEvENKUlvE_clEvEUlddE_EESt5arrayIPcLm2EEEEviT0_T1_:
	.zero		568


//--------------------- .nv.constant0._ZN2at6native18elementwise_kernelILi128ELi4EZNS0_15gpu_kernel_implINS0_13AUnaryFunctorIdddZZZNS0_20copysign_kernel_cudaERNS_18TensorIteratorBaseEENKUlvE_clEvENKUlvE_clEvEUlddE_EEEEvS5_RKT_EUliE_EEviT1_ --------------------------
	.section	.nv.constant0._ZN2at6native18elementwise_kernelILi128ELi4EZNS0_15gpu_kernel_implINS0_13AUnaryFunctorIdddZZZNS0_20copysign_kernel_cudaERNS_18TensorIteratorBaseEENKUlvE_clEvENKUlvE_clEvEUlddE_EEEEvS5_RKT_EUliE_EEviT1_,"a",@progbits
	.sectionflags	@""
	.align	4
.nv.constant0._ZN2at6native18elementwise_kernelILi128ELi4EZNS0_15gpu_kernel_implINS0_13AUnaryFunctorIdddZZZNS0_20copysign_kernel_cudaERNS_18TensorIteratorBaseEENKUlvE_clEvENKUlvE_clEvEUlddE_EEEEvS5_RKT_EUliE_EEviT1_:
	.zero		1088


//--------------------- .nv.constant0._ZN2at6native27unrolled_elementwise_kernelINS0_13AUnaryFunctorIdddZZZNS0_20copysign_kernel_cudaERNS_18TensorIteratorBaseEENKUlvE_clEvENKUlvE_clEvEUlddE_EESt5arrayIPcLm2EELi4E23TrivialOffsetCalculatorILi1EjESD_NS0_6memory12LoadWithCastILi1EEENSE_13StoreWithCastILi1EEEEEviT_T0_T2_T3_T4_T5_ --------------------------
	.section	.nv.constant0._ZN2at6native27unrolled_elementwise_kernelINS0_13AUnaryFunctorIdddZZZNS0_20copysign_kernel_cudaERNS_18TensorIteratorBaseEENKUlvE_clEvENKUlvE_clEvEUlddE_EESt5arrayIPcLm2EELi4E23TrivialOffsetCalculatorILi1EjESD_NS0_6memory12LoadWithCastILi1EEENSE_13StoreWithCastILi1EEEEEviT_T0_T2_T3_T4_T5_,"a",@progbits
	.sectionflags	@""
	.align	4
.nv.constant0._ZN2at6native27unrolled_elementwise_kernelINS0_13AUnaryFunctorIdddZZZNS0_20copysign_kernel_cudaERNS_18TensorIteratorBaseEENKUlvE_clEvENKUlvE_clEvEUlddE_EESt5arrayIPcLm2EELi4E23TrivialOffsetCalculatorILi1EjESD_NS0_6memory12LoadWithCastILi1EEENSE_13StoreWithCastILi1EEEEEviT_T0_T2_T3_T4_T5_:
	.zero		588


//--------------------- .nv.constant0._ZN2at6native18elementwise_kernelILi128ELi2EZNS0_22gpu_kernel_impl_nocastINS0_13AUnaryFunctorIdddZZZNS0_20copysign_kernel_cudaERNS_18TensorIteratorBaseEENKUlvE_clEvENKUlvE_clEvEUlddE_EEEEvS5_RKT_EUliE_EEviT1_ --------------------------
	.section	.nv.constant0._ZN2at6native18elementwise_kernelILi128ELi2EZNS0_22gpu_kernel_impl_nocastINS0_13AUnaryFunctorIdddZZZNS0_20copysign_kernel_cudaERNS_18TensorIteratorBaseEENKUlvE_clEvENKUlvE_clEvEUlddE_EEEEvS5_RKT_EUliE_EEviT1_,"a",@progbits
	.sectionflags	@""
	.align	4
.nv.constant0._ZN2at6native18elementwise_kernelILi128ELi2EZNS0_22gpu_kernel_impl_nocastINS0_13AUnaryFunctorIdddZZZNS0_20copysign_kernel_cudaERNS_18TensorIteratorBaseEENKUlvE_clEvENKUlvE_clEvEUlddE_EEEEvS5_RKT_EUliE_EEviT1_:
	.zero		1080


//--------------------- .nv.constant0._ZN2at6native27unrolled_elementwise_kernelINS0_13AUnaryFunctorIdddZZZNS0_20copysign_kernel_cudaERNS_18TensorIteratorBaseEENKUlvE_clEvENKUlvE_clEvEUlddE_EESt5arrayIPcLm2EELi4E23TrivialOffsetCalculatorILi1EjESD_NS0_6memory15LoadWithoutCastENSE_16StoreWithoutCastEEEviT_T0_T2_T3_T4_T5_ --------------------------
	.section	.nv.constant0._ZN2at6native27unrolled_elementwise_kernelINS0_13AUnaryFunctorIdddZZZNS0_20copysign_kernel_cudaERNS_18TensorIteratorBaseEENKUlvE_clEvENKUlvE_clEvEUlddE_EESt5arrayIPcLm2EELi4E23TrivialOffsetCalculatorILi1EjESD_NS0_6memory15LoadWithoutCastENSE_16StoreWithoutCastEEEviT_T0_T2_T3_T4_T5_,"a",@progbits
	.sectionflags	@""
	.align	4
.nv.constant0._ZN2at6native27unrolled_elementwise_kernelINS0_13AUnaryFunctorIdddZZZNS0_20copysign_kernel_cudaERNS_18TensorIteratorBaseEENKUlvE_clEvENKUlvE_clEvEUlddE_EESt5arrayIPcLm2EELi4E23TrivialOffsetCalculatorILi1EjESD_NS0_6memory15LoadWithoutCastENSE_16StoreWithoutCastEEEviT_T0_T2_T3_T4_T5_:
	.zero		572


//--------------------- .nv.constant0._ZN2at6native29vectorized_elementwise_kernelILi2ENS0_13AUnaryFunctorIdddZZZNS0_20copysign_kernel_cudaERNS_18TensorIteratorBaseEENKUlvE_clEvENKUlvE_clEvEUlddE_EESt5arrayIPcLm2EEEEviT0_T1_ --------------------------
	.section	.nv.constant0._ZN2at6native29vectorized_elementwise_kernelILi2ENS0_13AUnaryFunctorIdddZZZNS0_20copysign_kernel_cudaERNS_18TensorIteratorBaseEENKUlvE_clEvENKUlvE_clEvEUlddE_EESt5arrayIPcLm2EEEEviT0_T1_,"a",@progbits
	.sectionflags	@""
	.align	4
.nv.constant0._ZN2at6native29vectorized_elementwise_kernelILi2ENS0_13AUnaryFunctorIdddZZZNS0_20copysign_kernel_cudaERNS_18TensorIteratorBaseEENKUlvE_clEvENKUlvE_clEvEUlddE_EESt5arrayIPcLm2EEEEviT0_T1_:
	.zero		568


//--------------------- .nv.constant0._ZN2at6native29vectorized_elementwise_kernelILi4ENS0_13AUnaryFunctorIdddZZZNS0_20copysign_kernel_cudaERNS_18TensorIteratorBaseEENKUlvE_clEvENKUlvE_clEvEUlddE_EESt5arrayIPcLm2EEEEviT0_T1_ --------------------------
	.section	.nv.constant0._ZN2at6native29vectorized_elementwise_kernelILi4ENS0_13AUnaryFunctorIdddZZZNS0_20copysign_kernel_cudaERNS_18TensorIteratorBaseEENKUlvE_clEvENKUlvE_clEvEUlddE_EESt5arrayIPcLm2EEEEviT0_T1_,"a",@progbits
	.sectionflags	@""
	.align	4
.nv.constant0._ZN2at6native29vectorized_elementwise_kernelILi4ENS0_13AUnaryFunctorIdddZZZNS0_20copysign_kernel_cudaERNS_18TensorIteratorBaseEENKUlvE_clEvENKUlvE_clEvEUlddE_EESt5arrayIPcLm2EEEEviT0_T1_:
	.zero		568


//--------------------- .nv.constant0._ZN2at6native29vectorized_elementwise_kernelILi8ENS0_13AUnaryFunctorIdddZZZNS0_20copysign_kernel_cudaERNS_18TensorIteratorBaseEENKUlvE_clEvENKUlvE_clEvEUlddE_EESt5arrayIPcLm2EEEEviT0_T1_ --------------------------
	.section	.nv.constant0._ZN2at6native29vectorized_elementwise_kernelILi8ENS0_13AUnaryFunctorIdddZZZNS0_20copysign_kernel_cudaERNS_18TensorIteratorBaseEENKUlvE_clEvENKUlvE_clEvEUlddE_EESt5arrayIPcLm2EEEEviT0_T1_,"a",@progbits
	.sectionflags	@""
	.align	4
.nv.constant0._ZN2at6native29vectorized_elementwise_kernelILi8ENS0_13AUnaryFunctorIdddZZZNS0_20copysign_kernel_cudaERNS_18TensorIteratorBaseEENKUlvE_clEvENKUlvE_clEvEUlddE_EESt5arrayIPcLm2EEEEviT0_T1_:
	.zero		568


//--------------------- SYMBOLS --------------------------

	.type		.nv.reservedSmem.offset0,@object
	.size		.nv.reservedSmem.offset0,0x4
	.type		__assertfail,@function
